	.target	sm_90a

	.elftype	@"ET_EXEC"


//--------------------- .note.nv.tkinfo           --------------------------
	.section	.note.nv.tkinfo,"",@"SHT_NOTE"
	.sectionflags	@"SHF_NOTE_NV_TKINFO"
	.tkinfo
        /*0018*/ 	.word	0x00000002
        /*0030*/ 	.string	""
        /*0030*/ 	.string	"ptxas"
        /*0030*/ 	.string	"Cuda compilation tools, release 13.0, V13.0.88"
        /*0030*/ 	.string	"Build cuda_13.0.r13.0/compiler.36424714_0"
        /*0030*/ 	.string	"-v  -suppress-debug-info  -lineinfo  -arch sm_90a "



//--------------------- .note.nv.cuinfo           --------------------------
	.section	.note.nv.cuinfo,"",@"SHT_NOTE"
	.sectionflags	@"SHF_NOTE_NV_CUINFO"
        /*0018*/ 	.short	0x0002
        /*001a*/ 	.short	0x005a
        /*001c*/ 	.short	0x0082
	.zero		2


//--------------------- .nv.info                  --------------------------
	.section	.nv.info,"",@"SHT_CUDA_INFO"
	.align	4


	//----- nvinfo : EIATTR_REGCOUNT
	.align		4
        /*0000*/ 	.byte	0x04, 0x2f
        /*0002*/ 	.short	(.L_1 - .L_0)
	.align		4
.L_0:
        /*0004*/ 	.word	index@(matmul_kernel)
        /*0008*/ 	.word	0x000000ff


	//----- nvinfo : EIATTR_FRAME_SIZE
	.align		4
.L_1:
        /*000c*/ 	.byte	0x04, 0x11
        /*000e*/ 	.short	(.L_3 - .L_2)
	.align		4
.L_2:
        /*0010*/ 	.word	index@(matmul_kernel)
        /*0014*/ 	.word	0x000019b0


	//----- nvinfo : EIATTR_MIN_STACK_SIZE
	.align		4
.L_3:
        /*0018*/ 	.byte	0x04, 0x12
        /*001a*/ 	.short	(.L_5 - .L_4)
	.align		4
.L_4:
        /*001c*/ 	.word	index@(matmul_kernel)
        /*0020*/ 	.word	0x000019b0
.L_5:


//--------------------- .nv.compat                --------------------------
	.section	.nv.compat,"",@"SHT_CUDA_COMPAT_INFO"
	.align	4
        /*0000*/ 	.byte	0x02, 0x09, 0x01, 0x00, 0x02, 0x02, 0x04, 0x00, 0x02, 0x05, 0x05, 0x00, 0x03, 0x07, 0x01, 0x01
        /*0010*/ 	.byte	0x02, 0x03, 0x00, 0x00, 0x02, 0x06, 0x01, 0x00, 0x04, 0x0b, 0x08, 0x00, 0x00, 0x00, 0x00, 0x00
        /*0020*/ 	.byte	0x00, 0x00, 0x00, 0x00


//--------------------- .nv.info.matmul_kernel    --------------------------
	.section	.nv.info.matmul_kernel,"",@"SHT_CUDA_INFO"
	.sectionflags	@""
	.align	4


	//----- nvinfo : EIATTR_CUDA_API_VERSION
	.align		4
        /*0000*/ 	.byte	0x04, 0x37
        /*0002*/ 	.short	(.L_7 - .L_6)
.L_6:
        /*0004*/ 	.word	0x00000082


	//----- nvinfo : EIATTR_KPARAM_INFO
	.align		4
.L_7:
        /*0008*/ 	.byte	0x04, 0x17
        /*000a*/ 	.short	(.L_9 - .L_8)
.L_8:
        /*000c*/ 	.word	0x00000000
        /*0010*/ 	.short	0x000d
        /*0012*/ 	.short	0x0048
        /*0014*/ 	.byte	0x00, 0xf4, 0x21, 0x00


	//----- nvinfo : EIATTR_KPARAM_INFO
	.align		4
.L_9:
        /*0018*/ 	.byte	0x04, 0x17
        /*001a*/ 	.short	(.L_11 - .L_10)
.L_10:
        /*001c*/ 	.word	0x00000000
        /*0020*/ 	.short	0x000c
        /*0022*/ 	.short	0x0040
        /*0024*/ 	.byte	0x00, 0xf4, 0x21, 0x00


	//----- nvinfo : EIATTR_KPARAM_INFO
	.align		4
.L_11:
        /*0028*/ 	.byte	0x04, 0x17
        /*002a*/ 	.short	(.L_13 - .L_12)
.L_12:
        /*002c*/ 	.word	0x00000000
        /*0030*/ 	.short	0x000b
        /*0032*/ 	.short	0x0038
        /*0034*/ 	.byte	0x00, 0xf0, 0x11, 0x00


	//----- nvinfo : EIATTR_KPARAM_INFO
	.align		4
.L_13:
        /*0038*/ 	.byte	0x04, 0x17
        /*003a*/ 	.short	(.L_15 - .L_14)
.L_14:
        /*003c*/ 	.word	0x00000000
        /*0040*/ 	.short	0x000a
        /*0042*/ 	.short	0x0034
        /*0044*/ 	.byte	0x00, 0xf0, 0x11, 0x00


	//----- nvinfo : EIATTR_KPARAM_INFO
	.align		4
.L_15:
        /*0048*/ 	.byte	0x04, 0x17
        /*004a*/ 	.short	(.L_17 - .L_16)
.L_16:
        /*004c*/ 	.word	0x00000000
        /*0050*/ 	.short	0x0009
        /*0052*/ 	.short	0x0030
        /*0054*/ 	.byte	0x00, 0xf0, 0x11, 0x00


	//----- nvinfo : EIATTR_KPARAM_INFO
	.align		4
.L_17:
        /*0058*/ 	.byte	0x04, 0x17
        /*005a*/ 	.short	(.L_19 - .L_18)
.L_18:
        /*005c*/ 	.word	0x00000000
        /*0060*/ 	.short	0x0008
        /*0062*/ 	.short	0x002c
        /*0064*/ 	.byte	0x00, 0xf0, 0x11, 0x00


	//----- nvinfo : EIATTR_KPARAM_INFO
	.align		4
.L_19:
        /*0068*/ 	.byte	0x04, 0x17
        /*006a*/ 	.short	(.L_21 - .L_20)
.L_20:
        /*006c*/ 	.word	0x00000000
        /*0070*/ 	.short	0x0007
        /*0072*/ 	.short	0x0028
        /*0074*/ 	.byte	0x00, 0xf0, 0x11, 0x00


	//----- nvinfo : EIATTR_KPARAM_INFO
	.align		4
.L_21:
        /*0078*/ 	.byte	0x04, 0x17
        /*007a*/ 	.short	(.L_23 - .L_22)
.L_22:
        /*007c*/ 	.word	0x00000000
        /*0080*/ 	.short	0x0006
        /*0082*/ 	.short	0x0024
        /*0084*/ 	.byte	0x00, 0xf0, 0x11, 0x00


	//----- nvinfo : EIATTR_KPARAM_INFO
	.align		4
.L_23:
        /*0088*/ 	.byte	0x04, 0x17
        /*008a*/ 	.short	(.L_25 - .L_24)
.L_24:
        /*008c*/ 	.word	0x00000000
        /*0090*/ 	.short	0x0005
        /*0092*/ 	.short	0x0020
        /*0094*/ 	.byte	0x00, 0xf0, 0x11, 0x00


	//----- nvinfo : EIATTR_KPARAM_INFO
	.align		4
.L_25:
        /*0098*/ 	.byte	0x04, 0x17
        /*009a*/ 	.short	(.L_27 - .L_26)
.L_26:
        /*009c*/ 	.word	0x00000000
        /*00a0*/ 	.short	0x0004
        /*00a2*/ 	.short	0x001c
        /*00a4*/ 	.byte	0x00, 0xf0, 0x11, 0x00


	//----- nvinfo : EIATTR_KPARAM_INFO
	.align		4
.L_27:
        /*00a8*/ 	.byte	0x04, 0x17
        /*00aa*/ 	.short	(.L_29 - .L_28)
.L_28:
        /*00ac*/ 	.word	0x00000000
        /*00b0*/ 	.short	0x0003
        /*00b2*/ 	.short	0x0018
        /*00b4*/ 	.byte	0x00, 0xf0, 0x11, 0x00


	//----- nvinfo : EIATTR_KPARAM_INFO
	.align		4
.L_29:
        /*00b8*/ 	.byte	0x04, 0x17
        /*00ba*/ 	.short	(.L_31 - .L_30)
.L_30:
        /*00bc*/ 	.word	0x00000000
        /*00c0*/ 	.short	0x0002
        /*00c2*/ 	.short	0x0010
        /*00c4*/ 	.byte	0x00, 0xf4, 0x21, 0x00


	//----- nvinfo : EIATTR_KPARAM_INFO
	.align		4
.L_31:
        /*00c8*/ 	.byte	0x04, 0x17
        /*00ca*/ 	.short	(.L_33 - .L_32)
.L_32:
        /*00cc*/ 	.word	0x00000000
        /*00d0*/ 	.short	0x0001
        /*00d2*/ 	.short	0x0008
        /*00d4*/ 	.byte	0x00, 0xf4, 0x21, 0x00


	//----- nvinfo : EIATTR_KPARAM_INFO
	.align		4
.L_33:
        /*00d8*/ 	.byte	0x04, 0x17
        /*00da*/ 	.short	(.L_35 - .L_34)
.L_34:
        /*00dc*/ 	.word	0x00000000
        /*00e0*/ 	.short	0x0000
        /*00e2*/ 	.short	0x0000
        /*00e4*/ 	.byte	0x00, 0xf4, 0x21, 0x00


	//----- nvinfo : EIATTR_SPARSE_MMA_MASK
	.align		4
.L_35:
        /*00e8*/ 	.byte	0x03, 0x50
        /*00ea*/ 	.short	0x0000


	//----- nvinfo : EIATTR_MAXREG_COUNT
	.align		4
        /*00ec*/ 	.byte	0x03, 0x1b
        /*00ee*/ 	.short	0x00ff


	//----- nvinfo : EIATTR_NUM_BARRIERS
	.align		4
        /*00f0*/ 	.byte	0x02, 0x4c
        /*00f2*/ 	.byte	0x01
	.zero		1


	//----- nvinfo : EIATTR_ANNOTATIONS
	.align		4
        /*00f4*/ 	.byte	0x04, 0x55
        /*00f6*/ 	.short	(.L_37 - .L_36)


	//   ....[0]....
.L_36:
        /*00f8*/ 	.word	0x00000001
        /*00fc*/ 	.byte	0x70, 0x00, 0x00, 0x00, 0x01, 0x00, 0x00, 0x00, 0xb0, 0x00, 0x00, 0x00, 0x01, 0x00, 0x00, 0x00
        /* <DEDUP_REMOVED lines=286> */
        /*12ec*/ 	.byte	0xe0, 0x2c, 0x00, 0x00, 0x01, 0x00, 0x00, 0x00, 0xf0, 0x2c, 0x00, 0x00


	//----- nvinfo : EIATTR_MERCURY_ISA_VERSION
	.align		4
.L_37:
        /*12f8*/ 	.byte	0x03, 0x5f
        /*12fa*/ 	.short	0x0101


	//----- nvinfo : EIATTR_EXIT_INSTR_OFFSETS
	.align		4
        /*12fc*/ 	.byte	0x04, 0x1c
        /*12fe*/ 	.short	(.L_39 - .L_38)


	//   ....[0]....
.L_38:
        /*1300*/ 	.word	0x0006a020


	//   ....[1]....
        /*1304*/ 	.word	0x0006a040


	//----- nvinfo : EIATTR_REQNTID
	.align		4
.L_39:
        /*1308*/ 	.byte	0x04, 0x10
        /*130a*/ 	.short	(.L_41 - .L_40)
.L_40:
        /*130c*/ 	.word	0x00000080
        /*1310*/ 	.word	0x00000001
        /*1314*/ 	.word	0x00000001


	//----- nvinfo : EIATTR_CBANK_PARAM_SIZE
	.align		4
.L_41:
        /*1318*/ 	.byte	0x03, 0x19
        /*131a*/ 	.short	0x0050


	//----- nvinfo : EIATTR_PARAM_CBANK
	.align		4
        /*131c*/ 	.byte	0x04, 0x0a
        /*131e*/ 	.short	(.L_43 - .L_42)
	.align		4
.L_42:
        /*1320*/ 	.word	index@(.nv.constant0.matmul_kernel)
        /*1324*/ 	.short	0x0210
        /*1326*/ 	.short	0x0050


	//----- nvinfo : EIATTR_SW_WAR
	.align		4
.L_43:
        /*1328*/ 	.byte	0x04, 0x36
        /*132a*/ 	.short	(.L_45 - .L_44)
.L_44:
        /*132c*/ 	.word	0x00000008
.L_45:


//--------------------- .nv.callgraph             --------------------------
	.section	.nv.callgraph,"",@"SHT_CUDA_CALLGRAPH"
	.align	4
	.sectionentsize	8
	.align		4
        /*0000*/ 	.word	0x00000000
	.align		4
        /*0004*/ 	.word	0xffffffff
	.align		4
        /*0008*/ 	.word	0x00000000
	.align		4
        /*000c*/ 	.word	0xfffffffe
	.align		4
        /*0010*/ 	.word	0x00000000
	.align		4
        /*0014*/ 	.word	0xfffffffd
	.align		4
        /*0018*/ 	.word	0x00000000
	.align		4
        /*001c*/ 	.word	0xfffffffc


//--------------------- .text.matmul_kernel       --------------------------
	.section	.text.matmul_kernel,"ax",@progbits
	.align	128
        .global         matmul_kernel
        .type           matmul_kernel,@function
        .size           matmul_kernel,(.L_x_3 - matmul_kernel)
        .other          matmul_kernel,@"STO_CUDA_ENTRY STV_DEFAULT"
matmul_kernel:
.text.matmul_kernel:
[----:B------:R-:W0:Y:S02]  /*0000*/  LDC R1, c[0x0][0x28] ;  /* 0x00000a00ff017b82 */ /* 0x000e240000000800 */
[----:B0-----:R-:W-:-:S06]  /*0010*/  VIADD R1, R1, 0xffffe650 ;  /* 0xffffe65001017836 */ /* 0x001fcc0000000000 */
[----:B------:R-:W0:Y:S01]  /*0020*/  LDC.64 R4, c[0x0][0x228] ;  /* 0x00008a00ff047b82 */ /* 0x000e220000000a00 */
[----:B------:R-:W1:Y:S01]  /*0030*/  S2R R7, SR_CTAID.X ;  /* 0x0000000000077919 */ /* 0x000e620000002500 */
[----:B------:R-:W-:Y:S01]  /*0040*/  UMOV UR4, 0x400 ;  /* 0x0000040000047882 */ /* 0x000fe20000000000 */
[----:B------:R-:W-:Y:S01]  /*0050*/  ULDC.64 UR58, c[0x0][0x208] ;  /* 0x00008200003a7ab9 */ /* 0x000fe20000000a00 */
[----:B------:R-:W-:Y:S01]  /*0060*/  CS2R R24, SRZ ;  /* 0x0000000000187805 */ /* 0x000fe2000001ff00 */
[----:B------:R2:W-:Y:S01]  /*0070*/  STL [R1+0xc00], RZ ;  /* 0x000c00ff01007387 */ /* 0x0005e20000100800 */
[----:B------:R-:W-:Y:S02]  /*0080*/  CS2R R26, SRZ ;  /* 0x00000000001a7805 */ /* 0x000fe4000001ff00 */
[----:B------:R-:W-:Y:S01]  /*0090*/  CS2R R28, SRZ ;  /* 0x00000000001c7805 */ /* 0x000fe2000001ff00 */
[----:B------:R-:W3:Y:S01]  /*00a0*/  LDC R152, c[0x0][0x230] ;  /* 0x00008c00ff987b82 */ /* 0x000ee20000000800 */
[----:B------:R2:W-:Y:S01]  /*00b0*/  STL [R1+0xc04], RZ ;  /* 0x000c04ff01007387 */ /* 0x0005e20000100800 */
[----:B------:R-:W-:-:S02]  /*00c0*/  CS2R R30, SRZ ;  /* 0x00000000001e7805 */ /* 0x000fc4000001ff00 */
[----:B------:R-:W-:Y:S02]  /*00d0*/  CS2R R32, SRZ ;  /* 0x0000000000207805 */ /* 0x000fe4000001ff00 */
[----:B------:R-:W-:Y:S01]  /*00e0*/  CS2R R34, SRZ ;  /* 0x0000000000227805 */ /* 0x000fe2000001ff00 */
[----:B------:R2:W-:Y:S01]  /*00f0*/  STL [R1+0xc08], RZ ;  /* 0x000c08ff01007387 */ /* 0x0005e20000100800 */
[----:B------:R-:W-:Y:S02]  /*0100*/  CS2R R36, SRZ ;  /* 0x0000000000247805 */ /* 0x000fe4000001ff00 */
[----:B------:R-:W-:Y:S01]  /*0110*/  CS2R R38, SRZ ;  /* 0x0000000000267805 */ /* 0x000fe2000001ff00 */
[----:B------:R-:W4:Y:S01]  /*0120*/  S2UR UR5, SR_CgaCtaId ;  /* 0x00000000000579c3 */ /* 0x000f220000008800 */
[----:B------:R2:W-:Y:S01]  /*0130*/  STL [R1+0xc0c], RZ ;  /* 0x000c0cff01007387 */ /* 0x0005e20000100800 */
[----:B------:R-:W-:Y:S02]  /*0140*/  CS2R R40, SRZ ;  /* 0x0000000000287805 */ /* 0x000fe4000001ff00 */
[----:B------:R-:W-:-:S02]  /*0150*/  CS2R R42, SRZ ;  /* 0x00000000002a7805 */ /* 0x000fc4000001ff00 */
[----:B------:R-:W-:Y:S01]  /*0160*/  CS2R R44, SRZ ;  /* 0x00000000002c7805 */ /* 0x000fe2000001ff00 */
[----:B------:R2:W-:Y:S01]  /*0170*/  STL [R1+0xc10], RZ ;  /* 0x000c10ff01007387 */ /* 0x0005e20000100800 */
[----:B------:R-:W-:Y:S02]  /*0180*/  CS2R R46, SRZ ;  /* 0x00000000002e7805 */ /* 0x000fe4000001ff00 */
[----:B------:R-:W-:Y:S01]  /*0190*/  CS2R R48, SRZ ;  /* 0x0000000000307805 */ /* 0x000fe2000001ff00 */
[----:B0-----:R-:W-:Y:S01]  /*01a0*/  VIADD R0, R5, 0x1ff ;  /* 0x000001ff05007836 */ /* 0x001fe20000000000 */
[----:B------:R2:W-:Y:S01]  /*01b0*/  STL [R1+0xc14], RZ ;  /* 0x000c14ff01007387 */ /* 0x0005e20000100800 */
[----:B------:R-:W-:Y:S02]  /*01c0*/  CS2R R50, SRZ ;  /* 0x0000000000327805 */ /* 0x000fe4000001ff00 */
[----:B------:R-:W-:Y:S02]  /*01d0*/  CS2R R52, SRZ ;  /* 0x0000000000347805 */ /* 0x000fe4000001ff00 */
[----:B------:R-:W-:Y:S01]  /*01e0*/  CS2R R54, SRZ ;  /* 0x0000000000367805 */ /* 0x000fe2000001ff00 */
[----:B------:R2:W-:Y:S01]  /*01f0*/  STL [R1+0xc18], RZ ;  /* 0x000c18ff01007387 */ /* 0x0005e20000100800 */
[----:B------:R-:W-:-:S02]  /*0200*/  SHF.R.S32.HI R3, RZ, 0x1f, R0 ;  /* 0x0000001fff037819 */ /* 0x000fc40000011400 */
[----:B------:R-:W-:Y:S01]  /*0210*/  CS2R R56, SRZ ;  /* 0x0000000000387805 */ /* 0x000fe2000001ff00 */
[----:B---3--:R-:W-:Y:S01]  /*0220*/  VIADD R152, R152, 0x1f ;  /* 0x0000001f98987836 */ /* 0x008fe20000000000 */
[----:B------:R2:W-:Y:S01]  /*0230*/  STL [R1+0xc1c], RZ ;  /* 0x000c1cff01007387 */ /* 0x0005e20000100800 */
[----:B------:R-:W-:Y:S02]  /*0240*/  LEA.HI R3, R3, R0, RZ, 0x9 ;  /* 0x0000000003037211 */ /* 0x000fe400078f48ff */
[----:B------:R-:W-:Y:S02]  /*0250*/  CS2R R58, SRZ ;  /* 0x00000000003a7805 */ /* 0x000fe4000001ff00 */
[----:B-1----:R-:W-:Y:S01]  /*0260*/  IABS R10, R7 ;  /* 0x00000007000a7213 */ /* 0x002fe20000000000 */
[----:B------:R2:W-:Y:S01]  /*0270*/  STL [R1+0xc20], RZ ;  /* 0x000c20ff01007387 */ /* 0x0005e20000100800 */
[----:B------:R-:W-:Y:S02]  /*0280*/  SHF.R.S32.HI R3, RZ, 0x9, R3 ;  /* 0x00000009ff037819 */ /* 0x000fe40000011403 */
[----:B------:R-:W-:Y:S01]  /*0290*/  CS2R R60, SRZ ;  /* 0x00000000003c7805 */ /* 0x000fe2000001ff00 */
[----:B----4-:R-:W-:Y:S01]  /*02a0*/  ULEA UR4, UR5, UR4, 0x18 ;  /* 0x0000000405047291 */ /* 0x010fe2000f8ec03f */
[----:B------:R2:W-:Y:S01]  /*02b0*/  STL [R1+0xc24], RZ ;  /* 0x000c24ff01007387 */ /* 0x0005e20000100800 */
[----:B------:R-:W-:Y:S01]  /*02c0*/  CS2R R62, SRZ ;  /* 0x00000000003e7805 */ /* 0x000fe2000001ff00 */
[----:B------:R-:W-:Y:S01]  /*02d0*/  IMAD.SHL.U32 R6, R3, 0x4, RZ ;  /* 0x0000000403067824 */ /* 0x000fe200078e00ff */
[----:B------:R-:W-:Y:S01]  /*02e0*/  CS2R R64, SRZ ;  /* 0x0000000000407805 */ /* 0x000fe2000001ff00 */
[----:B------:R2:W-:Y:S01]  /*02f0*/  STL [R1+0xc28], RZ ;  /* 0x000c28ff01007387 */ /* 0x0005e20000100800 */
[----:B------:R-:W-:-:S02]  /*0300*/  CS2R R66, SRZ ;  /* 0x0000000000427805 */ /* 0x000fc4000001ff00 */
[----:B------:R-:W-:Y:S02]  /*0310*/  CS2R R68, SRZ ;  /* 0x0000000000447805 */ /* 0x000fe4000001ff00 */
[-C--:B------:R-:W-:Y:S01]  /*0320*/  IABS R9, R6.reuse ;  /* 0x0000000600097213 */ /* 0x080fe20000000000 */
[----:B------:R2:W-:Y:S01]  /*0330*/  STL [R1+0xc2c], RZ ;  /* 0x000c2cff01007387 */ /* 0x0005e20000100800 */
[----:B------:R-:W-:Y:S02]  /*0340*/  IABS R12, R6 ;  /* 0x00000006000c7213 */ /* 0x000fe40000000000 */
[----:B------:R-:W-:Y:S01]  /*0350*/  CS2R R70, SRZ ;  /* 0x0000000000467805 */ /* 0x000fe2000001ff00 */
[----:B------:R-:W0:Y:S01]  /*0360*/  I2F.RP R0, R9 ;  /* 0x0000000900007306 */ /* 0x000e220000209400 */
[----:B------:R2:W-:Y:S01]  /*0370*/  STL [R1+0xc30], RZ ;  /* 0x000c30ff01007387 */ /* 0x0005e20000100800 */
[----:B------:R-:W-:Y:S02]  /*0380*/  CS2R R72, SRZ ;  /* 0x0000000000487805 */ /* 0x000fe4000001ff00 */
[----:B------:R-:W-:-:S02]  /*0390*/  CS2R R74, SRZ ;  /* 0x00000000004a7805 */ /* 0x000fc4000001ff00 */
[----:B------:R-:W-:Y:S01]  /*03a0*/  CS2R R76, SRZ ;  /* 0x00000000004c7805 */ /* 0x000fe2000001ff00 */
[----:B------:R2:W-:Y:S01]  /*03b0*/  STL [R1+0xc34], RZ ;  /* 0x000c34ff01007387 */ /* 0x0005e20000100800 */
[----:B------:R-:W-:Y:S02]  /*03c0*/  CS2R R78, SRZ ;  /* 0x00000000004e7805 */ /* 0x000fe4000001ff00 */
[----:B------:R-:W-:Y:S02]  /*03d0*/  CS2R R80, SRZ ;  /* 0x0000000000507805 */ /* 0x000fe4000001ff00 */
[----:B------:R-:W-:Y:S01]  /*03e0*/  CS2R R82, SRZ ;  /* 0x0000000000527805 */ /* 0x000fe2000001ff00 */
[----:B------:R2:W-:Y:S01]  /*03f0*/  STL [R1+0xc38], RZ ;  /* 0x000c38ff01007387 */ /* 0x0005e20000100800 */
[----:B------:R-:W-:Y:S02]  /*0400*/  CS2R R84, SRZ ;  /* 0x0000000000547805 */ /* 0x000fe4000001ff00 */
[----:B------:R-:W-:-:S02]  /*0410*/  CS2R R86, SRZ ;  /* 0x0000000000567805 */ /* 0x000fc4000001ff00 */
[----:B------:R-:W-:Y:S01]  /*0420*/  CS2R R88, SRZ ;  /* 0x0000000000587805 */ /* 0x000fe2000001ff00 */
[----:B------:R2:W-:Y:S01]  /*0430*/  STL [R1+0xc3c], RZ ;  /* 0x000c3cff01007387 */ /* 0x0005e20000100800 */
[----:B------:R-:W-:Y:S01]  /*0440*/  CS2R R90, SRZ ;  /* 0x00000000005a7805 */ /* 0x000fe2000001ff00 */
[----:B0-----:R-:W0:Y:S01]  /*0450*/  MUFU.RCP R0, R0 ;  /* 0x0000000000007308 */ /* 0x001e220000001000 */
[----:B------:R-:W-:Y:S01]  /*0460*/  CS2R R92, SRZ ;  /* 0x00000000005c7805 */ /* 0x000fe2000001ff00 */
[----:B------:R2:W-:Y:S01]  /*0470*/  STL [R1+0xc40], RZ ;  /* 0x000c40ff01007387 */ /* 0x0005e20000100800 */
[----:B------:R-:W-:Y:S02]  /*0480*/  CS2R R94, SRZ ;  /* 0x00000000005e7805 */ /* 0x000fe4000001ff00 */
[----:B------:R-:W-:Y:S02]  /*0490*/  CS2R R96, SRZ ;  /* 0x0000000000607805 */ /* 0x000fe4000001ff00 */
[----:B------:R-:W-:Y:S01]  /*04a0*/  CS2R R98, SRZ ;  /* 0x0000000000627805 */ /* 0x000fe2000001ff00 */
[----:B------:R2:W-:Y:S01]  /*04b0*/  STL [R1+0xc44], RZ ;  /* 0x000c44ff01007387 */ /* 0x0005e20000100800 */
[----:B------:R-:W-:-:S02]  /*04c0*/  CS2R R100, SRZ ;  /* 0x0000000000647805 */ /* 0x000fc4000001ff00 */
[----:B------:R-:W-:Y:S02]  /*04d0*/  CS2R R102, SRZ ;  /* 0x0000000000667805 */ /* 0x000fe4000001ff00 */
[----:B------:R-:W-:Y:S01]  /*04e0*/  CS2R R104, SRZ ;  /* 0x0000000000687805 */ /* 0x000fe2000001ff00 */
[----:B------:R2:W-:Y:S01]  /*04f0*/  STL [R1+0xc48], RZ ;  /* 0x000c48ff01007387 */ /* 0x0005e20000100800 */
[----:B------:R-:W-:Y:S02]  /*0500*/  CS2R R106, SRZ ;  /* 0x00000000006a7805 */ /* 0x000fe4000001ff00 */
[----:B------:R-:W-:Y:S02]  /*0510*/  CS2R R108, SRZ ;  /* 0x00000000006c7805 */ /* 0x000fe4000001ff00 */
[----:B------:R-:W-:Y:S01]  /*0520*/  CS2R R110, SRZ ;  /* 0x00000000006e7805 */ /* 0x000fe2000001ff00 */
[----:B------:R2:W-:Y:S01]  /*0530*/  STL [R1+0xc4c], RZ ;  /* 0x000c4cff01007387 */ /* 0x0005e20000100800 */
[----:B------:R-:W-:-:S02]  /*0540*/  CS2R R112, SRZ ;  /* 0x0000000000707805 */ /* 0x000fc4000001ff00 */
[----:B------:R-:W-:Y:S01]  /*0550*/  CS2R R114, SRZ ;  /* 0x0000000000727805 */ /* 0x000fe2000001ff00 */
[----:B0-----:R-:W-:Y:S01]  /*0560*/  VIADD R2, R0, 0xffffffe ;  /* 0x0ffffffe00027836 */ /* 0x001fe20000000000 */
[----:B------:R2:W-:Y:S01]  /*0570*/  STL [R1+0xc50], RZ ;  /* 0x000c50ff01007387 */ /* 0x0005e20000100800 */
[----:B------:R-:W-:Y:S01]  /*0580*/  IMAD.MOV R0, RZ, RZ, -R12 ;  /* 0x000000ffff007224 */ /* 0x000fe200078e0a0c */
[----:B------:R-:W-:Y:S01]  /*0590*/  CS2R R116, SRZ ;  /* 0x0000000000747805 */ /* 0x000fe2000001ff00 */
[----:B------:R0:W1:Y:S01]  /*05a0*/  F2I.FTZ.U32.TRUNC.NTZ R3, R2 ;  /* 0x0000000200037305 */ /* 0x000062000021f000 */
        /* <DEDUP_REMOVED lines=9> */
[----:B0-----:R-:W-:Y:S01]  /*0640*/  IMAD.MOV.U32 R2, RZ, RZ, RZ ;  /* 0x000000ffff027224 */ /* 0x001fe200078e00ff */
[----:B------:R-:W-:Y:S02]  /*0650*/  CS2R R130, SRZ ;  /* 0x0000000000827805 */ /* 0x000fe4000001ff00 */
[----:B------:R-:W-:Y:S01]  /*0660*/  CS2R R132, SRZ ;  /* 0x0000000000847805 */ /* 0x000fe2000001ff00 */
[----:B------:R2:W-:Y:S01]  /*0670*/  STL [R1+0xc60], RZ ;  /* 0x000c60ff01007387 */ /* 0x0005e20000100800 */
[----:B------:R-:W-:Y:S01]  /*0680*/  CS2R R134, SRZ ;  /* 0x0000000000867805 */ /* 0x000fe2000001ff00 */
[--C-:B-1----:R-:W-:Y:S01]  /*0690*/  IMAD.MOV R8, RZ, RZ, -R3.reuse ;  /* 0x000000ffff087224 */ /* 0x102fe200078e0a03 */
[----:B------:R-:W-:Y:S01]  /*06a0*/  CS2R R136, SRZ ;  /* 0x0000000000887805 */ /* 0x000fe2000001ff00 */
[----:B------:R2:W-:Y:S01]  /*06b0*/  STL [R1+0xc64], RZ ;  /* 0x000c64ff01007387 */ /* 0x0005e20000100800 */
[----:B------:R-:W-:Y:S01]  /*06c0*/  CS2R R138, SRZ ;  /* 0x00000000008a7805 */ /* 0x000fe2000001ff00 */
[----:B------:R-:W-:Y:S01]  /*06d0*/  IMAD R11, R8, R9, RZ ;  /* 0x00000009080b7224 */ /* 0x000fe200078e02ff */
[----:B------:R-:W-:Y:S01]  /*06e0*/  CS2R R140, SRZ ;  /* 0x00000000008c7805 */ /* 0x000fe2000001ff00 */
[----:B------:R2:W-:Y:S01]  /*06f0*/  STL [R1+0xc68], RZ ;  /* 0x000c68ff01007387 */ /* 0x0005e20000100800 */
[----:B------:R-:W-:Y:S01]  /*0700*/  IMAD.MOV.U32 R8, RZ, RZ, R10 ;  /* 0x000000ffff087224 */ /* 0x000fe200078e000a */
[----:B------:R-:W-:Y:S01]  /*0710*/  CS2R R142, SRZ ;  /* 0x00000000008e7805 */ /* 0x000fe2000001ff00 */
[----:B------:R-:W-:Y:S01]  /*0720*/  IMAD.HI.U32 R3, R3, R11, R2 ;  /* 0x0000000b03037227 */ /* 0x000fe200078e0002 */
[----:B------:R2:W-:Y:S01]  /*0730*/  STL [R1+0xc6c], RZ ;  /* 0x000c6cff01007387 */ /* 0x0005e20000100800 */
[----:B------:R-:W-:-:S02]  /*0740*/  CS2R R144, SRZ ;  /* 0x0000000000907805 */ /* 0x000fc4000001ff00 */
[----:B------:R-:W-:Y:S02]  /*0750*/  CS2R R146, SRZ ;  /* 0x0000000000927805 */ /* 0x000fe4000001ff00 */
[----:B------:R-:W-:Y:S01]  /*0760*/  CS2R R148, SRZ ;  /* 0x0000000000947805 */ /* 0x000fe2000001ff00 */
[----:B------:R2:W-:Y:S01]  /*0770*/  STL [R1+0xc70], RZ ;  /* 0x000c70ff01007387 */ /* 0x0005e20000100800 */
[----:B------:R-:W-:Y:S01]  /*0780*/  IMAD.HI.U32 R3, R3, R8, RZ ;  /* 0x0000000803037227 */ /* 0x000fe200078e00ff */
[----:B------:R-:W-:Y:S02]  /*0790*/  CS2R R150, SRZ ;  /* 0x0000000000967805 */ /* 0x000fe4000001ff00 */
[----:B------:R2:W-:Y:S01]  /*07a0*/  STL [R1+0xc74], RZ ;  /* 0x000c74ff01007387 */ /* 0x0005e20000100800 */
[----:B------:R-:W-:-:S03]  /*07b0*/  IMAD R0, R3, R0, R8 ;  /* 0x0000000003007224 */ /* 0x000fc600078e0208 */
[----:B------:R2:W-:Y:S02]  /*07c0*/  STL [R1+0xc78], RZ ;  /* 0x000c78ff01007387 */ /* 0x0005e40000100800 */
[----:B------:R-:W-:Y:S02]  /*07d0*/  ISETP.GT.U32.AND P1, PT, R9, R0, PT ;  /* 0x000000000900720c */ /* 0x000fe40003f24070 */
[----:B------:R2:W-:Y:S04]  /*07e0*/  STL [R1+0xc7c], RZ ;  /* 0x000c7cff01007387 */ /* 0x0005e80000100800 */
[----:B------:R2:W-:Y:S04]  /*07f0*/  STL [R1+0xc80], RZ ;  /* 0x000c80ff01007387 */ /* 0x0005e80000100800 */
[----:B------:R2:W-:Y:S03]  /*0800*/  STL [R1+0xc84], RZ ;  /* 0x000c84ff01007387 */ /* 0x0005e60000100800 */
[----:B------:R-:W-:Y:S01]  /*0810*/  @!P1 IMAD.IADD R0, R0, 0x1, -R9 ;  /* 0x0000000100009824 */ /* 0x000fe200078e0a09 */
[----:B------:R2:W-:Y:S01]  /*0820*/  STL [R1+0xc88], RZ ;  /* 0x000c88ff01007387 */ /* 0x0005e20000100800 */
[----:B------:R-:W-:Y:S01]  /*0830*/  @!P1 VIADD R3, R3, 0x1 ;  /* 0x0000000103039836 */ /* 0x000fe20000000000 */
[----:B------:R-:W-:-:S02]  /*0840*/  ISETP.NE.AND P1, PT, R6, RZ, PT ;  /* 0x000000ff0600720c */ /* 0x000fc40003f25270 */
[----:B------:R2:W-:Y:S01]  /*0850*/  STL [R1+0xc8c], RZ ;  /* 0x000c8cff01007387 */ /* 0x0005e20000100800 */
[----:B------:R-:W-:Y:S02]  /*0860*/  ISETP.GE.U32.AND P0, PT, R0, R9, PT ;  /* 0x000000090000720c */ /* 0x000fe40003f06070 */
[----:B------:R-:W-:Y:S01]  /*0870*/  LOP3.LUT R0, R7, R6, RZ, 0x3c, !PT ;  /* 0x0000000607007212 */ /* 0x000fe200078e3cff */
[----:B------:R2:W-:Y:S03]  /*0880*/  STL [R1+0xc90], RZ ;  /* 0x000c90ff01007387 */ /* 0x0005e60000100800 */
[----:B------:R-:W-:Y:S01]  /*0890*/  ISETP.GE.AND P2, PT, R0, RZ, PT ;  /* 0x000000ff0000720c */ /* 0x000fe20003f46270 */
[----:B------:R2:W-:Y:S01]  /*08a0*/  STL [R1+0xc94], RZ ;  /* 0x000c94ff01007387 */ /* 0x0005e20000100800 */
[----:B------:R-:W-:-:S03]  /*08b0*/  VIADD R0, R4, 0xff ;  /* 0x000000ff04007836 */ /* 0x000fc60000000000 */
[----:B------:R2:W-:Y:S02]  /*08c0*/  STL [R1+0xc98], RZ ;  /* 0x000c98ff01007387 */ /* 0x0005e40000100800 */
[----:B------:R-:W-:Y:S02]  /*08d0*/  @P0 VIADD R3, R3, 0x1 ;  /* 0x0000000103030836 */ /* 0x000fe40000000000 */
[----:B------:R2:W-:Y:S02]  /*08e0*/  STL [R1+0xc9c], RZ ;  /* 0x000c9cff01007387 */ /* 0x0005e40000100800 */
[----:B------:R-:W-:Y:S01]  /*08f0*/  IMAD.MOV.U32 R2, RZ, RZ, R3 ;  /* 0x000000ffff027224 */ /* 0x000fe200078e0003 */
[----:B------:R-:W-:Y:S01]  /*0900*/  SHF.R.S32.HI R3, RZ, 0x1f, R0 ;  /* 0x0000001fff037819 */ /* 0x000fe20000011400 */
[----:B------:R2:W-:Y:S02]  /*0910*/  STL [R1+0xca0], RZ ;  /* 0x000ca0ff01007387 */ /* 0x0005e40000100800 */
[----:B------:R-:W-:Y:S01]  /*0920*/  @!P2 IMAD.MOV R2, RZ, RZ, -R2 ;  /* 0x000000ffff02a224 */ /* 0x000fe200078e0a02 */
[----:B------:R-:W-:Y:S01]  /*0930*/  @!P1 LOP3.LUT R2, RZ, R6, RZ, 0x33, !PT ;  /* 0x00000006ff029212 */ /* 0x000fe200078e33ff */
[----:B------:R2:W-:Y:S01]  /*0940*/  STL [R1+0xca4], RZ ;  /* 0x000ca4ff01007387 */ /* 0x0005e20000100800 */
[----:B------:R-:W-:-:S03]  /*0950*/  LEA.HI R3, R3, R0, RZ, 0x8 ;  /* 0x0000000003037211 */ /* 0x000fc600078f40ff */
[----:B------:R2:W-:Y:S01]  /*0960*/  STL [R1+0xca8], RZ ;  /* 0x000ca8ff01007387 */ /* 0x0005e20000100800 */
[----:B------:R-:W-:Y:S02]  /*0970*/  IMAD.SHL.U32 R8, R2, 0x4, RZ ;  /* 0x0000000402087824 */ /* 0x000fe400078e00ff */
[----:B------:R-:W-:Y:S01]  /*0980*/  IMAD.MOV R2, RZ, RZ, -R2 ;  /* 0x000000ffff027224 */ /* 0x000fe200078e0a02 */
[----:B------:R2:W-:Y:S02]  /*0990*/  STL [R1+0xcac], RZ ;  /* 0x000cacff01007387 */ /* 0x0005e40000100800 */
[----:B------:R-:W-:Y:S01]  /*09a0*/  LEA.HI.SX32 R3, R3, -R8, 0x18 ;  /* 0x8000000803037211 */ /* 0x000fe200078fc2ff */
[----:B------:R-:W-:Y:S01]  /*09b0*/  IMAD R6, R6, R2, R7 ;  /* 0x0000000206067224 */ /* 0x000fe200078e0207 */
[----:B------:R2:W-:Y:S02]  /*09c0*/  STL [R1+0xcb0], RZ ;  /* 0x000cb0ff01007387 */ /* 0x0005e40000100800 */
[----:B------:R-:W-:-:S02]  /*09d0*/  VIMNMX R13, R3, 0x4, PT ;  /* 0x00000004030d7848 */ /* 0x000fc40003fe0100 */
[----:B------:R2:W-:Y:S01]  /*09e0*/  STL [R1+0xcb4], RZ ;  /* 0x000cb4ff01007387 */ /* 0x0005e20000100800 */
[----:B------:R-:W-:Y:S02]  /*09f0*/  IABS R11, R6 ;  /* 0x00000006000b7213 */ /* 0x000fe40000000000 */
[----:B------:R-:W-:Y:S01]  /*0a00*/  IABS R9, R13 ;  /* 0x0000000d00097213 */ /* 0x000fe20000000000 */
[----:B------:R2:W-:Y:S03]  /*0a10*/  STL [R1+0xcb8], RZ ;  /* 0x000cb8ff01007387 */ /* 0x0005e60000100800 */
[----:B------:R-:W0:Y:S01]  /*0a20*/  I2F.RP R0, R9 ;  /* 0x0000000900007306 */ /* 0x000e220000209400 */
[----:B------:R2:W-:Y:S04]  /*0a30*/  STL [R1+0xcbc], RZ ;  /* 0x000cbcff01007387 */ /* 0x0005e80000100800 */
[----:B------:R2:W-:Y:S04]  /*0a40*/  STL [R1+0xcc0], RZ ;  /* 0x000cc0ff01007387 */ /* 0x0005e80000100800 */
[----:B------:R2:W-:Y:S04]  /*0a50*/  STL [R1+0xcc4], RZ ;  /* 0x000cc4ff01007387 */ /* 0x0005e80000100800 */
[----:B------:R2:W-:Y:S01]  /*0a60*/  STL [R1+0xcc8], RZ ;  /* 0x000cc8ff01007387 */ /* 0x0005e20000100800 */
[----:B0-----:R-:W0:Y:S03]  /*0a70*/  MUFU.RCP R0, R0 ;  /* 0x0000000000007308 */ /* 0x001e260000001000 */
[----:B------:R2:W-:Y:S04]  /*0a80*/  STL [R1+0xccc], RZ ;  /* 0x000cccff01007387 */ /* 0x0005e80000100800 */
[----:B------:R2:W-:Y:S04]  /*0a90*/  STL [R1+0xcd0], RZ ;  /* 0x000cd0ff01007387 */ /* 0x0005e80000100800 */
[----:B------:R2:W-:Y:S04]  /*0aa0*/  STL [R1+0xcd4], RZ ;  /* 0x000cd4ff01007387 */ /* 0x0005e80000100800 */
[----:B------:R2:W-:Y:S01]  /*0ab0*/  STL [R1+0xcd8], RZ ;  /* 0x000cd8ff01007387 */ /* 0x0005e20000100800 */
[----:B0-----:R-:W-:-:S03]  /*0ac0*/  VIADD R3, R0, 0xffffffe ;  /* 0x0ffffffe00037836 */ /* 0x001fc60000000000 */
[----:B------:R2:W-:Y:S04]  /*0ad0*/  STL [R1+0xcdc], RZ ;  /* 0x000cdcff01007387 */ /* 0x0005e80000100800 */
[----:B------:R2:W-:Y:S01]  /*0ae0*/  STL [R1+0xce0], RZ ;  /* 0x000ce0ff01007387 */ /* 0x0005e20000100800 */
[----:B------:R-:W0:Y:S03]  /*0af0*/  F2I.FTZ.U32.TRUNC.NTZ R3, R3 ;  /* 0x0000000300037305 */ /* 0x000e26000021f000 */
[----:B------:R2:W-:Y:S04]  /*0b00*/  STL [R1+0xce4], RZ ;  /* 0x000ce4ff01007387 */ /* 0x0005e80000100800 */
[----:B------:R2:W-:Y:S04]  /*0b10*/  STL [R1+0xce8], RZ ;  /* 0x000ce8ff01007387 */ /* 0x0005e80000100800 */
[----:B------:R2:W-:Y:S04]  /*0b20*/  STL [R1+0xcec], RZ ;  /* 0x000cecff01007387 */ /* 0x0005e80000100800 */
[----:B------:R2:W-:Y:S01]  /*0b30*/  STL [R1+0xcf0], RZ ;  /* 0x000cf0ff01007387 */ /* 0x0005e20000100800 */
[----:B0-----:R-:W-:-:S03]  /*0b40*/  IMAD.MOV R10, RZ, RZ, -R3 ;  /* 0x000000ffff0a7224 */ /* 0x001fc600078e0a03 */
[----:B------:R2:W-:Y:S01]  /*0b50*/  STL [R1+0xcf4], RZ ;  /* 0x000cf4ff01007387 */ /* 0x0005e20000100800 */
[----:B------:R-:W-:Y:S01]  /*0b60*/  IMAD.MOV.U32 R2, RZ, RZ, R10 ;  /* 0x000000ffff027224 */ /* 0x000fe200078e000a */
[----:B------:R-:W-:Y:S02]  /*0b70*/  IABS R10, R13 ;  /* 0x0000000d000a7213 */ /* 0x000fe40000000000 */
[----:B------:R2:W-:Y:S01]  /*0b80*/  STL [R1+0xcf8], RZ ;  /* 0x000cf8ff01007387 */ /* 0x0005e20000100800 */
[----:B------:R-:W-:Y:S02]  /*0b90*/  IMAD R7, R2, R9, RZ ;  /* 0x0000000902077224 */ /* 0x000fe400078e02ff */
[----:B------:R-:W-:Y:S01]  /*0ba0*/  IMAD.MOV.U32 R2, RZ, RZ, RZ ;  /* 0x000000ffff027224 */ /* 0x000fe200078e00ff */
[----:B------:R2:W-:Y:S03]  /*0bb0*/  STL [R1+0xcfc], RZ ;  /* 0x000cfcff01007387 */ /* 0x0005e60000100800 */
[----:B------:R-:W-:Y:S01]  /*0bc0*/  IMAD.HI.U32 R2, R3, R7, R2 ;  /* 0x0000000703027227 */ /* 0x000fe200078e0002 */
[----:B------:R2:W-:Y:S03]  /*0bd0*/  STL [R1+0xd00], RZ ;  /* 0x000d00ff01007387 */ /* 0x0005e60000100800 */
[----:B------:R-:W-:Y:S01]  /*0be0*/  IMAD.MOV R3, RZ, RZ, -R10 ;  /* 0x000000ffff037224 */ /* 0x000fe200078e0a0a */
[----:B------:R2:W-:Y:S01]  /*0bf0*/  STL [R1+0xd04], RZ ;  /* 0x000d04ff01007387 */ /* 0x0005e20000100800 */
[----:B------:R-:W-:-:S03]  /*0c00*/  IMAD.HI.U32 R0, R2, R11, RZ ;  /* 0x0000000b02007227 */ /* 0x000fc600078e00ff */
        /* <DEDUP_REMOVED lines=13> */
[-C--:B------:R-:W-:Y:S01]  /*0ce0*/  LOP3.LUT R2, R6, R13.reuse, RZ, 0x3c, !PT ;  /* 0x0000000d06027212 */ /* 0x080fe200078e3cff */
[----:B------:R2:W-:Y:S03]  /*0cf0*/  STL [R1+0xd24], RZ ;  /* 0x000d24ff01007387 */ /* 0x0005e60000100800 */
[----:B------:R-:W-:Y:S01]  /*0d00*/  ISETP.GE.AND P2, PT, R2, RZ, PT ;  /* 0x000000ff0200720c */ /* 0x000fe20003f46270 */
[----:B------:R2:W-:Y:S04]  /*0d10*/  STL [R1+0xd28], RZ ;  /* 0x000d28ff01007387 */ /* 0x0005e80000100800 */
[----:B------:R2:W-:Y:S02]  /*0d20*/  STL [R1+0xd2c], RZ ;  /* 0x000d2cff01007387 */ /* 0x0005e40000100800 */
[----:B------:R-:W-:Y:S01]  /*0d30*/  @P0 VIADD R0, R0, 0x1 ;  /* 0x0000000100000836 */ /* 0x000fe20000000000 */
[----:B------:R-:W-:Y:S01]  /*0d40*/  ISETP.GE.AND P0, PT, R152, 0x20, PT ;  /* 0x000000209800780c */ /* 0x000fe20003f06270 */
[----:B------:R2:W-:Y:S04]  /*0d50*/  STL [R1+0xd30], RZ ;  /* 0x000d30ff01007387 */ /* 0x0005e80000100800 */
[----:B------:R2:W-:Y:S01]  /*0d60*/  STL [R1+0xd34], RZ ;  /* 0x000d34ff01007387 */ /* 0x0005e20000100800 */
[----:B------:R-:W-:Y:S01]  /*0d70*/  @!P2 IMAD.MOV R0, RZ, RZ, -R0 ;  /* 0x000000ffff00a224 */ /* 0x000fe200078e0a00 */
[----:B------:R-:W-:-:S02]  /*0d80*/  @!P1 LOP3.LUT R0, RZ, R13, RZ, 0x33, !PT ;  /* 0x0000000dff009212 */ /* 0x000fc400078e33ff */
[----:B------:R2:W-:Y:S03]  /*0d90*/  STL [R1+0xd38], RZ ;  /* 0x000d38ff01007387 */ /* 0x0005e60000100800 */
[----:B------:R-:W-:Y:S01]  /*0da0*/  IMAD.MOV R2, RZ, RZ, -R0 ;  /* 0x000000ffff027224 */ /* 0x000fe200078e0a00 */
[----:B------:R2:W-:Y:S01]  /*0db0*/  STL [R1+0xd3c], RZ ;  /* 0x000d3cff01007387 */ /* 0x0005e20000100800 */
[----:B------:R-:W-:Y:S02]  /*0dc0*/  IMAD.SHL.U32 R0, R0, 0x200, RZ ;  /* 0x0000020000007824 */ /* 0x000fe400078e00ff */
[----:B------:R-:W-:Y:S01]  /*0dd0*/  IMAD R2, R13, R2, R6 ;  /* 0x000000020d027224 */ /* 0x000fe200078e0206 */
[----:B------:R2:W-:Y:S01]  /*0de0*/  STL [R1+0xd40], RZ ;  /* 0x000d40ff01007387 */ /* 0x0005e20000100800 */
[----:B------:R-:W-:Y:S02]  /*0df0*/  VIADD R7, R0, 0x140 ;  /* 0x0000014000077836 */ /* 0x000fe40000000000 */
[----:B------:R-:W-:Y:S01]  /*0e00*/  IMAD.IADD R2, R8, 0x1, R2 ;  /* 0x0000000108027824 */ /* 0x000fe200078e0202 */
[----:B------:R2:W-:Y:S04]  /*0e10*/  STL [R1+0xd44], RZ ;  /* 0x000d44ff01007387 */ /* 0x0005e80000100800 */
        /* <DEDUP_REMOVED lines=686> */
[----:B------:R2:W-:Y:S04]  /*3900*/  STL [R1], RZ ;  /* 0x000000ff01007387 */ /* 0x0005e80000100800 */
        /* <DEDUP_REMOVED lines=105> */
[----:B------:R2:W-:Y:S01]  /*3fa0*/  STL [R1+0x1a8], RZ ;  /* 0x0001a8ff01007387 */ /* 0x0005e20000100800 */
[----:B------:R-:W0:Y:S03]  /*3fb0*/  S2R R6, SR_TID.X ;  /* 0x0000000000067919 */ /* 0x000e260000002100 */
        /* <DEDUP_REMOVED lines=8> */
[----:B0-----:R-:W-:-:S02]  /*4040*/  LOP3.LUT R14, R6, 0x7f, RZ, 0xc0, !PT ;  /* 0x0000007f060e7812 */ /* 0x001fc400078ec0ff */
[----:B------:R-:W-:Y:S01]  /*4050*/  LOP3.LUT R19, R6, 0x60, RZ, 0xc0, !PT ;  /* 0x0000006006137812 */ /* 0x000fe200078ec0ff */
[----:B------:R2:W-:Y:S02]  /*4060*/  STL [R1+0x1cc], RZ ;  /* 0x0001ccff01007387 */ /* 0x0005e40000100800 */
[----:B------:R-:W-:Y:S02]  /*4070*/  IMAD R2, R2, 0x100, R14 ;  /* 0x0000010002027824 */ /* 0x000fe400078e020e */
[----:B------:R2:W-:Y:S02]  /*4080*/  STL [R1+0x1d0], RZ ;  /* 0x0001d0ff01007387 */ /* 0x0005e40000100800 */
[----:B------:R-:W-:Y:S02]  /*4090*/  VIADD R3, R2, 0x80 ;  /* 0x0000008002037836 */ /* 0x000fe40000000000 */
        /* <DEDUP_REMOVED lines=11> */
[----:B------:R2:W-:Y:S01]  /*4150*/  STL [R1+0x13b4], R7 ;  /* 0x0013b40701007387 */ /* 0x0005e20000100800 */
[----:B------:R-:W-:Y:S05]  /*4160*/  @!P0 BRA `(.L_x_0) ;  /* 0x000001cc00fc8947 */ /* 0x000fea0003800000 */
[-C--:B------:R-:W-:Y:S01]  /*4170*/  IABS R17, R4.reuse ;  /* 0x0000000400117213 */ /* 0x080fe20000000000 */
[----:B------:R-:W-:Y:S01]  /*4180*/  ULDC UR8, c[0x0][0x23c] ;  /* 0x00008f0000087ab9 */ /* 0x000fe20000000800 */
[----:B--2---:R-:W-:Y:S01]  /*4190*/  IABS R7, R5 ;  /* 0x0000000500077213 */ /* 0x004fe20000000000 */
[----:B------:R-:W-:Y:S01]  /*41a0*/  ULDC UR5, c[0x0][0x240] ;  /* 0x0000900000057ab9 */ /* 0x000fe20000000800 */
[----:B------:R-:W0:Y:S01]  /*41b0*/  I2F.RP R12, R17 ;  /* 0x00000011000c7306 */ /* 0x000e220000209400 */
[----:B------:R-:W-:Y:S01]  /*41c0*/  IABS R15, R3 ;  /* 0x00000003000f7213 */ /* 0x000fe20000000000 */
[----:B------:R-:W-:Y:S01]  /*41d0*/  ULDC.64 UR6, c[0x0][0x218] ;  /* 0x0000860000067ab9 */ /* 0x000fe20000000a00 */
[----:B------:R-:W-:Y:S01]  /*41e0*/  ISETP.GE.AND P6, PT, R2, RZ, PT ;  /* 0x000000ff0200720c */ /* 0x000fe20003fc6270 */
[----:B------:R-:W-:Y:S01]  /*41f0*/  ULDC.64 UR10, c[0x0][0x210] ;  /* 0x00008400000a7ab9 */ /* 0x000fe20000000a00 */
[----:B------:R-:W-:Y:S01]  /*4200*/  LOP3.LUT R27, RZ, R4, RZ, 0x33, !PT ;  /* 0x00000004ff1b7212 */ /* 0x000fe200078e33ff */
[----:B------:R-:W-:Y:S01]  /*4210*/  UIADD3 UR56, UR4, 0x4000, URZ ;  /* 0x0000400004387890 */ /* 0x000fe2000fffe03f */
[----:B------:R-:W-:Y:S01]  /*4220*/  LOP3.LUT R49, R6, 0x1f, RZ, 0xc0, !PT ;  /* 0x0000001f06317812 */ /* 0x000fe200078ec0ff */
[----:B------:R-:W1:Y:S01]  /*4230*/  I2F.RP R8, R7 ;  /* 0x0000000700087306 */ /* 0x000e620000209400 */
[----:B------:R-:W-:Y:S01]  /*4240*/  UMOV UR14, 0xfffffe00 ;  /* 0xfffffe00000e7882 */ /* 0x000fe20000000000 */
[----:B------:R-:W-:Y:S01]  /*4250*/  USHF.R.U32.HI UR56, URZ, 0x4, UR56 ;  /* 0x000000043f387899 */ /* 0x000fe20008011638 */
[----:B------:R-:W-:-:S03]  /*4260*/  UMOV UR15, 0x3fffffef ;  /* 0x3fffffef000f7882 */ /* 0x000fc60000000000 */
[----:B------:R-:W-:Y:S02]  /*4270*/  USGXT.U32 UR56, UR56, 0xe ;  /* 0x0000000e3838789a */ /* 0x000fe40008000000 */
[----:B0-----:R-:W0:Y:S08]  /*4280*/  MUFU.RCP R12, R12 ;  /* 0x0000000c000c7308 */ /* 0x001e300000001000 */
[----:B-1----:R-:W1:Y:S01]  /*4290*/  MUFU.RCP R8, R8 ;  /* 0x0000000800087308 */ /* 0x002e620000001000 */
[----:B0-----:R-:W-:-:S07]  /*42a0*/  VIADD R9, R12, 0xffffffe ;  /* 0x0ffffffe0c097836 */ /* 0x001fce0000000000 */
[----:B------:R-:W0:Y:S01]  /*42b0*/  F2I.FTZ.U32.TRUNC.NTZ R9, R9 ;  /* 0x0000000900097305 */ /* 0x000e22000021f000 */
[----:B-1----:R-:W-:Y:S02]  /*42c0*/  VIADD R10, R8, 0xffffffe ;  /* 0x0ffffffe080a7836 */ /* 0x002fe40000000000 */
[----:B------:R-:W-:-:S05]  /*42d0*/  IMAD.MOV.U32 R8, RZ, RZ, RZ ;  /* 0x000000ffff087224 */ /* 0x000fca00078e00ff */
[----:B------:R1:W2:Y:S01]  /*42e0*/  F2I.FTZ.U32.TRUNC.NTZ R11, R10 ;  /* 0x0000000a000b7305 */ /* 0x0002a2000021f000 */
[----:B0-----:R-:W-:-:S04]  /*42f0*/  IMAD.MOV R16, RZ, RZ, -R9 ;  /* 0x000000ffff107224 */ /* 0x001fc800078e0a09 */
[----:B------:R-:W-:Y:S01]  /*4300*/  IMAD R13, R16, R17, RZ ;  /* 0x00000011100d7224 */ /* 0x000fe200078e02ff */
[----:B------:R-:W-:-:S03]  /*4310*/  IABS R16, R2 ;  /* 0x0000000200107213 */ /* 0x000fc60000000000 */
[----:B------:R-:W-:-:S04]  /*4320*/  IMAD.HI.U32 R12, R9, R13, R8 ;  /* 0x0000000d090c7227 */ /* 0x000fc800078e0008 */
[----:B------:R-:W-:Y:S01]  /*4330*/  IMAD.MOV.U32 R9, RZ, RZ, R15 ;  /* 0x000000ffff097224 */ /* 0x000fe200078e000f */
[----:B------:R-:W-:Y:S01]  /*4340*/  SHF.R.S32.HI R15, RZ, 0x1f, R152 ;  /* 0x0000001fff0f7819 */ /* 0x000fe20000011498 */
[----:B------:R-:W-:Y:S02]  /*4350*/  IMAD.MOV.U32 R13, RZ, RZ, R16 ;  /* 0x000000ffff0d7224 */ /* 0x000fe400078e0010 */
[----:B------:R-:W-:Y:S01]  /*4360*/  IMAD.HI.U32 R8, R12, R9, RZ ;  /* 0x000000090c087227 */ /* 0x000fe200078e00ff */
[----:B------:R-:W-:-:S03]  /*4370*/  LEA.HI R152, R15, R152, RZ, 0x5 ;  /* 0x000000980f987211 */ /* 0x000fc600078f28ff */
[----:B------:R-:W-:-:S04]  /*4380*/  IMAD.HI.U32 R12, R12, R13, RZ ;  /* 0x0000000d0c0c7227 */ /* 0x000fc800078e00ff */
[----:B------:R-:W-:Y:S02]  /*4390*/  IMAD.MOV R16, RZ, RZ, -R12 ;  /* 0x000000ffff107224 */ /* 0x000fe400078e0a0c */
[----:B-1----:R-:W-:Y:S01]  /*43a0*/  IMAD.MOV R10, RZ, RZ, -R8 ;  /* 0x000000ffff0a7224 */ /* 0x002fe200078e0a08 */
[----:B------:R-:W-:Y:S01]  /*43b0*/  LEA.HI R8, R19, R0, RZ, 0x1b ;  /* 0x0000000013087211 */ /* 0x000fe200078fd8ff */
[C---:B------:R-:W-:Y:S02]  /*43c0*/  IMAD R13, R17.reuse, R16, R13 ;  /* 0x00000010110d7224 */ /* 0x040fe400078e020d */
[----:B--2---:R-:W-:Y:S01]  /*43d0*/  IMAD.MOV R18, RZ, RZ, -R11 ;  /* 0x000000ffff127224 */ /* 0x004fe200078e0a0b */
[----:B------:R-:W-:Y:S01]  /*43e0*/  IABS R32, R8 ;  /* 0x0000000800207213 */ /* 0x000fe20000000000 */
[C---:B------:R-:W-:Y:S01]  /*43f0*/  IMAD R12, R17.reuse, R10, R9 ;  /* 0x0000000a110c7224 */ /* 0x040fe200078e0209 */
[----:B------:R-:W-:Y:S01]  /*4400*/  ISETP.GT.U32.AND P1, PT, R17, R13, PT ;  /* 0x0000000d1100720c */ /* 0x000fe20003f24070 */
[----:B------:R-:W-:-:S02]  /*4410*/  IMAD R9, R18, R7, RZ ;  /* 0x0000000712097224 */ /* 0x000fc400078e02ff */
[----:B------:R-:W-:Y:S01]  /*4420*/  IMAD.MOV.U32 R10, RZ, RZ, RZ ;  /* 0x000000ffff0a7224 */ /* 0x000fe200078e00ff */
[----:B------:R-:W-:Y:S01]  /*4430*/  ISETP.GT.U32.AND P0, PT, R17, R12, PT ;  /* 0x0000000c1100720c */ /* 0x000fe20003f04070 */
[----:B------:R-:W-:Y:S02]  /*4440*/  VIADD R18, R8, 0x1fc ;  /* 0x000001fc08127836 */ /* 0x000fe40000000000 */
[----:B------:R-:W-:-:S03]  /*4450*/  IMAD.HI.U32 R9, R11, R9, R10 ;  /* 0x000000090b097227 */ /* 0x000fc600078e000a */
[----:B------:R-:W-:Y:S01]  /*4460*/  IABS R40, R18 ;  /* 0x0000001200287213 */ /* 0x000fe20000000000 */
[----:B------:R-:W-:Y:S01]  /*4470*/  VIADD R19, R8, 0x1f8 ;  /* 0x000001f808137836 */ /* 0x000fe20000000000 */
[----:B------:R-:W-:Y:S01]  /*4480*/  ISETP.GE.AND P3, PT, R18, RZ, PT ;  /* 0x000000ff1200720c */ /* 0x000fe20003f66270 */
[--C-:B------:R-:W-:Y:S02]  /*4490*/  @!P1 IMAD.IADD R13, R13, 0x1, -R17.reuse ;  /* 0x000000010d0d9824 */ /* 0x100fe400078e0a11 */
[----:B------:R-:W-:Y:S01]  /*44a0*/  IMAD.HI.U32 R10, R9, R32, RZ ;  /* 0x00000020090a7227 */ /* 0x000fe200078e00ff */
[----:B------:R-:W-:Y:S02]  /*44b0*/  IABS R38, R19 ;  /* 0x0000001300267213 */ /* 0x000fe40000000000 */
[----:B------:R-:W-:Y:S01]  /*44c0*/  ISETP.GT.U32.AND P4, PT, R17, R13, PT ;  /* 0x0000000d1100720c */ /* 0x000fe20003f84070 */
[----:B------:R-:W-:Y:S02]  /*44d0*/  IMAD.MOV R16, RZ, RZ, -R10 ;  /* 0x000000ffff107224 */ /* 0x000fe400078e0a0a */
[----:B------:R-:W-:Y:S01]  /*44e0*/  @!P0 IMAD.IADD R12, R12, 0x1, -R17 ;  /* 0x000000010c0c8824 */ /* 0x000fe200078e0a11 */
[----:B------:R-:W-:Y:S01]  /*44f0*/  ISETP.GE.AND P0, PT, R19, RZ, PT ;  /* 0x000000ff1300720c */ /* 0x000fe20003f06270 */
[----:B------:R-:W-:-:S02]  /*4500*/  IMAD R32, R7, R16, R32 ;  /* 0x0000001007207224 */ /* 0x000fc400078e0220 */
[----:B------:R-:W-:Y:S01]  /*4510*/  IMAD.HI.U32 R10, R9, R40, RZ ;  /* 0x00000028090a7227 */ /* 0x000fe200078e00ff */
[----:B------:R-:W-:Y:S02]  /*4520*/  ISETP.GT.U32.AND P2, PT, R17, R12, PT ;  /* 0x0000000c1100720c */ /* 0x000fe40003f44070 */
[----:B------:R-:W-:Y:S01]  /*4530*/  ISETP.GT.U32.AND P1, PT, R7, R32, PT ;  /* 0x000000200700720c */ /* 0x000fe20003f24070 */
[----:B------:R-:W-:-:S04]  /*4540*/  IMAD.HI.U32 R11, R9, R38, RZ ;  /* 0x00000026090b7227 */ /* 0x000fc800078e00ff */
[----:B------:R-:W-:Y:S01]  /*4550*/  @!P4 IMAD.IADD R13, R13, 0x1, -R17 ;  /* 0x000000010d0dc824 */ /* 0x000fe200078e0a11 */
[----:B------:R-:W-:Y:S01]  /*4560*/  ISETP.GE.AND P4, PT, R3, RZ, PT ;  /* 0x000000ff0300720c */ /* 0x000fe20003f86270 */
[----:B------:R-:W-:Y:S02]  /*4570*/  IMAD.MOV R10, RZ, RZ, -R10 ;  /* 0x000000ffff0a7224 */ /* 0x000fe400078e0a0a */
[----:B------:R-:W-:Y:S02]  /*4580*/  IMAD.MOV R11, RZ, RZ, -R11 ;  /* 0x000000ffff0b7224 */ /* 0x000fe400078e0a0b */
[----:B------:R-:W-:Y:S02]  /*4590*/  VIADD R15, R8, 0x1f0 ;  /* 0x000001f0080f7836 */ /* 0x000fe40000000000 */
[C---:B------:R-:W-:Y:S02]  /*45a0*/  IMAD R40, R7.reuse, R10, R40 ;  /* 0x0000000a07287224 */ /* 0x040fe400078e0228 */
[C---:B------:R-:W-:Y:S01]  /*45b0*/  IMAD R38, R7.reuse, R11, R38 ;  /* 0x0000000b07267224 */ /* 0x040fe200078e0226 */
[----:B------:R-:W-:Y:S01]  /*45c0*/  IABS R34, R15 ;  /* 0x0000000f00227213 */ /* 0x000fe20000000000 */
[----:B------:R-:W-:Y:S01]  /*45d0*/  @!P2 IMAD.IADD R12, R12, 0x1, -R17 ;  /* 0x000000010c0ca824 */ /* 0x000fe200078e0a11 */
[----:B------:R-:W-:Y:S01]  /*45e0*/  ISETP.NE.AND P2, PT, R4, RZ, PT ;  /* 0x000000ff0400720c */ /* 0x000fe20003f45270 */
[----:B------:R-:W-:Y:S01]  /*45f0*/  VIADD R10, R8, 0x1f4 ;  /* 0x000001f4080a7836 */ /* 0x000fe20000000000 */
[----:B------:R-:W-:Y:S01]  /*4600*/  ISETP.GT.U32.AND P5, PT, R7, R40, PT ;  /* 0x000000280700720c */ /* 0x000fe20003fa4070 */
[----:B------:R-:W-:-:S02]  /*4610*/  @!P1 IMAD.IADD R32, R32, 0x1, -R7 ;  /* 0x0000000120209824 */ /* 0x000fc400078e0a07 */
[----:B------:R-:W-:Y:S01]  /*4620*/  @!P4 IMAD.MOV R12, RZ, RZ, -R12 ;  /* 0x000000ffff0cc224 */ /* 0x000fe200078e0a0c */
[----:B------:R-:W-:Y:S01]  /*4630*/  ISETP.GE.AND P1, PT, R10, RZ, PT ;  /* 0x000000ff0a00720c */ /* 0x000fe20003f26270 */
[----:B------:R-:W-:Y:S01]  /*4640*/  @!P6 IMAD.MOV R13, RZ, RZ, -R13 ;  /* 0x000000ffff0de224 */ /* 0x000fe200078e0a0d */
[----:B------:R-:W-:Y:S01]  /*4650*/  IABS R36, R10 ;  /* 0x0000000a00247213 */ /* 0x000fe20000000000 */
[----:B------:R-:W-:Y:S01]  /*4660*/  IMAD.HI.U32 R10, R9, R34, RZ ;  /* 0x00000022090a7227 */ /* 0x000fe200078e00ff */
[C---:B------:R-:W-:Y:S02]  /*4670*/  ISETP.GT.U32.AND P4, PT, R7.reuse, R32, PT ;  /* 0x000000200700720c */ /* 0x040fe40003f84070 */
[----:B------:R-:W-:Y:S01]  /*4680*/  ISETP.GT.U32.AND P6, PT, R7, R38, PT ;  /* 0x000000260700720c */ /* 0x000fe20003fc4070 */
[----:B------:R-:W-:Y:S01]  /*4690*/  IMAD.MOV R10, RZ, RZ, -R10 ;  /* 0x000000ffff0a7224 */ /* 0x000fe200078e0a0a */
[C---:B------:R-:W-:Y:S01]  /*46a0*/  SEL R25, R27.reuse, R12, !P2 ;  /* 0x0000000c1b197207 */ /* 0x040fe20005000000 */
[----:B------:R-:W-:Y:S01]  /*46b0*/  VIADD R16, R8, 0x1ec ;  /* 0x000001ec08107836 */ /* 0x000fe20000000000 */
[----:B------:R-:W-:Y:S01]  /*46c0*/  SEL R27, R27, R13, !P2 ;  /* 0x0000000d1b1b7207 */ /* 0x000fe20005000000 */
[----:B------:R-:W-:-:S02]  /*46d0*/  IMAD R34, R7, R10, R34 ;  /* 0x0000000a07227224 */ /* 0x000fc400078e0222 */
[----:B------:R-:W-:Y:S01]  /*46e0*/  IMAD.HI.U32 R4, R9, R36, RZ ;  /* 0x0000002409047227 */ /* 0x000fe200078e00ff */
[----:B------:R-:W-:-:S03]  /*46f0*/  IABS R42, R16 ;  /* 0x00000010002a7213 */ /* 0x000fc60000000000 */
[--C-:B------:R-:W-:Y:S01]  /*4700*/  @!P4 IMAD.IADD R32, R32, 0x1, -R7.reuse ;  /* 0x000000012020c824 */ /* 0x100fe200078e0a07 */
[----:B------:R-:W-:Y:S01]  /*4710*/  ISETP.GE.AND P4, PT, R8, RZ, PT ;  /* 0x000000ff0800720c */ /* 0x000fe20003f86270 */
[----:B------:R-:W-:Y:S01]  /*4720*/  @!P6 IMAD.IADD R38, R38, 0x1, -R7 ;  /* 0x000000012626e824 */ /* 0x000fe200078e0a07 */
[----:B------:R-:W-:Y:S01]  /*4730*/  ISETP.GT.U32.AND P6, PT, R7, R34, PT ;  /* 0x000000220700720c */ /* 0x000fe20003fc4070 */
[----:B------:R-:W-:Y:S02]  /*4740*/  IMAD.MOV R11, RZ, RZ, -R4 ;  /* 0x000000ffff0b7224 */ /* 0x000fe400078e0a04 */
[----:B------:R-:W-:Y:S02]  /*4750*/  VIADD R12, R8, 0x1e8 ;  /* 0x000001e8080c7836 */ /* 0x000fe40000000000 */
[----:B------:R-:W-:-:S03]  /*4760*/  IMAD.HI.U32 R4, R9, R42, RZ ;  /* 0x0000002a09047227 */ /* 0x000fc600078e00ff */
[----:B------:R-:W-:Y:S01]  /*4770*/  IABS R46, R12 ;  /* 0x0000000c002e7213 */ /* 0x000fe20000000000 */
[----:B------:R-:W-:Y:S02]  /*4780*/  IMAD.MOV R4, RZ, RZ, -R4 ;  /* 0x000000ffff047224 */ /* 0x000fe400078e0a04 */
[----:B------:R-:W-:Y:S01]  /*4790*/  @!P4 IMAD.MOV R32, RZ, RZ, -R32 ;  /* 0x000000ffff20c224 */ /* 0x000fe200078e0a20 */
[C---:B------:R-:W-:Y:S01]  /*47a0*/  ISETP.GT.U32.AND P4, PT, R7.reuse, R38, PT ;  /* 0x000000260700720c */ /* 0x040fe20003f84070 */
[----:B------:R-:W-:Y:S02]  /*47b0*/  @!P6 IMAD.IADD R34, R34, 0x1, -R7 ;  /* 0x000000012222e824 */ /* 0x000fe400078e0a07 */
[----:B------:R-:W-:Y:S02]  /*47c0*/  IMAD R42, R7, R4, R42 ;  /* 0x00000004072a7224 */ /* 0x000fe400078e022a */
[----:B------:R-:W-:Y:S01]  /*47d0*/  IMAD.HI.U32 R4, R9, R46, RZ ;  /* 0x0000002e09047227 */ /* 0x000fe200078e00ff */
[----:B------:R-:W-:-:S03]  /*47e0*/  ISETP.GT.U32.AND P6, PT, R7, R34, PT ;  /* 0x000000220700720c */ /* 0x000fc60003fc4070 */
[--C-:B------:R-:W-:Y:S02]  /*47f0*/  @!P5 IMAD.IADD R40, R40, 0x1, -R7.reuse ;  /* 0x000000012828d824 */ /* 0x100fe400078e0a07 */
[----:B------:R-:W-:Y:S02]  /*4800*/  IMAD.MOV R4, RZ, RZ, -R4 ;  /* 0x000000ffff047224 */ /* 0x000fe400078e0a04 */
[C---:B------:R-:W-:Y:S01]  /*4810*/  IMAD R36, R7.reuse, R11, R36 ;  /* 0x0000000b07247224 */ /* 0x040fe200078e0224 */
[C---:B------:R-:W-:Y:S01]  /*4820*/  ISETP.GT.U32.AND P5, PT, R7.reuse, R40, PT ;  /* 0x000000280700720c */ /* 0x040fe20003fa4070 */
[--C-:B------:R-:W-:Y:S01]  /*4830*/  @!P4 IMAD.IADD R38, R38, 0x1, -R7.reuse ;  /* 0x000000012626c824 */ /* 0x100fe200078e0a07 */
[C---:B------:R-:W-:Y:S01]  /*4840*/  ISETP.GT.U32.AND P4, PT, R7.reuse, R42, PT ;  /* 0x0000002a0700720c */ /* 0x040fe20003f84070 */
[C---:B------:R-:W-:Y:S01]  /*4850*/  IMAD R46, R7.reuse, R4, R46 ;  /* 0x00000004072e7224 */ /* 0x040fe200078e022e */
[----:B------:R-:W-:Y:S01]  /*4860*/  ISETP.GT.U32.AND P2, PT, R7, R36, PT ;  /* 0x000000240700720c */ /* 0x000fe20003f44070 */
[----:B------:R-:W-:-:S02]  /*4870*/  @!P6 IMAD.IADD R34, R34, 0x1, -R7 ;  /* 0x000000012222e824 */ /* 0x000fc400078e0a07 */
[C---:B------:R-:W-:Y:S01]  /*4880*/  VIADD R17, R8.reuse, 0x1dc ;  /* 0x000001dc08117836 */ /* 0x040fe20000000000 */
[----:B------:R-:W-:Y:S01]  /*4890*/  ISETP.GT.U32.AND P6, PT, R7, R46, PT ;  /* 0x0000002e0700720c */ /* 0x000fe20003fc4070 */
[----:B------:R-:W-:Y:S02]  /*48a0*/  VIADD R13, R8, 0x1e4 ;  /* 0x000001e4080d7836 */ /* 0x000fe40000000000 */
[----:B------:R-:W-:Y:S01]  /*48b0*/  @!P0 IMAD.MOV R38, RZ, RZ, -R38 ;  /* 0x000000ffff268224 */ /* 0x000fe200078e0a26 */
[----:B------:R-:W-:Y:S01]  /*48c0*/  IABS R48, R17 ;  /* 0x0000001100307213 */ /* 0x000fe20000000000 */
[--C-:B------:R-:W-:Y:S01]  /*48d0*/  @!P5 IMAD.IADD R40, R40, 0x1, -R7.reuse ;  /* 0x000000012828d824 */ /* 0x100fe200078e0a07 */
[----:B------:R-:W-:Y:S01]  /*48e0*/  ISETP.GE.AND P5, PT, R15, RZ, PT ;  /* 0x000000ff0f00720c */ /* 0x000fe20003fa6270 */
[--C-:B------:R-:W-:Y:S01]  /*48f0*/  @!P4 IMAD.IADD R42, R42, 0x1, -R7.reuse ;  /* 0x000000012a2ac824 */ /* 0x100fe200078e0a07 */
[----:B------:R-:W-:Y:S01]  /*4900*/  IABS R44, R13 ;  /* 0x0000000d002c7213 */ /* 0x000fe20000000000 */
[----:B------:R-:W-:Y:S01]  /*4910*/  VIADD R15, R8, 0x1e0 ;  /* 0x000001e0080f7836 */ /* 0x000fe20000000000 */
[----:B------:R-:W-:Y:S01]  /*4920*/  ISETP.GE.AND P4, PT, R12, RZ, PT ;  /* 0x000000ff0c00720c */ /* 0x000fe20003f86270 */
[----:B------:R-:W-:-:S02]  /*4930*/  @!P2 IMAD.IADD R36, R36, 0x1, -R7 ;  /* 0x000000012424a824 */ /* 0x000fc400078e0a07 */
[----:B------:R-:W-:Y:S01]  /*4940*/  @!P6 IMAD.IADD R46, R46, 0x1, -R7 ;  /* 0x000000012e2ee824 */ /* 0x000fe200078e0a07 */
[----:B------:R-:W-:Y:S01]  /*4950*/  ISETP.GT.U32.AND P6, PT, R7, R42, PT ;  /* 0x0000002a0700720c */ /* 0x000fe20003fc4070 */
[----:B------:R-:W-:Y:S01]  /*4960*/  IMAD.HI.U32 R11, R9, R48, RZ ;  /* 0x00000030090b7227 */ /* 0x000fe200078e00ff */
[----:B------:R-:W-:Y:S02]  /*4970*/  ISETP.GT.U32.AND P2, PT, R7, R36, PT ;  /* 0x000000240700720c */ /* 0x000fe40003f44070 */
[----:B------:R-:W-:Y:S01]  /*4980*/  IABS R50, R15 ;  /* 0x0000000f00327213 */ /* 0x000fe20000000000 */
[----:B------:R-:W-:Y:S01]  /*4990*/  IMAD.HI.U32 R4, R9, R44, RZ ;  /* 0x0000002c09047227 */ /* 0x000fe200078e00ff */
[----:B------:R-:W-:-:S03]  /*49a0*/  ISETP.GT.U32.AND P0, PT, R7, R46, PT ;  /* 0x0000002e0700720c */ /* 0x000fc60003f04070 */
[----:B------:R-:W-:Y:S02]  /*49b0*/  IMAD.MOV R11, RZ, RZ, -R11 ;  /* 0x000000ffff0b7224 */ /* 0x000fe400078e0a0b */
[----:B------:R-:W-:-:S04]  /*49c0*/  IMAD.HI.U32 R10, R9, R50, RZ ;  /* 0x00000032090a7227 */ /* 0x000fc800078e00ff */
[----:B------:R-:W-:Y:S02]  /*49d0*/  IMAD.MOV R4, RZ, RZ, -R4 ;  /* 0x000000ffff047224 */ /* 0x000fe400078e0a04 */
[C---:B------:R-:W-:Y:S02]  /*49e0*/  IMAD R48, R7.reuse, R11, R48 ;  /* 0x0000000b07307224 */ /* 0x040fe400078e0230 */
[----:B------:R-:W-:Y:S02]  /*49f0*/  IMAD.MOV R10, RZ, RZ, -R10 ;  /* 0x000000ffff0a7224 */ /* 0x000fe400078e0a0a */
[C---:B------:R-:W-:Y:S02]  /*4a00*/  IMAD R44, R7.reuse, R4, R44 ;  /* 0x00000004072c7224 */ /* 0x040fe400078e022c */
[----:B------:R-:W-:Y:S02]  /*4a10*/  VIADD R12, R8, 0x1d8 ;  /* 0x000001d8080c7836 */ /* 0x000fe40000000000 */
[--C-:B------:R-:W-:Y:S01]  /*4a20*/  @!P6 IMAD.IADD R42, R42, 0x1, -R7.reuse ;  /* 0x000000012a2ae824 */ /* 0x100fe200078e0a07 */
[C---:B------:R-:W-:Y:S01]  /*4a30*/  ISETP.GT.U32.AND P6, PT, R7.reuse, R48, PT ;  /* 0x000000300700720c */ /* 0x040fe20003fc4070 */
[----:B------:R-:W-:Y:S01]  /*4a40*/  @!P2 IMAD.IADD R36, R36, 0x1, -R7 ;  /* 0x000000012424a824 */ /* 0x000fe200078e0a07 */
[----:B------:R-:W-:Y:S01]  /*4a50*/  IABS R126, R12 ;  /* 0x0000000c007e7213 */ /* 0x000fe20000000000 */
[C---:B------:R-:W-:Y:S01]  /*4a60*/  IMAD R50, R7.reuse, R10, R50 ;  /* 0x0000000a07327224 */ /* 0x040fe200078e0232 */
[----:B------:R-:W-:Y:S01]  /*4a70*/  ISETP.GE.AND P2, PT, R16, RZ, PT ;  /* 0x000000ff1000720c */ /* 0x000fe20003f46270 */
[----:B------:R-:W-:Y:S01]  /*4a80*/  @!P3 IMAD.MOV R40, RZ, RZ, -R40 ;  /* 0x000000ffff28b224 */ /* 0x000fe200078e0a28 */
[C---:B------:R-:W-:Y:S01]  /*4a90*/  ISETP.GT.U32.AND P3, PT, R7.reuse, R44, PT ;  /* 0x0000002c0700720c */ /* 0x040fe20003f64070 */
[----:B------:R-:W-:Y:S01]  /*4aa0*/  @!P1 IMAD.MOV R36, RZ, RZ, -R36 ;  /* 0x000000ffff249224 */ /* 0x000fe200078e0a24 */
[----:B------:R-:W-:Y:S01]  /*4ab0*/  ISETP.GT.U32.AND P1, PT, R7, R50, PT ;  /* 0x000000320700720c */ /* 0x000fe20003f24070 */
[----:B------:R-:W-:-:S04]  /*4ac0*/  IMAD.HI.U32 R4, R9, R126, RZ ;  /* 0x0000007e09047227 */ /* 0x000fc800078e00ff */
[----:B------:R-:W-:Y:S02]  /*4ad0*/  IMAD.MOV R10, RZ, RZ, -R4 ;  /* 0x000000ffff0a7224 */ /* 0x000fe400078e0a04 */
[--C-:B------:R-:W-:Y:S02]  /*4ae0*/  @!P6 IMAD.IADD R48, R48, 0x1, -R7.reuse ;  /* 0x000000013030e824 */ /* 0x100fe400078e0a07 */
[----:B------:R-:W-:Y:S02]  /*4af0*/  VIADD R11, R8, 0x1d4 ;  /* 0x000001d4080b7836 */ /* 0x000fe40000000000 */
[--C-:B------:R-:W-:Y:S01]  /*4b00*/  @!P0 IMAD.IADD R46, R46, 0x1, -R7.reuse ;  /* 0x000000012e2e8824 */ /* 0x100fe200078e0a07 */
[----:B------:R-:W-:Y:S01]  /*4b10*/  ISETP.GE.AND P0, PT, R15, RZ, PT ;  /* 0x000000ff0f00720c */ /* 0x000fe20003f06270 */
[--C-:B------:R-:W-:Y:S01]  /*4b20*/  @!P3 IMAD.IADD R44, R44, 0x1, -R7.reuse ;  /* 0x000000012c2cb824 */ /* 0x100fe200078e0a07 */
[----:B------:R-:W-:Y:S01]  /*4b30*/  IABS R52, R11 ;  /* 0x0000000b00347213 */ /* 0x000fe20000000000 */
[----:B------:R-:W-:Y:S01]  /*4b40*/  IMAD R126, R7, R10, R126 ;  /* 0x0000000a077e7224 */ /* 0x000fe200078e027e */
[----:B------:R-:W-:Y:S01]  /*4b50*/  ISETP.GE.AND P3, PT, R17, RZ, PT ;  /* 0x000000ff1100720c */ /* 0x000fe20003f66270 */
[----:B------:R-:W-:Y:S01]  /*4b60*/  @!P2 IMAD.MOV R42, RZ, RZ, -R42 ;  /* 0x000000ffff2aa224 */ /* 0x000fe200078e0a2a */
[C---:B------:R-:W-:Y:S01]  /*4b70*/  ISETP.GT.U32.AND P2, PT, R7.reuse, R48, PT ;  /* 0x000000300700720c */ /* 0x040fe20003f44070 */
[----:B------:R-:W-:Y:S01]  /*4b80*/  @!P1 IMAD.IADD R50, R50, 0x1, -R7 ;  /* 0x0000000132329824 */ /* 0x000fe200078e0a07 */
[C---:B------:R-:W-:Y:S01]  /*4b90*/  ISETP.GT.U32.AND P1, PT, R7.reuse, R44, PT ;  /* 0x0000002c0700720c */ /* 0x040fe20003f24070 */
[----:B------:R-:W-:Y:S01]  /*4ba0*/  @!P4 IMAD.MOV R46, RZ, RZ, -R46 ;  /* 0x000000ffff2ec224 */ /* 0x000fe200078e0a2e */
[----:B------:R-:W-:Y:S01]  /*4bb0*/  ISETP.GT.U32.AND P4, PT, R7, R126, PT ;  /* 0x0000007e0700720c */ /* 0x000fe20003f84070 */
[----:B------:R-:W-:Y:S01]  /*4bc0*/  @!P5 IMAD.MOV R34, RZ, RZ, -R34 ;  /* 0x000000ffff22d224 */ /* 0x000fe200078e0a22 */
[----:B------:R-:W-:Y:S01]  /*4bd0*/  ISETP.GE.AND P5, PT, R13, RZ, PT ;  /* 0x000000ff0d00720c */ /* 0x000fe20003fa6270 */
[----:B------:R-:W-:Y:S01]  /*4be0*/  VIADD R13, R8, 0x1d0 ;  /* 0x000001d0080d7836 */ /* 0x000fe20000000000 */
[----:B------:R-:W-:Y:S01]  /*4bf0*/  ISETP.GT.U32.AND P6, PT, R7, R50, PT ;  /* 0x000000320700720c */ /* 0x000fe20003fc4070 */
[----:B------:R-:W-:-:S03]  /*4c00*/  IMAD.HI.U32 R4, R9, R52, RZ ;  /* 0x0000003409047227 */ /* 0x000fc600078e00ff */
[----:B------:R-:W-:Y:S01]  /*4c10*/  IABS R124, R13 ;  /* 0x0000000d007c7213 */ /* 0x000fe20000000000 */
[----:B------:R-:W-:Y:S02]  /*4c20*/  IMAD.MOV R4, RZ, RZ, -R4 ;  /* 0x000000ffff047224 */ /* 0x000fe400078e0a04 */
[--C-:B------:R-:W-:Y:S01]  /*4c30*/  @!P2 IMAD.IADD R48, R48, 0x1, -R7.reuse ;  /* 0x000000013030a824 */ /* 0x100fe200078e0a07 */
[----:B------:R-:W-:Y:S01]  /*4c40*/  ISETP.GE.AND P2, PT, R11, RZ, PT ;  /* 0x000000ff0b00720c */ /* 0x000fe20003f46270 */
[----:B------:R-:W-:Y:S02]  /*4c50*/  IMAD R52, R7, R4, R52 ;  /* 0x0000000407347224 */ /* 0x000fe400078e0234 */
[--C-:B------:R-:W-:Y:S01]  /*4c60*/  @!P1 IMAD.IADD R44, R44, 0x1, -R7.reuse ;  /* 0x000000012c2c9824 */ /* 0x100fe200078e0a07 */
[----:B------:R-:W-:Y:S01]  /*4c70*/  ISETP.GE.AND P1, PT, R12, RZ, PT ;  /* 0x000000ff0c00720c */ /* 0x000fe20003f26270 */
[----:B------:R-:W-:Y:S02]  /*4c80*/  VIADD R11, R8, 0x1c8 ;  /* 0x000001c8080b7836 */ /* 0x000fe40000000000 */
[----:B------:R-:W-:Y:S01]  /*4c90*/  @!P4 IMAD.IADD R126, R126, 0x1, -R7 ;  /* 0x000000017e7ec824 */ /* 0x000fe200078e0a07 */
[----:B------:R-:W-:Y:S01]  /*4ca0*/  ISETP.GE.AND P4, PT, R13, RZ, PT ;  /* 0x000000ff0d00720c */ /* 0x000fe20003f86270 */
[----:B------:R-:W-:Y:S01]  /*4cb0*/  IMAD.HI.U32 R4, R9, R124, RZ ;  /* 0x0000007c09047227 */ /* 0x000fe200078e00ff */
[----:B------:R-:W-:-:S03]  /*4cc0*/  IABS R122, R11 ;  /* 0x0000000b007a7213 */ /* 0x000fc60000000000 */
[----:B------:R-:W-:Y:S01]  /*4cd0*/  @!P6 IMAD.IADD R50, R50, 0x1, -R7 ;  /* 0x000000013232e824 */ /* 0x000fe200078e0a07 */
[C---:B------:R-:W-:Y:S01]  /*4ce0*/  ISETP.GT.U32.AND P6, PT, R7.reuse, R52, PT ;  /* 0x000000340700720c */ /* 0x040fe20003fc4070 */
[----:B------:R-:W-:Y:S01]  /*4cf0*/  @!P5 IMAD.MOV R44, RZ, RZ, -R44 ;  /* 0x000000ffff2cd224 */ /* 0x000fe200078e0a2c */
[C---:B------:R-:W-:Y:S01]  /*4d00*/  ISETP.GT.U32.AND P5, PT, R7.reuse, R126, PT ;  /* 0x0000007e0700720c */ /* 0x040fe20003fa4070 */
[----:B------:R-:W-:Y:S02]  /*4d10*/  IMAD.MOV R4, RZ, RZ, -R4 ;  /* 0x000000ffff047224 */ /* 0x000fe400078e0a04 */
[----:B------:R-:W-:Y:S02]  /*4d20*/  VIADD R15, R8, 0x1cc ;  /* 0x000001cc080f7836 */ /* 0x000fe40000000000 */
[----:B------:R-:W-:Y:S02]  /*4d30*/  IMAD R124, R7, R4, R124 ;  /* 0x00000004077c7224 */ /* 0x000fe400078e027c */
[----:B------:R-:W-:Y:S01]  /*4d40*/  IMAD.HI.U32 R4, R9, R122, RZ ;  /* 0x0000007a09047227 */ /* 0x000fe200078e00ff */
[----:B------:R-:W-:-:S03]  /*4d50*/  IABS R54, R15 ;  /* 0x0000000f00367213 */ /* 0x000fc60000000000 */
[----:B------:R-:W-:Y:S02]  /*4d60*/  IMAD.MOV R4, RZ, RZ, -R4 ;  /* 0x000000ffff047224 */ /* 0x000fe400078e0a04 */
[----:B------:R-:W-:-:S04]  /*4d70*/  IMAD.HI.U32 R10, R9, R54, RZ ;  /* 0x00000036090a7227 */ /* 0x000fc800078e00ff */
[--C-:B------:R-:W-:Y:S02]  /*4d80*/  @!P6 IMAD.IADD R52, R52, 0x1, -R7.reuse ;  /* 0x000000013434e824 */ /* 0x100fe400078e0a07 */
[----:B------:R-:W-:Y:S02]  /*4d90*/  @!P5 IMAD.IADD R126, R126, 0x1, -R7 ;  /* 0x000000017e7ed824 */ /* 0x000fe400078e0a07 */
[C---:B------:R-:W-:Y:S01]  /*4da0*/  IMAD R122, R7.reuse, R4, R122 ;  /* 0x00000004077a7224 */ /* 0x040fe200078e027a */
[C---:B------:R-:W-:Y:S01]  /*4db0*/  ISETP.GT.U32.AND P6, PT, R7.reuse, R52, PT ;  /* 0x000000340700720c */ /* 0x040fe20003fc4070 */
[----:B------:R-:W-:Y:S02]  /*4dc0*/  IMAD.MOV R10, RZ, RZ, -R10 ;  /* 0x000000ffff0a7224 */ /* 0x000fe400078e0a0a */
[----:B------:R-:W-:Y:S01]  /*4dd0*/  @!P1 IMAD.MOV R126, RZ, RZ, -R126 ;  /* 0x000000ffff7e9224 */ /* 0x000fe200078e0a7e */
[C---:B------:R-:W-:Y:S01]  /*4de0*/  ISETP.GT.U32.AND P1, PT, R7.reuse, R122, PT ;  /* 0x0000007a0700720c */ /* 0x040fe20003f24070 */
[----:B------:R-:W-:-:S02]  /*4df0*/  IMAD R54, R7, R10, R54 ;  /* 0x0000000a07367224 */ /* 0x000fc400078e0236 */
[----:B------:R-:W-:Y:S01]  /*4e00*/  @!P0 IMAD.MOV R50, RZ, RZ, -R50 ;  /* 0x000000ffff328224 */ /* 0x000fe200078e0a32 */
[C---:B------:R-:W-:Y:S01]  /*4e10*/  ISETP.GT.U32.AND P0, PT, R7.reuse, R124, PT ;  /* 0x0000007c0700720c */ /* 0x040fe20003f04070 */
[C---:B------:R-:W-:Y:S01]  /*4e20*/  VIADD R12, R8.reuse, 0x1c0 ;  /* 0x000001c0080c7836 */ /* 0x040fe20000000000 */
[----:B------:R-:W-:Y:S01]  /*4e30*/  ISETP.GT.U32.AND P5, PT, R7, R54, PT ;  /* 0x000000360700720c */ /* 0x000fe20003fa4070 */
[----:B------:R-:W-:Y:S02]  /*4e40*/  VIADD R10, R8, 0x1c4 ;  /* 0x000001c4080a7836 */ /* 0x000fe40000000000 */
[--C-:B------:R-:W-:Y:S01]  /*4e50*/  @!P6 IMAD.IADD R52, R52, 0x1, -R7.reuse ;  /* 0x000000013434e824 */ /* 0x100fe200078e0a07 */
[----:B------:R-:W-:Y:S01]  /*4e60*/  IABS R120, R12 ;  /* 0x0000000c00787213 */ /* 0x000fe20000000000 */
[----:B------:R-:W-:Y:S01]  /*4e70*/  VIADD R13, R8, 0x1bc ;  /* 0x000001bc080d7836 */ /* 0x000fe20000000000 */
[----:B------:R-:W-:Y:S01]  /*4e80*/  IABS R56, R10 ;  /* 0x0000000a00387213 */ /* 0x000fe20000000000 */
[--C-:B------:R-:W-:Y:S01]  /*4e90*/  @!P1 IMAD.IADD R122, R122, 0x1, -R7.reuse ;  /* 0x000000017a7a9824 */ /* 0x100fe200078e0a07 */
[----:B------:R-:W-:Y:S01]  /*4ea0*/  ISETP.GE.AND P6, PT, R11, RZ, PT ;  /* 0x000000ff0b00720c */ /* 0x000fe20003fc6270 */
[----:B------:R-:W-:Y:S01]  /*4eb0*/  @!P2 IMAD.MOV R52, RZ, RZ, -R52 ;  /* 0x000000ffff34a224 */ /* 0x000fe200078e0a34 */
[----:B------:R-:W-:Y:S01]  /*4ec0*/  ISETP.GE.AND P2, PT, R10, RZ, PT ;  /* 0x000000ff0a00720c */ /* 0x000fe20003f46270 */
[----:B------:R-:W-:Y:S01]  /*4ed0*/  @!P0 IMAD.IADD R124, R124, 0x1, -R7 ;  /* 0x000000017c7c8824 */ /* 0x000fe200078e0a07 */
[----:B------:R-:W-:Y:S01]  /*4ee0*/  ISETP.GT.U32.AND P1, PT, R7, R122, PT ;  /* 0x0000007a0700720c */ /* 0x000fe20003f24070 */
[----:B------:R-:W-:Y:S01]  /*4ef0*/  IMAD.HI.U32 R10, R9, R120, RZ ;  /* 0x00000078090a7227 */ /* 0x000fe200078e00ff */
[----:B------:R-:W-:-:S02]  /*4f00*/  IABS R58, R13 ;  /* 0x0000000d003a7213 */ /* 0x000fc40000000000 */
[----:B------:R-:W-:Y:S01]  /*4f10*/  ISETP.GT.U32.AND P0, PT, R7, R124, PT ;  /* 0x0000007c0700720c */ /* 0x000fe20003f04070 */
[----:B------:R-:W-:Y:S02]  /*4f20*/  @!P5 IMAD.IADD R54, R54, 0x1, -R7 ;  /* 0x000000013636d824 */ /* 0x000fe400078e0a07 */
[----:B------:R-:W-:Y:S02]  /*4f30*/  IMAD.MOV R10, RZ, RZ, -R10 ;  /* 0x000000ffff0a7224 */ /* 0x000fe400078e0a0a */
[----:B------:R-:W-:Y:S01]  /*4f40*/  IMAD.HI.U32 R4, R9, R56, RZ ;  /* 0x0000003809047227 */ /* 0x000fe200078e00ff */
[----:B------:R-:W-:-:S03]  /*4f50*/  ISETP.GT.U32.AND P5, PT, R7, R54, PT ;  /* 0x000000360700720c */ /* 0x000fc60003fa4070 */
[C---:B------:R-:W-:Y:S02]  /*4f60*/  IMAD R120, R7.reuse, R10, R120 ;  /* 0x0000000a07787224 */ /* 0x040fe400078e0278 */
[----:B------:R-:W-:Y:S02]  /*4f70*/  IMAD.MOV R4, RZ, RZ, -R4 ;  /* 0x000000ffff047224 */ /* 0x000fe400078e0a04 */
[--C-:B------:R-:W-:Y:S01]  /*4f80*/  @!P1 IMAD.IADD R122, R122, 0x1, -R7.reuse ;  /* 0x000000017a7a9824 */ /* 0x100fe200078e0a07 */
[----:B------:R-:W-:Y:S01]  /*4f90*/  ISETP.GT.U32.AND P1, PT, R7, R120, PT ;  /* 0x000000780700720c */ /* 0x000fe20003f24070 */
[----:B------:R-:W-:Y:S01]  /*4fa0*/  @!P3 IMAD.MOV R48, RZ, RZ, -R48 ;  /* 0x000000ffff30b224 */ /* 0x000fe200078e0a30 */
[----:B------:R-:W-:Y:S01]  /*4fb0*/  ISETP.GE.AND P3, PT, R15, RZ, PT ;  /* 0x000000ff0f00720c */ /* 0x000fe20003f66270 */
[----:B------:R-:W-:Y:S01]  /*4fc0*/  @!P0 IMAD.IADD R124, R124, 0x1, -R7 ;  /* 0x000000017c7c8824 */ /* 0x000fe200078e0a07 */
[----:B------:R-:W-:Y:S01]  /*4fd0*/  ISETP.GE.AND P0, PT, R12, RZ, PT ;  /* 0x000000ff0c00720c */ /* 0x000fe20003f06270 */
[----:B------:R-:W-:-:S02]  /*4fe0*/  IMAD R56, R7, R4, R56 ;  /* 0x0000000407387224 */ /* 0x000fc400078e0238 */
[----:B------:R-:W-:-:S04]  /*4ff0*/  IMAD.HI.U32 R11, R9, R58, RZ ;  /* 0x0000003a090b7227 */ /* 0x000fc800078e00ff */
[----:B------:R-:W-:Y:S01]  /*5000*/  @!P5 IMAD.IADD R54, R54, 0x1, -R7 ;  /* 0x000000013636d824 */ /* 0x000fe200078e0a07 */
[----:B------:R-:W-:Y:S01]  /*5010*/  ISETP.GE.AND P5, PT, R13, RZ, PT ;  /* 0x000000ff0d00720c */ /* 0x000fe20003fa6270 */
[----:B------:R-:W-:Y:S01]  /*5020*/  @!P4 IMAD.MOV R124, RZ, RZ, -R124 ;  /* 0x000000ffff7cc224 */ /* 0x000fe200078e0a7c */
[C---:B------:R-:W-:Y:S01]  /*5030*/  ISETP.GT.U32.AND P4, PT, R7.reuse, R56, PT ;  /* 0x000000380700720c */ /* 0x040fe20003f84070 */
[----:B------:R-:W-:Y:S02]  /*5040*/  IMAD.MOV R11, RZ, RZ, -R11 ;  /* 0x000000ffff0b7224 */ /* 0x000fe400078e0a0b */
[C---:B------:R-:W-:Y:S02]  /*5050*/  VIADD R4, R8.reuse, 0x1b8 ;  /* 0x000001b808047836 */ /* 0x040fe40000000000 */
[----:B------:R-:W-:Y:S02]  /*5060*/  VIADD R13, R8, 0x1b4 ;  /* 0x000001b4080d7836 */ /* 0x000fe40000000000 */
[C---:B------:R-:W-:Y:S01]  /*5070*/  IMAD R58, R7.reuse, R11, R58 ;  /* 0x0000000b073a7224 */ /* 0x040fe200078e023a */
[----:B------:R-:W-:Y:S01]  /*5080*/  IABS R118, R4 ;  /* 0x0000000400767213 */ /* 0x000fe20000000000 */
[----:B------:R-:W-:Y:S01]  /*5090*/  @!P1 IMAD.IADD R120, R120, 0x1, -R7 ;  /* 0x0000000178789824 */ /* 0x000fe200078e0a07 */
[----:B------:R-:W-:Y:S01]  /*50a0*/  IABS R60, R13 ;  /* 0x0000000d003c7213 */ /* 0x000fe20000000000 */
[----:B------:R-:W-:Y:S01]  /*50b0*/  @!P3 IMAD.MOV R54, RZ, RZ, -R54 ;  /* 0x000000ffff36b224 */ /* 0x000fe200078e0a36 */
[----:B------:R-:W-:Y:S01]  /*50c0*/  ISETP.GE.AND P3, PT, R4, RZ, PT ;  /* 0x000000ff0400720c */ /* 0x000fe20003f66270 */
[----:B------:R-:W-:Y:S01]  /*50d0*/  @!P6 IMAD.MOV R122, RZ, RZ, -R122 ;  /* 0x000000ffff7ae224 */ /* 0x000fe200078e0a7a */
[----:B------:R-:W-:Y:S01]  /*50e0*/  ISETP.GT.U32.AND P1, PT, R7, R120, PT ;  /* 0x000000780700720c */ /* 0x000fe20003f24070 */
[----:B------:R-:W-:Y:S01]  /*50f0*/  IMAD.HI.U32 R4, R9, R118, RZ ;  /* 0x0000007609047227 */ /* 0x000fe200078e00ff */
[----:B------:R-:W-:-:S03]  /*5100*/  ISETP.GT.U32.AND P6, PT, R7, R58, PT ;  /* 0x0000003a0700720c */ /* 0x000fc60003fc4070 */
[----:B------:R-:W-:-:S04]  /*5110*/  IMAD.HI.U32 R10, R9, R60, RZ ;  /* 0x0000003c090a7227 */ /* 0x000fc800078e00ff */
[----:B------:R-:W-:Y:S02]  /*5120*/  @!P4 IMAD.IADD R56, R56, 0x1, -R7 ;  /* 0x000000013838c824 */ /* 0x000fe400078e0a07 */
[----:B------:R-:W-:Y:S02]  /*5130*/  VIADD R16, R8, 0x1ac ;  /* 0x000001ac08107836 */ /* 0x000fe40000000000 */
[----:B------:R-:W-:Y:S01]  /*5140*/  IMAD.MOV R4, RZ, RZ, -R4 ;  /* 0x000000ffff047224 */ /* 0x000fe200078e0a04 */
[C---:B------:R-:W-:Y:S01]  /*5150*/  ISETP.GT.U32.AND P4, PT, R7.reuse, R56, PT ;  /* 0x000000380700720c */ /* 0x040fe20003f84070 */
[----:B------:R-:W-:Y:S01]  /*5160*/  IMAD.MOV R10, RZ, RZ, -R10 ;  /* 0x000000ffff0a7224 */ /* 0x000fe200078e0a0a */
[----:B------:R-:W-:Y:S01]  /*5170*/  IABS R62, R16 ;  /* 0x00000010003e7213 */ /* 0x000fe20000000000 */
[C---:B------:R-:W-:Y:S02]  /*5180*/  IMAD R118, R7.reuse, R4, R118 ;  /* 0x0000000407767224 */ /* 0x040fe400078e0276 */
[----:B------:R-:W-:-:S02]  /*5190*/  IMAD R60, R7, R10, R60 ;  /* 0x0000000a073c7224 */ /* 0x000fc400078e023c */
[--C-:B------:R-:W-:Y:S01]  /*51a0*/  @!P1 IMAD.IADD R120, R120, 0x1, -R7.reuse ;  /* 0x0000000178789824 */ /* 0x100fe200078e0a07 */
[C---:B------:R-:W-:Y:S01]  /*51b0*/  ISETP.GT.U32.AND P1, PT, R7.reuse, R118, PT ;  /* 0x000000760700720c */ /* 0x040fe20003f24070 */
[----:B------:R-:W-:Y:S01]  /*51c0*/  @!P6 IMAD.IADD R58, R58, 0x1, -R7 ;  /* 0x000000013a3ae824 */ /* 0x000fe200078e0a07 */
[----:B------:R-:W-:Y:S01]  /*51d0*/  ISETP.GT.U32.AND P6, PT, R7, R60, PT ;  /* 0x0000003c0700720c */ /* 0x000fe20003fc4070 */
[----:B------:R-:W-:-:S04]  /*51e0*/  IMAD.HI.U32 R12, R9, R62, RZ ;  /* 0x0000003e090c7227 */ /* 0x000fc800078e00ff */
[----:B------:R-:W-:Y:S02]  /*51f0*/  VIADD R15, R8, 0x1b0 ;  /* 0x000001b0080f7836 */ /* 0x000fe40000000000 */
[----:B------:R-:W-:Y:S02]  /*5200*/  IMAD.MOV R12, RZ, RZ, -R12 ;  /* 0x000000ffff0c7224 */ /* 0x000fe400078e0a0c */
[----:B------:R-:W-:Y:S01]  /*5210*/  @!P4 IMAD.IADD R56, R56, 0x1, -R7 ;  /* 0x000000013838c824 */ /* 0x000fe200078e0a07 */
[----:B------:R-:W-:Y:S01]  /*5220*/  ISETP.GE.AND P4, PT, R13, RZ, PT ;  /* 0x000000ff0d00720c */ /* 0x000fe20003f86270 */
[----:B------:R-:W-:Y:S01]  /*5230*/  IMAD R62, R7, R12, R62 ;  /* 0x0000000c073e7224 */ /* 0x000fe200078e023e */
[----:B------:R-:W-:Y:S01]  /*5240*/  IABS R116, R15 ;  /* 0x0000000f00747213 */ /* 0x000fe20000000000 */
[C---:B------:R-:W-:Y:S02]  /*5250*/  VIADD R12, R8.reuse, 0x1a8 ;  /* 0x000001a8080c7836 */ /* 0x040fe40000000000 */
[----:B------:R-:W-:-:S02]  /*5260*/  VIADD R13, R8, 0x1a4 ;  /* 0x000001a4080d7836 */ /* 0x000fc40000000000 */
[--C-:B------:R-:W-:Y:S01]  /*5270*/  @!P1 IMAD.IADD R118, R118, 0x1, -R7.reuse ;  /* 0x0000000176769824 */ /* 0x100fe200078e0a07 */
[----:B------:R-:W-:Y:S01]  /*5280*/  IABS R114, R12 ;  /* 0x0000000c00727213 */ /* 0x000fe20000000000 */
[----:B------:R-:W-:Y:S01]  /*5290*/  @!P6 IMAD.IADD R60, R60, 0x1, -R7 ;  /* 0x000000013c3ce824 */ /* 0x000fe200078e0a07 */
[----:B------:R-:W-:Y:S01]  /*52a0*/  IABS R64, R13 ;  /* 0x0000000d00407213 */ /* 0x000fe20000000000 */
[----:B------:R-:W-:Y:S01]  /*52b0*/  IMAD.HI.U32 R11, R9, R116, RZ ;  /* 0x00000074090b7227 */ /* 0x000fe200078e00ff */
[C---:B------:R-:W-:Y:S02]  /*52c0*/  ISETP.GT.U32.AND P1, PT, R7.reuse, R58, PT ;  /* 0x0000003a0700720c */ /* 0x040fe40003f24070 */
[C---:B------:R-:W-:Y:S01]  /*52d0*/  ISETP.GT.U32.AND P6, PT, R7.reuse, R60, PT ;  /* 0x0000003c0700720c */ /* 0x040fe20003fc4070 */
[----:B------:R-:W-:Y:S01]  /*52e0*/  @!P2 IMAD.MOV R56, RZ, RZ, -R56 ;  /* 0x000000ffff38a224 */ /* 0x000fe200078e0a38 */
[----:B------:R-:W-:Y:S01]  /*52f0*/  ISETP.GT.U32.AND P2, PT, R7, R118, PT ;  /* 0x000000760700720c */ /* 0x000fe20003f44070 */
[----:B------:R-:W-:-:S02]  /*5300*/  IMAD.MOV R11, RZ, RZ, -R11 ;  /* 0x000000ffff0b7224 */ /* 0x000fc400078e0a0b */
[----:B------:R-:W-:-:S04]  /*5310*/  IMAD.HI.U32 R4, R9, R114, RZ ;  /* 0x0000007209047227 */ /* 0x000fc800078e00ff */
[----:B------:R-:W-:-:S04]  /*5320*/  IMAD.HI.U32 R10, R9, R64, RZ ;  /* 0x00000040090a7227 */ /* 0x000fc800078e00ff */
[C---:B------:R-:W-:Y:S02]  /*5330*/  IMAD R116, R7.reuse, R11, R116 ;  /* 0x0000000b07747224 */ /* 0x040fe400078e0274 */
[----:B------:R-:W-:Y:S02]  /*5340*/  IMAD.MOV R4, RZ, RZ, -R4 ;  /* 0x000000ffff047224 */ /* 0x000fe400078e0a04 */
[----:B------:R-:W-:Y:S02]  /*5350*/  IMAD.MOV R11, RZ, RZ, -R10 ;  /* 0x000000ffff0b7224 */ /* 0x000fe400078e0a0a */
[----:B------:R-:W-:Y:S01]  /*5360*/  @!P0 IMAD.MOV R120, RZ, RZ, -R120 ;  /* 0x000000ffff788224 */ /* 0x000fe200078e0a78 */
[C---:B------:R-:W-:Y:S01]  /*5370*/  ISETP.GT.U32.AND P0, PT, R7.reuse, R116, PT ;  /* 0x000000740700720c */ /* 0x040fe20003f04070 */
[----:B------:R-:W-:Y:S01]  /*5380*/  @!P1 IMAD.IADD R58, R58, 0x1, -R7 ;  /* 0x000000013a3a9824 */ /* 0x000fe200078e0a07 */
[C---:B------:R-:W-:Y:S01]  /*5390*/  ISETP.GT.U32.AND P1, PT, R7.reuse, R62, PT ;  /* 0x0000003e0700720c */ /* 0x040fe20003f24070 */
[----:B------:R-:W-:-:S02]  /*53a0*/  IMAD R114, R7, R4, R114 ;  /* 0x0000000407727224 */ /* 0x000fc400078e0272 */
[C---:B------:R-:W-:Y:S02]  /*53b0*/  IMAD R64, R7.reuse, R11, R64 ;  /* 0x0000000b07407224 */ /* 0x040fe400078e0240 */
[--C-:B------:R-:W-:Y:S01]  /*53c0*/  @!P2 IMAD.IADD R118, R118, 0x1, -R7.reuse ;  /* 0x000000017676a824 */ /* 0x100fe200078e0a07 */
[C---:B------:R-:W-:Y:S01]  /*53d0*/  ISETP.GT.U32.AND P2, PT, R7.reuse, R114, PT ;  /* 0x000000720700720c */ /* 0x040fe20003f44070 */
[--C-:B------:R-:W-:Y:S01]  /*53e0*/  @!P6 IMAD.IADD R60, R60, 0x1, -R7.reuse ;  /* 0x000000013c3ce824 */ /* 0x100fe200078e0a07 */
[----:B------:R-:W-:Y:S01]  /*53f0*/  ISETP.GT.U32.AND P6, PT, R7, R64, PT ;  /* 0x000000400700720c */ /* 0x000fe20003fc4070 */
[----:B------:R-:W-:Y:S02]  /*5400*/  VIADD R18, R8, 0x19c ;  /* 0x0000019c08127836 */ /* 0x000fe40000000000 */
[--C-:B------:R-:W-:Y:S01]  /*5410*/  @!P0 IMAD.IADD R116, R116, 0x1, -R7.reuse ;  /* 0x0000000174748824 */ /* 0x100fe200078e0a07 */
[----:B------:R-:W-:Y:S01]  /*5420*/  ISETP.GE.AND P0, PT, R15, RZ, PT ;  /* 0x000000ff0f00720c */ /* 0x000fe20003f06270 */
[----:B------:R-:W-:Y:S01]  /*5430*/  @!P1 IMAD.IADD R62, R62, 0x1, -R7 ;  /* 0x000000013e3e9824 */ /* 0x000fe200078e0a07 */
[----:B------:R-:W-:Y:S01]  /*5440*/  IABS R66, R18 ;  /* 0x0000001200427213 */ /* 0x000fe20000000000 */
[----:B------:R-:W-:Y:S01]  /*5450*/  VIADD R17, R8, 0x1a0 ;  /* 0x000001a008117836 */ /* 0x000fe20000000000 */
[----:B------:R-:W-:Y:S01]  /*5460*/  ISETP.GE.AND P1, PT, R16, RZ, PT ;  /* 0x000000ff1000720c */ /* 0x000fe20003f26270 */
[----:B------:R-:W-:-:S02]  /*5470*/  @!P5 IMAD.MOV R58, RZ, RZ, -R58 ;  /* 0x000000ffff3ad224 */ /* 0x000fc400078e0a3a */
[--C-:B------:R-:W-:Y:S01]  /*5480*/  @!P2 IMAD.IADD R114, R114, 0x1, -R7.reuse ;  /* 0x000000017272a824 */ /* 0x100fe200078e0a07 */
[C---:B------:R-:W-:Y:S01]  /*5490*/  ISETP.GT.U32.AND P2, PT, R7.reuse, R116, PT ;  /* 0x000000740700720c */ /* 0x040fe20003f44070 */
[----:B------:R-:W-:Y:S01]  /*54a0*/  @!P6 IMAD.IADD R64, R64, 0x1, -R7 ;  /* 0x000000014040e824 */ /* 0x000fe200078e0a07 */
[----:B------:R-:W-:Y:S01]  /*54b0*/  ISETP.GT.U32.AND P6, PT, R7, R62, PT ;  /* 0x0000003e0700720c */ /* 0x000fe20003fc4070 */
[----:B------:R-:W-:Y:S01]  /*54c0*/  IMAD.HI.U32 R10, R9, R66, RZ ;  /* 0x00000042090a7227 */ /* 0x000fe200078e00ff */
[----:B------:R-:W-:Y:S02]  /*54d0*/  IABS R112, R17 ;  /* 0x0000001100707213 */ /* 0x000fe40000000000 */
[----:B------:R-:W-:Y:S01]  /*54e0*/  ISETP.GT.U32.AND P5, PT, R7, R114, PT ;  /* 0x000000720700720c */ /* 0x000fe20003fa4070 */
[----:B------:R-:W-:Y:S02]  /*54f0*/  IMAD.MOV R10, RZ, RZ, -R10 ;  /* 0x000000ffff0a7224 */ /* 0x000fe400078e0a0a */
[----:B------:R-:W-:-:S02]  /*5500*/  VIADD R11, R8, 0x198 ;  /* 0x00000198080b7836 */ /* 0x000fc40000000000 */
[----:B------:R-:W-:-:S03]  /*5510*/  IMAD.HI.U32 R4, R9, R112, RZ ;  /* 0x0000007009047227 */ /* 0x000fc600078e00ff */
[----:B------:R-:W-:Y:S01]  /*5520*/  IABS R110, R11 ;  /* 0x0000000b006e7213 */ /* 0x000fe20000000000 */
[C---:B------:R-:W-:Y:S02]  /*5530*/  IMAD R66, R7.reuse, R10, R66 ;  /* 0x0000000a07427224 */ /* 0x040fe400078e0242 */
[----:B------:R-:W-:Y:S02]  /*5540*/  VIADD R15, R8, 0x194 ;  /* 0x00000194080f7836 */ /* 0x000fe40000000000 */
[----:B------:R-:W-:Y:S02]  /*5550*/  IMAD.MOV R4, RZ, RZ, -R4 ;  /* 0x000000ffff047224 */ /* 0x000fe400078e0a04 */
[----:B------:R-:W-:Y:S01]  /*5560*/  @!P3 IMAD.MOV R118, RZ, RZ, -R118 ;  /* 0x000000ffff76b224 */ /* 0x000fe200078e0a76 */
[C---:B------:R-:W-:Y:S01]  /*5570*/  ISETP.GT.U32.AND P3, PT, R7.reuse, R64, PT ;  /* 0x000000400700720c */ /* 0x040fe20003f64070 */
[--C-:B------:R-:W-:Y:S01]  /*5580*/  @!P2 IMAD.IADD R116, R116, 0x1, -R7.reuse ;  /* 0x000000017474a824 */ /* 0x100fe200078e0a07 */
[----:B------:R-:W-:Y:S01]  /*5590*/  IABS R68, R15 ;  /* 0x0000000f00447213 */ /* 0x000fe20000000000 */
[----:B------:R-:W-:Y:S01]  /*55a0*/  @!P6 IMAD.IADD R62, R62, 0x1, -R7 ;  /* 0x000000013e3ee824 */ /* 0x000fe200078e0a07 */
[----:B------:R-:W-:Y:S01]  /*55b0*/  ISETP.GE.AND P2, PT, R12, RZ, PT ;  /* 0x000000ff0c00720c */ /* 0x000fe20003f46270 */
[C---:B------:R-:W-:Y:S01]  /*55c0*/  IMAD R112, R7.reuse, R4, R112 ;  /* 0x0000000407707224 */ /* 0x040fe200078e0270 */
[----:B------:R-:W-:Y:S01]  /*55d0*/  ISETP.GT.U32.AND P6, PT, R7, R66, PT ;  /* 0x000000420700720c */ /* 0x000fe20003fc4070 */
[----:B------:R-:W-:-:S04]  /*55e0*/  IMAD.HI.U32 R4, R9, R110, RZ ;  /* 0x0000006e09047227 */ /* 0x000fc800078e00ff */
[----:B------:R-:W-:Y:S01]  /*55f0*/  @!P5 IMAD.IADD R114, R114, 0x1, -R7 ;  /* 0x000000017272d824 */ /* 0x000fe200078e0a07 */
[----:B------:R-:W-:Y:S01]  /*5600*/  ISETP.GE.AND P5, PT, R13, RZ, PT ;  /* 0x000000ff0d00720c */ /* 0x000fe20003fa6270 */
[----:B------:R-:W-:-:S04]  /*5610*/  IMAD.HI.U32 R10, R9, R68, RZ ;  /* 0x00000044090a7227 */ /* 0x000fc800078e00ff */
[----:B------:R-:W-:Y:S02]  /*5620*/  IMAD.MOV R4, RZ, RZ, -R4 ;  /* 0x000000ffff047224 */ /* 0x000fe400078e0a04 */
[----:B------:R-:W-:Y:S01]  /*5630*/  @!P4 IMAD.MOV R60, RZ, RZ, -R60 ;  /* 0x000000ffff3cc224 */ /* 0x000fe200078e0a3c */
[C---:B------:R-:W-:Y:S01]  /*5640*/  ISETP.GT.U32.AND P4, PT, R7.reuse, R112, PT ;  /* 0x000000700700720c */ /* 0x040fe20003f84070 */
[----:B------:R-:W-:Y:S02]  /*5650*/  IMAD.MOV R10, RZ, RZ, -R10 ;  /* 0x000000ffff0a7224 */ /* 0x000fe400078e0a0a */
[----:B------:R-:W-:Y:S02]  /*5660*/  IMAD R110, R7, R4, R110 ;  /* 0x00000004076e7224 */ /* 0x000fe400078e026e */
[--C-:B------:R-:W-:Y:S01]  /*5670*/  @!P3 IMAD.IADD R64, R64, 0x1, -R7.reuse ;  /* 0x000000014040b824 */ /* 0x100fe200078e0a07 */
[----:B------:R-:W-:Y:S01]  /*5680*/  ISETP.GE.AND P3, PT, R17, RZ, PT ;  /* 0x000000ff1100720c */ /* 0x000fe20003f66270 */
[----:B------:R-:W-:Y:S01]  /*5690*/  @!P6 IMAD.IADD R66, R66, 0x1, -R7 ;  /* 0x000000014242e824 */ /* 0x000fe200078e0a07 */
[----:B------:R-:W-:Y:S01]  /*56a0*/  ISETP.GE.AND P6, PT, R11, RZ, PT ;  /* 0x000000ff0b00720c */ /* 0x000fe20003fc6270 */
[----:B------:R-:W-:-:S02]  /*56b0*/  IMAD R68, R7, R10, R68 ;  /* 0x0000000a07447224 */ /* 0x000fc400078e0244 */
[----:B------:R-:W-:Y:S01]  /*56c0*/  @!P2 IMAD.MOV R114, RZ, RZ, -R114 ;  /* 0x000000ffff72a224 */ /* 0x000fe200078e0a72 */
[C---:B------:R-:W-:Y:S01]  /*56d0*/  ISETP.GT.U32.AND P2, PT, R7.reuse, R110, PT ;  /* 0x0000006e0700720c */ /* 0x040fe20003f44070 */
[----:B------:R-:W-:Y:S01]  /*56e0*/  @!P1 IMAD.MOV R62, RZ, RZ, -R62 ;  /* 0x000000ffff3e9224 */ /* 0x000fe200078e0a3e */
[C---:B------:R-:W-:Y:S01]  /*56f0*/  ISETP.GT.U32.AND P1, PT, R7.reuse, R66, PT ;  /* 0x000000420700720c */ /* 0x040fe20003f24070 */
[----:B------:R-:W-:Y:S01]  /*5700*/  @!P5 IMAD.MOV R64, RZ, RZ, -R64 ;  /* 0x000000ffff40d224 */ /* 0x000fe200078e0a40 */
[C---:B------:R-:W-:Y:S01]  /*5710*/  ISETP.GT.U32.AND P5, PT, R7.reuse, R68, PT ;  /* 0x000000440700720c */ /* 0x040fe20003fa4070 */
[--C-:B------:R-:W-:Y:S01]  /*5720*/  @!P4 IMAD.IADD R112, R112, 0x1, -R7.reuse ;  /* 0x000000017070c824 */ /* 0x100fe200078e0a07 */
[----:B------:R-:W-:Y:S01]  /*5730*/  ISETP.GE.AND P4, PT, R18, RZ, PT ;  /* 0x000000ff1200720c */ /* 0x000fe20003f86270 */
[C---:B------:R-:W-:Y:S02]  /*5740*/  VIADD R4, R8.reuse, 0x190 ;  /* 0x0000019008047836 */ /* 0x040fe40000000000 */
[----:B------:R-:W-:Y:S01]  /*5750*/  @!P0 IMAD.MOV R116, RZ, RZ, -R116 ;  /* 0x000000ffff748224 */ /* 0x000fe200078e0a74 */
[----:B------:R-:W-:Y:S01]  /*5760*/  ISETP.GT.U32.AND P0, PT, R7, R112, PT ;  /* 0x000000700700720c */ /* 0x000fe20003f04070 */
[----:B------:R-:W-:Y:S01]  /*5770*/  VIADD R10, R8, 0x18c ;  /* 0x0000018c080a7836 */ /* 0x000fe20000000000 */
[----:B------:R-:W-:Y:S01]  /*5780*/  IABS R108, R4 ;  /* 0x00000004006c7213 */ /* 0x000fe20000000000 */
[----:B------:R-:W-:-:S02]  /*5790*/  @!P2 IMAD.IADD R110, R110, 0x1, -R7 ;  /* 0x000000016e6ea824 */ /* 0x000fc400078e0a07 */
[--C-:B------:R-:W-:Y:S01]  /*57a0*/  @!P1 IMAD.IADD R66, R66, 0x1, -R7.reuse ;  /* 0x0000000142429824 */ /* 0x100fe200078e0a07 */
[----:B------:R-:W-:Y:S01]  /*57b0*/  ISETP.GE.AND P1, PT, R4, RZ, PT ;  /* 0x000000ff0400720c */ /* 0x000fe20003f26270 */
[--C-:B------:R-:W-:Y:S01]  /*57c0*/  @!P5 IMAD.IADD R68, R68, 0x1, -R7.reuse ;  /* 0x000000014444d824 */ /* 0x100fe200078e0a07 */
[----:B------:R-:W-:Y:S01]  /*57d0*/  ISETP.GT.U32.AND P5, PT, R7, R110, PT ;  /* 0x0000006e0700720c */ /* 0x000fe20003fa4070 */
[----:B------:R-:W-:Y:S01]  /*57e0*/  IMAD.HI.U32 R4, R9, R108, RZ ;  /* 0x0000006c09047227 */ /* 0x000fe200078e00ff */
[----:B------:R-:W-:Y:S02]  /*57f0*/  IABS R70, R10 ;  /* 0x0000000a00467213 */ /* 0x000fe40000000000 */
[----:B------:R-:W-:Y:S01]  /*5800*/  ISETP.GE.AND P2, PT, R10, RZ, PT ;  /* 0x000000ff0a00720c */ /* 0x000fe20003f46270 */
[----:B------:R-:W-:Y:S02]  /*5810*/  IMAD.MOV R4, RZ, RZ, -R4 ;  /* 0x000000ffff047224 */ /* 0x000fe400078e0a04 */
[----:B------:R-:W-:Y:S01]  /*5820*/  @!P0 IMAD.IADD R112, R112, 0x1, -R7 ;  /* 0x0000000170708824 */ /* 0x000fe200078e0a07 */
[----:B------:R-:W-:Y:S01]  /*5830*/  ISETP.GE.AND P0, PT, R15, RZ, PT ;  /* 0x000000ff0f00720c */ /* 0x000fe20003f06270 */
[----:B------:R-:W-:-:S02]  /*5840*/  IMAD R108, R7, R4, R108 ;  /* 0x00000004076c7224 */ /* 0x000fc400078e026c */
[----:B------:R-:W-:-:S04]  /*5850*/  IMAD.HI.U32 R10, R9, R70, RZ ;  /* 0x00000046090a7227 */ /* 0x000fc800078e00ff */
[----:B------:R-:W-:Y:S01]  /*5860*/  @!P3 IMAD.MOV R112, RZ, RZ, -R112 ;  /* 0x000000ffff70b224 */ /* 0x000fe200078e0a70 */
[C---:B------:R-:W-:Y:S01]  /*5870*/  ISETP.GT.U32.AND P3, PT, R7.reuse, R68, PT ;  /* 0x000000440700720c */ /* 0x040fe20003f64070 */
[--C-:B------:R-:W-:Y:S01]  /*5880*/  @!P5 IMAD.IADD R110, R110, 0x1, -R7.reuse ;  /* 0x000000016e6ed824 */ /* 0x100fe200078e0a07 */
[C---:B------:R-:W-:Y:S01]  /*5890*/  ISETP.GT.U32.AND P5, PT, R7.reuse, R108, PT ;  /* 0x0000006c0700720c */ /* 0x040fe20003fa4070 */
[----:B------:R-:W-:Y:S02]  /*58a0*/  IMAD.MOV R10, RZ, RZ, -R10 ;  /* 0x000000ffff0a7224 */ /* 0x000fe400078e0a0a */
[C---:B------:R-:W-:Y:S02]  /*58b0*/  VIADD R11, R8.reuse, 0x188 ;  /* 0x00000188080b7836 */ /* 0x040fe40000000000 */
[C---:B------:R-:W-:Y:S02]  /*58c0*/  IMAD R70, R7.reuse, R10, R70 ;  /* 0x0000000a07467224 */ /* 0x040fe400078e0246 */
[----:B------:R-:W-:Y:S01]  /*58d0*/  VIADD R4, R8, 0x184 ;  /* 0x0000018408047836 */ /* 0x000fe20000000000 */
[----:B------:R-:W-:Y:S01]  /*58e0*/  IABS R106, R11 ;  /* 0x0000000b006a7213 */ /* 0x000fe20000000000 */
[----:B------:R-:W-:Y:S01]  /*58f0*/  @!P6 IMAD.MOV R110, RZ, RZ, -R110 ;  /* 0x000000ffff6ee224 */ /* 0x000fe200078e0a6e */
[----:B------:R-:W-:Y:S01]  /*5900*/  ISETP.GT.U32.AND P6, PT, R7, R70, PT ;  /* 0x000000460700720c */ /* 0x000fe20003fc4070 */
[--C-:B------:R-:W-:Y:S01]  /*5910*/  @!P3 IMAD.IADD R68, R68, 0x1, -R7.reuse ;  /* 0x000000014444b824 */ /* 0x100fe200078e0a07 */
[----:B------:R-:W-:Y:S01]  /*5920*/  ISETP.GE.AND P3, PT, R4, RZ, PT ;  /* 0x000000ff0400720c */ /* 0x000fe20003f66270 */
[----:B------:R-:W-:Y:S01]  /*5930*/  @!P5 IMAD.IADD R108, R108, 0x1, -R7 ;  /* 0x000000016c6cd824 */ /* 0x000fe200078e0a07 */
[----:B------:R-:W-:Y:S01]  /*5940*/  IABS R72, R4 ;  /* 0x0000000400487213 */ /* 0x000fe20000000000 */
[----:B------:R-:W-:-:S03]  /*5950*/  IMAD.HI.U32 R4, R9, R106, RZ ;  /* 0x0000006a09047227 */ /* 0x000fc600078e00ff */
[----:B------:R-:W-:Y:S01]  /*5960*/  ISETP.GT.U32.AND P5, PT, R7, R108, PT ;  /* 0x0000006c0700720c */ /* 0x000fe20003fa4070 */
[----:B------:R-:W-:Y:S01]  /*5970*/  @!P4 IMAD.MOV R66, RZ, RZ, -R66 ;  /* 0x000000ffff42c224 */ /* 0x000fe200078e0a42 */
[----:B------:R-:W-:Y:S01]  /*5980*/  ISETP.GE.AND P4, PT, R11, RZ, PT ;  /* 0x000000ff0b00720c */ /* 0x000fe20003f86270 */
[----:B------:R-:W-:Y:S02]  /*5990*/  VIADD R10, R8, 0x180 ;  /* 0x00000180080a7836 */ /* 0x000fe40000000000 */
[----:B------:R-:W-:Y:S02]  /*59a0*/  IMAD.MOV R11, RZ, RZ, -R4 ;  /* 0x000000ffff0b7224 */ /* 0x000fe400078e0a04 */
[----:B------:R-:W-:Y:S01]  /*59b0*/  IMAD.HI.U32 R4, R9, R72, RZ ;  /* 0x0000004809047227 */ /* 0x000fe200078e00ff */
[----:B------:R-:W-:-:S03]  /*59c0*/  IABS R104, R10 ;  /* 0x0000000a00687213 */ /* 0x000fc60000000000 */
[----:B------:R-:W-:Y:S02]  /*59d0*/  VIADD R12, R8, 0x17c ;  /* 0x0000017c080c7836 */ /* 0x000fe40000000000 */
[----:B------:R-:W-:Y:S02]  /*59e0*/  @!P6 IMAD.IADD R70, R70, 0x1, -R7 ;  /* 0x000000014646e824 */ /* 0x000fe400078e0a07 */
[----:B------:R-:W-:Y:S01]  /*59f0*/  IMAD.MOV R4, RZ, RZ, -R4 ;  /* 0x000000ffff047224 */ /* 0x000fe200078e0a04 */
[----:B------:R-:W-:Y:S01]  /*5a00*/  IABS R74, R12 ;  /* 0x0000000c004a7213 */ /* 0x000fe20000000000 */
[C---:B------:R-:W-:Y:S01]  /*5a10*/  IMAD R106, R7.reuse, R11, R106 ;  /* 0x0000000b076a7224 */ /* 0x040fe200078e026a */
[C---:B------:R-:W-:Y:S01]  /*5a20*/  ISETP.GT.U32.AND P6, PT, R7.reuse, R70, PT ;  /* 0x000000460700720c */ /* 0x040fe20003fc4070 */
[----:B------:R-:W-:Y:S02]  /*5a30*/  IMAD R72, R7, R4, R72 ;  /* 0x0000000407487224 */ /* 0x000fe400078e0248 */
[----:B------:R-:W-:-:S04]  /*5a40*/  IMAD.HI.U32 R4, R9, R104, RZ ;  /* 0x0000006809047227 */ /* 0x000fc800078e00ff */
[----:B------:R-:W-:Y:S01]  /*5a50*/  @!P0 IMAD.MOV R68, RZ, RZ, -R68 ;  /* 0x000000ffff448224 */ /* 0x000fe200078e0a44 */
[----:B------:R-:W-:Y:S01]  /*5a60*/  ISETP.GE.AND P0, PT, R10, RZ, PT ;  /* 0x000000ff0a00720c */ /* 0x000fe20003f06270 */
[----:B------:R-:W-:Y:S01]  /*5a70*/  @!P5 IMAD.IADD R108, R108, 0x1, -R7 ;  /* 0x000000016c6cd824 */ /* 0x000fe200078e0a07 */
[----:B------:R-:W-:Y:S01]  /*5a80*/  ISETP.GT.U32.AND P5, PT, R7, R106, PT ;  /* 0x0000006a0700720c */ /* 0x000fe20003fa4070 */
[----:B------:R-:W-:-:S04]  /*5a90*/  IMAD.HI.U32 R10, R9, R74, RZ ;  /* 0x0000004a090a7227 */ /* 0x000fc800078e00ff */
[----:B------:R-:W-:Y:S02]  /*5aa0*/  IMAD.MOV R4, RZ, RZ, -R4 ;  /* 0x000000ffff047224 */ /* 0x000fe400078e0a04 */
[----:B------:R-:W-:Y:S02]  /*5ab0*/  IMAD.MOV R10, RZ, RZ, -R10 ;  /* 0x000000ffff0a7224 */ /* 0x000fe400078e0a0a */
[C---:B------:R-:W-:Y:S02]  /*5ac0*/  IMAD R104, R7.reuse, R4, R104 ;  /* 0x0000000407687224 */ /* 0x040fe400078e0268 */
[C---:B------:R-:W-:Y:S02]  /*5ad0*/  IMAD R74, R7.reuse, R10, R74 ;  /* 0x0000000a074a7224 */ /* 0x040fe400078e024a */
[----:B------:R-:W-:Y:S01]  /*5ae0*/  @!P6 IMAD.IADD R70, R70, 0x1, -R7 ;  /* 0x000000014646e824 */ /* 0x000fe200078e0a07 */
[----:B------:R-:W-:Y:S01]  /*5af0*/  ISETP.GT.U32.AND P6, PT, R7, R104, PT ;  /* 0x000000680700720c */ /* 0x000fe20003fc4070 */
[----:B------:R-:W-:-:S02]  /*5b00*/  VIADD R11, R8, 0x178 ;  /* 0x00000178080b7836 */ /* 0x000fc40000000000 */
[--C-:B------:R-:W-:Y:S01]  /*5b10*/  @!P5 IMAD.IADD R106, R106, 0x1, -R7.reuse ;  /* 0x000000016a6ad824 */ /* 0x100fe200078e0a07 */
[C---:B------:R-:W-:Y:S01]  /*5b20*/  ISETP.GT.U32.AND P5, PT, R7.reuse, R74, PT ;  /* 0x0000004a0700720c */ /* 0x040fe20003fa4070 */
[----:B------:R-:W-:Y:S01]  /*5b30*/  @!P1 IMAD.MOV R108, RZ, RZ, -R108 ;  /* 0x000000ffff6c9224 */ /* 0x000fe200078e0a6c */
[----:B------:R-:W-:Y:S01]  /*5b40*/  IABS R102, R11 ;  /* 0x0000000b00667213 */ /* 0x000fe20000000000 */
[C---:B------:R-:W-:Y:S01]  /*5b50*/  VIADD R13, R8.reuse, 0x174 ;  /* 0x00000174080d7836 */ /* 0x040fe20000000000 */
[----:B------:R-:W-:Y:S01]  /*5b60*/  ISETP.GT.U32.AND P1, PT, R7, R72, PT ;  /* 0x000000480700720c */ /* 0x000fe20003f24070 */
[----:B------:R-:W-:Y:S02]  /*5b70*/  VIADD R15, R8, 0x170 ;  /* 0x00000170080f7836 */ /* 0x000fe40000000000 */
[----:B------:R-:W-:Y:S01]  /*5b80*/  IMAD.HI.U32 R4, R9, R102, RZ ;  /* 0x0000006609047227 */ /* 0x000fe200078e00ff */
[----:B------:R-:W-:Y:S02]  /*5b90*/  IABS R76, R13 ;  /* 0x0000000d004c7213 */ /* 0x000fe40000000000 */
[----:B------:R-:W-:Y:S01]  /*5ba0*/  IABS R100, R15 ;  /* 0x0000000f00647213 */ /* 0x000fe20000000000 */
[----:B------:R-:W-:-:S02]  /*5bb0*/  @!P6 IMAD.IADD R104, R104, 0x1, -R7 ;  /* 0x000000016868e824 */ /* 0x000fc400078e0a07 */
[----:B------:R-:W-:Y:S02]  /*5bc0*/  IMAD.MOV R4, RZ, RZ, -R4 ;  /* 0x000000ffff047224 */ /* 0x000fe400078e0a04 */
[----:B------:R-:W-:Y:S01]  /*5bd0*/  @!P5 IMAD.IADD R74, R74, 0x1, -R7 ;  /* 0x000000014a4ad824 */ /* 0x000fe200078e0a07 */
[C---:B------:R-:W-:Y:S01]  /*5be0*/  ISETP.GT.U32.AND P5, PT, R7.reuse, R104, PT ;  /* 0x000000680700720c */ /* 0x040fe20003fa4070 */
[----:B------:R-:W-:Y:S02]  /*5bf0*/  IMAD R102, R7, R4, R102 ;  /* 0x0000000407667224 */ /* 0x000fe400078e0266 */
[----:B------:R-:W-:-:S04]  /*5c00*/  IMAD.HI.U32 R4, R9, R76, RZ ;  /* 0x0000004c09047227 */ /* 0x000fc800078e00ff */
[--C-:B------:R-:W-:Y:S01]  /*5c10*/  @!P1 IMAD.IADD R72, R72, 0x1, -R7.reuse ;  /* 0x0000000148489824 */ /* 0x100fe200078e0a07 */
[C---:B------:R-:W-:Y:S01]  /*5c20*/  ISETP.GT.U32.AND P1, PT, R7.reuse, R106, PT ;  /* 0x0000006a0700720c */ /* 0x040fe20003f24070 */
[----:B------:R-:W-:Y:S02]  /*5c30*/  IMAD.MOV R4, RZ, RZ, -R4 ;  /* 0x000000ffff047224 */ /* 0x000fe400078e0a04 */
[----:B------:R-:W-:Y:S01]  /*5c40*/  VIADD R16, R8, 0x16c ;  /* 0x0000016c08107836 */ /* 0x000fe20000000000 */
[C---:B------:R-:W-:Y:S01]  /*5c50*/  ISETP.GT.U32.AND P6, PT, R7.reuse, R72, PT ;  /* 0x000000480700720c */ /* 0x040fe20003fc4070 */
[----:B------:R-:W-:Y:S02]  /*5c60*/  IMAD R76, R7, R4, R76 ;  /* 0x00000004074c7224 */ /* 0x000fe400078e024c */
[----:B------:R-:W-:Y:S01]  /*5c70*/  @!P5 IMAD.IADD R104, R104, 0x1, -R7 ;  /* 0x000000016868d824 */ /* 0x000fe200078e0a07 */
[----:B------:R-:W-:Y:S01]  /*5c80*/  IABS R78, R16 ;  /* 0x00000010004e7213 */ /* 0x000fe20000000000 */
[----:B------:R-:W-:Y:S01]  /*5c90*/  IMAD.HI.U32 R4, R9, R100, RZ ;  /* 0x0000006409047227 */ /* 0x000fe200078e00ff */
[----:B------:R-:W-:-:S03]  /*5ca0*/  ISETP.GT.U32.AND P5, PT, R7, R76, PT ;  /* 0x0000004c0700720c */ /* 0x000fc60003fa4070 */
[----:B------:R-:W-:Y:S02]  /*5cb0*/  IMAD.MOV R4, RZ, RZ, -R4 ;  /* 0x000000ffff047224 */ /* 0x000fe400078e0a04 */
[----:B------:R-:W-:Y:S01]  /*5cc0*/  @!P2 IMAD.MOV R70, RZ, RZ, -R70 ;  /* 0x000000ffff46a224 */ /* 0x000fe200078e0a46 */
[C---:B------:R-:W-:Y:S01]  /*5cd0*/  ISETP.GT.U32.AND P2, PT, R7.reuse, R74, PT ;  /* 0x0000004a0700720c */ /* 0x040fe20003f44070 */
[--C-:B------:R-:W-:Y:S01]  /*5ce0*/  @!P6 IMAD.IADD R72, R72, 0x1, -R7.reuse ;  /* 0x000000014848e824 */ /* 0x100fe200078e0a07 */
[----:B------:R-:W-:Y:S01]  /*5cf0*/  ISETP.GE.AND P6, PT, R12, RZ, PT ;  /* 0x000000ff0c00720c */ /* 0x000fe20003fc6270 */
[----:B------:R-:W-:Y:S02]  /*5d00*/  VIADD R12, R8, 0x168 ;  /* 0x00000168080c7836 */ /* 0x000fe40000000000 */
[----:B------:R-:W-:Y:S02]  /*5d10*/  @!P3 IMAD.MOV R72, RZ, RZ, -R72 ;  /* 0x000000ffff48b224 */ /* 0x000fe400078e0a48 */
[----:B------:R-:W-:Y:S01]  /*5d20*/  @!P5 IMAD.IADD R76, R76, 0x1, -R7 ;  /* 0x000000014c4cd824 */ /* 0x000fe200078e0a07 */
[----:B------:R-:W-:Y:S01]  /*5d30*/  IABS R98, R12 ;  /* 0x0000000c00627213 */ /* 0x000fe20000000000 */
[----:B------:R-:W-:-:S02]  /*5d40*/  IMAD R100, R7, R4, R100 ;  /* 0x0000000407647224 */ /* 0x000fc400078e0264 */
[----:B------:R-:W-:Y:S01]  /*5d50*/  @!P1 IMAD.IADD R106, R106, 0x1, -R7 ;  /* 0x000000016a6a9824 */ /* 0x000fe200078e0a07 */
[----:B------:R-:W-:Y:S01]  /*5d60*/  ISETP.GT.U32.AND P3, PT, R7, R76, PT ;  /* 0x0000004c0700720c */ /* 0x000fe20003f64070 */
[----:B------:R-:W-:Y:S01]  /*5d70*/  IMAD.HI.U32 R4, R9, R98, RZ ;  /* 0x0000006209047227 */ /* 0x000fe200078e00ff */
[C---:B------:R-:W-:Y:S02]  /*5d80*/  ISETP.GT.U32.AND P1, PT, R7.reuse, R102, PT ;  /* 0x000000660700720c */ /* 0x040fe40003f24070 */
[----:B------:R-:W-:Y:S01]  /*5d90*/  ISETP.GT.U32.AND P5, PT, R7, R100, PT ;  /* 0x000000640700720c */ /* 0x000fe20003fa4070 */
[----:B------:R-:W-:Y:S02]  /*5da0*/  IMAD.MOV R4, RZ, RZ, -R4 ;  /* 0x000000ffff047224 */ /* 0x000fe400078e0a04 */
[----:B------:R-:W-:-:S04]  /*5db0*/  IMAD.HI.U32 R10, R9, R78, RZ ;  /* 0x0000004e090a7227 */ /* 0x000fc800078e00ff */
[C---:B------:R-:W-:Y:S02]  /*5dc0*/  IMAD R98, R7.reuse, R4, R98 ;  /* 0x0000000407627224 */ /* 0x040fe400078e0262 */
[----:B------:R-:W-:Y:S02]  /*5dd0*/  IMAD.MOV R10, RZ, RZ, -R10 ;  /* 0x000000ffff0a7224 */ /* 0x000fe400078e0a0a */
[--C-:B------:R-:W-:Y:S01]  /*5de0*/  @!P3 IMAD.IADD R76, R76, 0x1, -R7.reuse ;  /* 0x000000014c4cb824 */ /* 0x100fe200078e0a07 */
[----:B------:R-:W-:Y:S01]  /*5df0*/  ISETP.GT.U32.AND P3, PT, R7, R98, PT ;  /* 0x000000620700720c */ /* 0x000fe20003f64070 */
[--C-:B------:R-:W-:Y:S01]  /*5e00*/  @!P2 IMAD.IADD R74, R74, 0x1, -R7.reuse ;  /* 0x000000014a4aa824 */ /* 0x100fe200078e0a07 */
[----:B------:R-:W-:Y:S01]  /*5e10*/  ISETP.GE.AND P2, PT, R11, RZ, PT ;  /* 0x000000ff0b00720c */ /* 0x000fe20003f46270 */
[----:B------:R-:W-:Y:S01]  /*5e20*/  @!P1 IMAD.IADD R102, R102, 0x1, -R7 ;  /* 0x0000000166669824 */ /* 0x000fe200078e0a07 */
[----:B------:R-:W-:Y:S01]  /*5e30*/  ISETP.GE.AND P1, PT, R13, RZ, PT ;  /* 0x000000ff0d00720c */ /* 0x000fe20003f26270 */
[----:B------:R-:W-:-:S02]  /*5e40*/  IMAD R78, R7, R10, R78 ;  /* 0x0000000a074e7224 */ /* 0x000fc400078e024e */
[C---:B------:R-:W-:Y:S02]  /*5e50*/  VIADD R11, R8.reuse, 0x164 ;  /* 0x00000164080b7836 */ /* 0x040fe40000000000 */
[----:B------:R-:W-:Y:S01]  /*5e60*/  @!P4 IMAD.MOV R106, RZ, RZ, -R106 ;  /* 0x000000ffff6ac224 */ /* 0x000fe200078e0a6a */
[C---:B------:R-:W-:Y:S01]  /*5e70*/  ISETP.GT.U32.AND P4, PT, R7.reuse, R102, PT ;  /* 0x000000660700720c */ /* 0x040fe20003f84070 */
[----:B------:R-:W-:Y:S01]  /*5e80*/  @!P6 IMAD.MOV R74, RZ, RZ, -R74 ;  /* 0x000000ffff4ae224 */ /* 0x000fe200078e0a4a */
[----:B------:R-:W-:Y:S01]  /*5e90*/  ISETP.GT.U32.AND P6, PT, R7, R78, PT ;  /* 0x0000004e0700720c */ /* 0x000fe20003fc4070 */
[----:B------:R-:W-:Y:S01]  /*5ea0*/  VIADD R13, R8, 0x160 ;  /* 0x00000160080d7836 */ /* 0x000fe20000000000 */
[----:B------:R-:W-:Y:S01]  /*5eb0*/  IABS R80, R11 ;  /* 0x0000000b00507213 */ /* 0x000fe20000000000 */
[--C-:B------:R-:W-:Y:S02]  /*5ec0*/  @!P3 IMAD.IADD R98, R98, 0x1, -R7.reuse ;  /* 0x000000016262b824 */ /* 0x100fe400078e0a07 */
[----:B------:R-:W-:Y:S01]  /*5ed0*/  @!P5 IMAD.IADD R100, R100, 0x1, -R7 ;  /* 0x000000016464d824 */ /* 0x000fe200078e0a07 */
[----:B------:R-:W-:Y:S01]  /*5ee0*/  IABS R96, R13 ;  /* 0x0000000d00607213 */ /* 0x000fe20000000000 */
[----:B------:R-:W-:Y:S01]  /*5ef0*/  IMAD.HI.U32 R4, R9, R80, RZ ;  /* 0x0000005009047227 */ /* 0x000fe200078e00ff */
[----:B------:R-:W-:-:S02]  /*5f00*/  ISETP.GT.U32.AND P3, PT, R7, R98, PT ;  /* 0x000000620700720c */ /* 0x000fc40003f64070 */
[----:B------:R-:W-:Y:S01]  /*5f10*/  ISETP.GE.AND P5, PT, R12, RZ, PT ;  /* 0x000000ff0c00720c */ /* 0x000fe20003fa6270 */
[----:B------:R-:W-:Y:S02]  /*5f20*/  IMAD.MOV R10, RZ, RZ, -R4 ;  /* 0x000000ffff0a7224 */ /* 0x000fe400078e0a04 */
[----:B------:R-:W-:-:S04]  /*5f30*/  IMAD.HI.U32 R4, R9, R96, RZ ;  /* 0x0000006009047227 */ /* 0x000fc800078e00ff */
[--C-:B------:R-:W-:Y:S01]  /*5f40*/  @!P4 IMAD.IADD R102, R102, 0x1, -R7.reuse ;  /* 0x000000016666c824 */ /* 0x100fe200078e0a07 */
[----:B------:R-:W-:Y:S01]  /*5f50*/  ISETP.GE.AND P4, PT, R16, RZ, PT ;  /* 0x000000ff1000720c */ /* 0x000fe20003f86270 */
[----:B------:R-:W-:Y:S01]  /*5f60*/  @!P6 IMAD.IADD R78, R78, 0x1, -R7 ;  /* 0x000000014e4ee824 */ /* 0x000fe200078e0a07 */
[C---:B------:R-:W-:Y:S01]  /*5f70*/  ISETP.GT.U32.AND P6, PT, R7.reuse, R100, PT ;  /* 0x000000640700720c */ /* 0x040fe20003fc4070 */
[----:B------:R-:W-:Y:S02]  /*5f80*/  IMAD.MOV R4, RZ, RZ, -R4 ;  /* 0x000000ffff047224 */ /* 0x000fe400078e0a04 */
[----:B------:R-:W-:Y:S01]  /*5f90*/  @!P2 IMAD.MOV R102, RZ, RZ, -R102 ;  /* 0x000000ffff66a224 */ /* 0x000fe200078e0a66 */
[C---:B------:R-:W-:Y:S01]  /*5fa0*/  ISETP.GT.U32.AND P2, PT, R7.reuse, R78, PT ;  /* 0x0000004e0700720c */ /* 0x040fe20003f44070 */
[----:B------:R-:W-:Y:S02]  /*5fb0*/  IMAD R96, R7, R4, R96 ;  /* 0x0000000407607224 */ /* 0x000fe400078e0260 */
[----:B------:R-:W-:-:S02]  /*5fc0*/  VIADD R12, R8, 0x15c ;  /* 0x0000015c080c7836 */ /* 0x000fc40000000000 */
[----:B------:R-:W-:Y:S01]  /*5fd0*/  @!P0 IMAD.MOV R104, RZ, RZ, -R104 ;  /* 0x000000ffff688224 */ /* 0x000fe200078e0a68 */
[----:B------:R-:W-:Y:S01]  /*5fe0*/  ISETP.GE.AND P0, PT, R15, RZ, PT ;  /* 0x000000ff0f00720c */ /* 0x000fe20003f06270 */
[--C-:B------:R-:W-:Y:S01]  /*5ff0*/  @!P3 IMAD.IADD R98, R98, 0x1, -R7.reuse ;  /* 0x000000016262b824 */ /* 0x100fe200078e0a07 */
[C---:B------:R-:W-:Y:S01]  /*6000*/  ISETP.GT.U32.AND P3, PT, R7.reuse, R96, PT ;  /* 0x000000600700720c */ /* 0x040fe20003f64070 */
[----:B------:R-:W-:Y:S01]  /*6010*/  VIADD R15, R8, 0x158 ;  /* 0x00000158080f7836 */ /* 0x000fe20000000000 */
[----:B------:R-:W-:Y:S01]  /*6020*/  IABS R82, R12 ;  /* 0x0000000c00527213 */ /* 0x000fe20000000000 */
[----:B------:R-:W-:Y:S02]  /*6030*/  IMAD R80, R7, R10, R80 ;  /* 0x0000000a07507224 */ /* 0x000fe400078e0250 */
[----:B------:R-:W-:Y:S01]  /*6040*/  @!P2 IMAD.IADD R78, R78, 0x1, -R7 ;  /* 0x000000014e4ea824 */ /* 0x000fe200078e0a07 */
[----:B------:R-:W-:Y:S01]  /*6050*/  IABS R94, R15 ;  /* 0x0000000f005e7213 */ /* 0x000fe20000000000 */
[----:B------:R-:W-:Y:S01]  /*6060*/  IMAD.HI.U32 R4, R9, R82, RZ ;  /* 0x0000005209047227 */ /* 0x000fe200078e00ff */
[----:B------:R-:W-:-:S03]  /*6070*/  ISETP.GE.AND P2, PT, R11, RZ, PT ;  /* 0x000000ff0b00720c */ /* 0x000fc60003f46270 */
[----:B------:R-:W-:Y:S02]  /*6080*/  VIADD R11, R8, 0x154 ;  /* 0x00000154080b7836 */ /* 0x000fe40000000000 */
[----:B------:R-:W-:-:S03]  /*6090*/  IMAD.HI.U32 R10, R9, R94, RZ ;  /* 0x0000005e090a7227 */ /* 0x000fc600078e00ff */
[----:B------:R-:W-:Y:S01]  /*60a0*/  IABS R84, R11 ;  /* 0x0000000b00547213 */ /* 0x000fe20000000000 */
[----:B------:R-:W-:Y:S02]  /*60b0*/  IMAD.MOV R4, RZ, RZ, -R4 ;  /* 0x000000ffff047224 */ /* 0x000fe400078e0a04 */
[--C-:B------:R-:W-:Y:S01]  /*60c0*/  @!P6 IMAD.IADD R100, R100, 0x1, -R7.reuse ;  /* 0x000000016464e824 */ /* 0x100fe200078e0a07 */
[C---:B------:R-:W-:Y:S01]  /*60d0*/  ISETP.GT.U32.AND P6, PT, R7.reuse, R80, PT ;  /* 0x000000500700720c */ /* 0x040fe20003fc4070 */
[----:B------:R-:W-:Y:S02]  /*60e0*/  @!P3 IMAD.IADD R96, R96, 0x1, -R7 ;  /* 0x000000016060b824 */ /* 0x000fe400078e0a07 */
[----:B------:R-:W-:Y:S02]  /*60f0*/  IMAD.MOV R10, RZ, RZ, -R10 ;  /* 0x000000ffff0a7224 */ /* 0x000fe400078e0a0a */
[C---:B------:R-:W-:Y:S02]  /*6100*/  IMAD R82, R7.reuse, R4, R82 ;  /* 0x0000000407527224 */ /* 0x040fe400078e0252 */
[----:B------:R-:W-:Y:S01]  /*6110*/  @!P0 IMAD.MOV R100, RZ, RZ, -R100 ;  /* 0x000000ffff648224 */ /* 0x000fe200078e0a64 */
[C---:B------:R-:W-:Y:S01]  /*6120*/  ISETP.GT.U32.AND P0, PT, R7.reuse, R96, PT ;  /* 0x000000600700720c */ /* 0x040fe20003f04070 */
[C---:B------:R-:W-:Y:S01]  /*6130*/  IMAD R94, R7.reuse, R10, R94 ;  /* 0x0000000a075e7224 */ /* 0x040fe200078e025e */
[----:B------:R-:W-:Y:S01]  /*6140*/  ISETP.GT.U32.AND P3, PT, R7, R82, PT ;  /* 0x000000520700720c */ /* 0x000fe20003f64070 */
[----:B------:R-:W-:-:S04]  /*6150*/  IMAD.HI.U32 R4, R9, R84, RZ ;  /* 0x0000005409047227 */ /* 0x000fc800078e00ff */
[----:B------:R-:W-:Y:S02]  /*6160*/  IMAD.MOV R4, RZ, RZ, -R4 ;  /* 0x000000ffff047224 */ /* 0x000fe400078e0a04 */
[----:B------:R-:W-:Y:S01]  /*6170*/  @!P5 IMAD.MOV R98, RZ, RZ, -R98 ;  /* 0x000000ffff62d224 */ /* 0x000fe200078e0a62 */
[----:B------:R-:W-:Y:S01]  /*6180*/  ISETP.GT.U32.AND P5, PT, R7, R94, PT ;  /* 0x0000005e0700720c */ /* 0x000fe20003fa4070 */
[--C-:B------:R-:W-:Y:S01]  /*6190*/  @!P6 IMAD.IADD R80, R80, 0x1, -R7.reuse ;  /* 0x000000015050e824 */ /* 0x100fe200078e0a07 */
[----:B------:R-:W-:Y:S01]  /*61a0*/  ISETP.GE.AND P6, PT, R13, RZ, PT ;  /* 0x000000ff0d00720c */ /* 0x000fe20003fc6270 */
[C---:B------:R-:W-:Y:S02]  /*61b0*/  IMAD R84, R7.reuse, R4, R84 ;  /* 0x0000000407547224 */ /* 0x040fe400078e0254 */
[----:B------:R-:W-:Y:S02]  /*61c0*/  VIADD R13, R8, 0x150 ;  /* 0x00000150080d7836 */ /* 0x000fe40000000000 */
[--C-:B------:R-:W-:Y:S01]  /*61d0*/  @!P0 IMAD.IADD R96, R96, 0x1, -R7.reuse ;  /* 0x0000000160608824 */ /* 0x100fe200078e0a07 */
[C---:B------:R-:W-:Y:S01]  /*61e0*/  ISETP.GT.U32.AND P0, PT, R7.reuse, R84, PT ;  /* 0x000000540700720c */ /* 0x040fe20003f04070 */
[--C-:B------:R-:W-:Y:S01]  /*61f0*/  @!P3 IMAD.IADD R82, R82, 0x1, -R7.reuse ;  /* 0x000000015252b824 */ /* 0x100fe200078e0a07 */
[----:B------:R-:W-:Y:S01]  /*6200*/  IABS R92, R13 ;  /* 0x0000000d005c7213 */ /* 0x000fe20000000000 */
[----:B------:R-:W-:Y:S01]  /*6210*/  @!P1 IMAD.MOV R76, RZ, RZ, -R76 ;  /* 0x000000ffff4c9224 */ /* 0x000fe200078e0a4c */
[C---:B------:R-:W-:Y:S01]  /*6220*/  ISETP.GT.U32.AND P1, PT, R7.reuse, R80, PT ;  /* 0x000000500700720c */ /* 0x040fe20003f24070 */
[----:B------:R-:W-:Y:S01]  /*6230*/  @!P5 IMAD.IADD R94, R94, 0x1, -R7 ;  /* 0x000000015e5ed824 */ /* 0x000fe200078e0a07 */
[----:B------:R-:W-:Y:S01]  /*6240*/  ISETP.GT.U32.AND P5, PT, R7, R82, PT ;  /* 0x000000520700720c */ /* 0x000fe20003fa4070 */
[----:B------:R-:W-:Y:S01]  /*6250*/  IMAD.HI.U32 R4, R9, R92, RZ ;  /* 0x0000005c09047227 */ /* 0x000fe200078e00ff */
[----:B------:R-:W-:-:S03]  /*6260*/  ISETP.GE.AND P3, PT, R11, RZ, PT ;  /* 0x000000ff0b00720c */ /* 0x000fc60003f66270 */
[----:B------:R-:W-:Y:S02]  /*6270*/  VIADD R10, R8, 0x14c ;  /* 0x0000014c080a7836 */ /* 0x000fe40000000000 */
[----:B------:R-:W-:Y:S02]  /*6280*/  IMAD.MOV R4, RZ, RZ, -R4 ;  /* 0x000000ffff047224 */ /* 0x000fe400078e0a04 */
[--C-:B------:R-:W-:Y:S01]  /*6290*/  @!P0 IMAD.IADD R84, R84, 0x1, -R7.reuse ;  /* 0x0000000154548824 */ /* 0x100fe200078e0a07 */
[----:B------:R-:W-:Y:S01]  /*62a0*/  IABS R86, R10 ;  /* 0x0000000a00567213 */ /* 0x000fe20000000000 */
[C---:B------:R-:W-:Y:S02]  /*62b0*/  IMAD R92, R7.reuse, R4, R92 ;  /* 0x00000004075c7224 */ /* 0x040fe400078e025c */
[----:B------:R-:W-:Y:S01]  /*62c0*/  @!P5 IMAD.IADD R82, R82, 0x1, -R7 ;  /* 0x000000015252d824 */ /* 0x000fe200078e0a07 */
[----:B------:R-:W-:Y:S01]  /*62d0*/  ISETP.GT.U32.AND P0, PT, R7, R84, PT ;  /* 0x000000540700720c */ /* 0x000fe20003f04070 */
[----:B------:R-:W-:Y:S01]  /*62e0*/  IMAD.HI.U32 R4, R9, R86, RZ ;  /* 0x0000005609047227 */ /* 0x000fe200078e00ff */
[----:B------:R-:W-:-:S03]  /*62f0*/  ISETP.GT.U32.AND P5, PT, R7, R92, PT ;  /* 0x0000005c0700720c */ /* 0x000fc60003fa4070 */
[----:B------:R-:W-:Y:S01]  /*6300*/  @!P4 IMAD.MOV R78, RZ, RZ, -R78 ;  /* 0x000000ffff4ec224 */ /* 0x000fe200078e0a4e */
[----:B------:R-:W-:Y:S01]  /*6310*/  ISETP.GE.AND P4, PT, R12, RZ, PT ;  /* 0x000000ff0c00720c */ /* 0x000fe20003f86270 */
[--C-:B------:R-:W-:Y:S01]  /*6320*/  @!P1 IMAD.IADD R80, R80, 0x1, -R7.reuse ;  /* 0x0000000150509824 */ /* 0x100fe200078e0a07 */
[----:B------:R-:W-:Y:S01]  /*6330*/  ISETP.GE.AND P1, PT, R15, RZ, PT ;  /* 0x000000ff0f00720c */ /* 0x000fe20003f26270 */
[----:B------:R-:W-:Y:S02]  /*6340*/  VIADD R11, R8, 0x148 ;  /* 0x00000148080b7836 */ /* 0x000fe40000000000 */
[----:B------:R-:W-:Y:S02]  /*6350*/  IMAD.MOV R4, RZ, RZ, -R4 ;  /* 0x000000ffff047224 */ /* 0x000fe400078e0a04 */
[----:B------:R-:W-:Y:S01]  /*6360*/  @!P2 IMAD.MOV R80, RZ, RZ, -R80 ;  /* 0x000000ffff50a224 */ /* 0x000fe200078e0a50 */
[C---:B------:R-:W-:Y:S01]  /*6370*/  ISETP.GT.U32.AND P2, PT, R7.reuse, R94, PT ;  /* 0x0000005e0700720c */ /* 0x040fe20003f44070 */
[----:B------:R-:W-:Y:S01]  /*6380*/  IMAD R86, R7, R4, R86 ;  /* 0x0000000407567224 */ /* 0x000fe200078e0256 */
[----:B------:R-:W-:Y:S01]  /*6390*/  IABS R90, R11 ;  /* 0x0000000b005a7213 */ /* 0x000fe20000000000 */
[----:B------:R-:W-:Y:S01]  /*63a0*/  @!P6 IMAD.MOV R96, RZ, RZ, -R96 ;  /* 0x000000ffff60e224 */ /* 0x000fe200078e0a60 */
[----:B------:R-:W-:Y:S01]  /*63b0*/  ISETP.GE.AND P6, PT, R13, RZ, PT ;  /* 0x000000ff0d00720c */ /* 0x000fe20003fc6270 */
[----:B------:R-:W-:Y:S01]  /*63c0*/  @!P0 IMAD.IADD R84, R84, 0x1, -R7 ;  /* 0x0000000154548824 */ /* 0x000fe200078e0a07 */
[----:B------:R-:W-:Y:S01]  /*63d0*/  ISETP.GT.U32.AND P0, PT, R7, R86, PT ;  /* 0x000000560700720c */ /* 0x000fe20003f04070 */
[----:B------:R-:W-:-:S02]  /*63e0*/  VIADD R13, R8, 0x140 ;  /* 0x00000140080d7836 */ /* 0x000fc40000000000 */
[----:B------:R-:W-:-:S03]  /*63f0*/  IMAD.HI.U32 R4, R9, R90, RZ ;  /* 0x0000005a09047227 */ /* 0x000fc600078e00ff */
[----:B------:R-:W-:Y:S01]  /*6400*/  IABS R154, R13 ;  /* 0x0000000d009a7213 */ /* 0x000fe20000000000 */
[--C-:B------:R-:W-:Y:S01]  /*6410*/  @!P5 IMAD.IADD R92, R92, 0x1, -R7.reuse ;  /* 0x000000015c5cd824 */ /* 0x100fe200078e0a07 */
[----:B------:R-:W-:Y:S01]  /*6420*/  ISETP.GE.AND P5, PT, R11, RZ, PT ;  /* 0x000000ff0b00720c */ /* 0x000fe20003fa6270 */
[----:B------:R-:W-:Y:S02]  /*6430*/  IMAD.MOV R4, RZ, RZ, -R4 ;  /* 0x000000ffff047224 */ /* 0x000fe400078e0a04 */
[----:B------:R-:W-:Y:S01]  /*6440*/  @!P4 IMAD.MOV R82, RZ, RZ, -R82 ;  /* 0x000000ffff52c224 */ /* 0x000fe200078e0a52 */
[C---:B------:R-:W-:Y:S01]  /*6450*/  ISETP.GT.U32.AND P4, PT, R7.reuse, R92, PT ;  /* 0x0000005c0700720c */ /* 0x040fe20003f84070 */
[----:B------:R-:W-:Y:S01]  /*6460*/  @!P2 IMAD.IADD R94, R94, 0x1, -R7 ;  /* 0x000000015e5ea824 */ /* 0x000fe200078e0a07 */
[----:B------:R-:W-:Y:S01]  /*6470*/  ISETP.GE.AND P2, PT, R10, RZ, PT ;  /* 0x000000ff0a00720c */ /* 0x000fe20003f46270 */
[----:B------:R-:W-:Y:S02]  /*6480*/  VIADD R12, R8, 0x144 ;  /* 0x00000144080c7836 */ /* 0x000fe40000000000 */
[----:B------:R-:W-:-:S02]  /*6490*/  IMAD R90, R7, R4, R90 ;  /* 0x00000004075a7224 */ /* 0x000fc400078e025a */
[----:B------:R-:W-:Y:S01]  /*64a0*/  IMAD.HI.U32 R10, R9, R154, RZ ;  /* 0x0000009a090a7227 */ /* 0x000fe200078e00ff */
[----:B------:R-:W-:-:S03]  /*64b0*/  IABS R88, R12 ;  /* 0x0000000c00587213 */ /* 0x000fc60000000000 */
[----:B------:R-:W-:Y:S02]  /*64c0*/  @!P0 IMAD.IADD R86, R86, 0x1, -R7 ;  /* 0x0000000156568824 */ /* 0x000fe400078e0a07 */
[----:B------:R-:W-:Y:S01]  /*64d0*/  @!P1 IMAD.MOV R94, RZ, RZ, -R94 ;  /* 0x000000ffff5e9224 */ /* 0x000fe200078e0a5e */
[C---:B------:R-:W-:Y:S01]  /*64e0*/  ISETP.GT.U32.AND P1, PT, R7.reuse, R90, PT ;  /* 0x0000005a0700720c */ /* 0x040fe20003f24070 */
[----:B------:R-:W-:Y:S01]  /*64f0*/  IMAD.MOV R10, RZ, RZ, -R10 ;  /* 0x000000ffff0a7224 */ /* 0x000fe200078e0a0a */
[----:B------:R-:W-:Y:S01]  /*6500*/  ISETP.GT.U32.AND P0, PT, R7, R86, PT ;  /* 0x000000560700720c */ /* 0x000fe20003f04070 */
[----:B------:R-:W-:-:S04]  /*6510*/  IMAD.HI.U32 R4, R9, R88, RZ ;  /* 0x0000005809047227 */ /* 0x000fc800078e00ff */
[--C-:B------:R-:W-:Y:S01]  /*6520*/  @!P4 IMAD.IADD R92, R92, 0x1, -R7.reuse ;  /* 0x000000015c5cc824 */ /* 0x100fe200078e0a07 */
[----:B------:R-:W-:Y:S01]  /*6530*/  ISETP.GE.AND P4, PT, R13, RZ, PT ;  /* 0x000000ff0d00720c */ /* 0x000fe20003f86270 */
[C---:B------:R-:W-:Y:S02]  /*6540*/  IMAD R154, R7.reuse, R10, R154 ;  /* 0x0000000a079a7224 */ /* 0x040fe400078e029a */
[----:B------:R-:W-:Y:S02]  /*6550*/  IMAD.MOV R4, RZ, RZ, -R4 ;  /* 0x000000ffff047224 */ /* 0x000fe400078e0a04 */
[----:B------:R-:W-:Y:S01]  /*6560*/  @!P6 IMAD.MOV R92, RZ, RZ, -R92 ;  /* 0x000000ffff5ce224 */ /* 0x000fe200078e0a5c */
[C---:B------:R-:W-:Y:S01]  /*6570*/  ISETP.GT.U32.AND P6, PT, R7.reuse, R154, PT ;  /* 0x0000009a0700720c */ /* 0x040fe20003fc4070 */
[----:B------:R-:W-:Y:S02]  /*6580*/  IMAD R88, R7, R4, R88 ;  /* 0x0000000407587224 */ /* 0x000fe400078e0258 */
[----:B------:R-:W-:-:S02]  /*6590*/  @!P1 IMAD.IADD R90, R90, 0x1, -R7 ;  /* 0x000000015a5a9824 */ /* 0x000fc400078e0a07 */
[--C-:B------:R-:W-:Y:S01]  /*65a0*/  @!P0 IMAD.IADD R86, R86, 0x1, -R7.reuse ;  /* 0x0000000156568824 */ /* 0x100fe200078e0a07 */
[C---:B------:R-:W-:Y:S01]  /*65b0*/  ISETP.GT.U32.AND P0, PT, R7.reuse, R88, PT ;  /* 0x000000580700720c */ /* 0x040fe20003f04070 */
[----:B------:R-:W-:Y:S01]  /*65c0*/  @!P3 IMAD.MOV R84, RZ, RZ, -R84 ;  /* 0x000000ffff54b224 */ /* 0x000fe200078e0a54 */
[C---:B------:R-:W-:Y:S01]  /*65d0*/  ISETP.GT.U32.AND P1, PT, R7.reuse, R90, PT ;  /* 0x0000005a0700720c */ /* 0x040fe20003f24070 */
[----:B------:R-:W-:Y:S01]  /*65e0*/  VIADD R11, R8, 0x13c ;  /* 0x0000013c080b7836 */ /* 0x000fe20000000000 */
[----:B------:R-:W-:Y:S01]  /*65f0*/  ISETP.GE.AND P3, PT, R12, RZ, PT ;  /* 0x000000ff0c00720c */ /* 0x000fe20003f66270 */
[----:B------:R-:W-:Y:S02]  /*6600*/  VIADD R12, R8, 0x134 ;  /* 0x00000134080c7836 */ /* 0x000fe40000000000 */
[--C-:B------:R-:W-:Y:S01]  /*6610*/  @!P6 IMAD.IADD R154, R154, 0x1, -R7.reuse ;  /* 0x000000019a9ae824 */ /* 0x100fe200078e0a07 */
[----:B------:R-:W-:Y:S01]  /*6620*/  IABS R156, R11 ;  /* 0x0000000b009c7213 */ /* 0x000fe20000000000 */
[----:B------:R-:W-:Y:S01]  /*6630*/  VIADD R10, R8, 0x138 ;  /* 0x00000138080a7836 */ /* 0x000fe20000000000 */
[----:B------:R-:W-:Y:S01]  /*6640*/  IABS R160, R12 ;  /* 0x0000000c00a07213 */ /* 0x000fe20000000000 */
[----:B------:R-:W-:Y:S01]  /*6650*/  @!P2 IMAD.MOV R86, RZ, RZ, -R86 ;  /* 0x000000ffff56a224 */ /* 0x000fe200078e0a56 */
[----:B------:R-:W-:Y:S01]  /*6660*/  ISETP.GT.U32.AND P6, PT, R7, R154, PT ;  /* 0x0000009a0700720c */ /* 0x000fe20003fc4070 */
[--C-:B------:R-:W-:Y:S01]  /*6670*/  @!P0 IMAD.IADD R88, R88, 0x1, -R7.reuse ;  /* 0x0000000158588824 */ /* 0x100fe200078e0a07 */
[----:B------:R-:W-:Y:S01]  /*6680*/  IABS R158, R10 ;  /* 0x0000000a009e7213 */ /* 0x000fe20000000000 */
[----:B------:R-:W-:Y:S01]  /*6690*/  @!P1 IMAD.IADD R90, R90, 0x1, -R7 ;  /* 0x000000015a5a9824 */ /* 0x000fe200078e0a07 */
[----:B------:R-:W-:Y:S01]  /*66a0*/  ISETP.GE.AND P1, PT, R10, RZ, PT ;  /* 0x000000ff0a00720c */ /* 0x000fe20003f26270 */
[----:B------:R-:W-:Y:S01]  /*66b0*/  IMAD.HI.U32 R10, R9, R160, RZ ;  /* 0x000000a0090a7227 */ /* 0x000fe200078e00ff */
[----:B------:R-:W-:-:S02]  /*66c0*/  ISETP.GT.U32.AND P0, PT, R7, R88, PT ;  /* 0x000000580700720c */ /* 0x000fc40003f04070 */
[----:B------:R-:W-:Y:S01]  /*66d0*/  ISETP.GE.AND P2, PT, R11, RZ, PT ;  /* 0x000000ff0b00720c */ /* 0x000fe20003f46270 */
[----:B------:R-:W-:-:S04]  /*66e0*/  IMAD.HI.U32 R4, R9, R156, RZ ;  /* 0x0000009c09047227 */ /* 0x000fc800078e00ff */
[----:B------:R-:W-:Y:S02]  /*66f0*/  IMAD.MOV R10, RZ, RZ, -R10 ;  /* 0x000000ffff0a7224 */ /* 0x000fe400078e0a0a */
[----:B------:R-:W-:Y:S02]  /*6700*/  IMAD.MOV R11, RZ, RZ, -R4 ;  /* 0x000000ffff0b7224 */ /* 0x000fe400078e0a04 */
[C---:B------:R-:W-:Y:S02]  /*6710*/  IMAD R160, R7.reuse, R10, R160 ;  /* 0x0000000a07a07224 */ /* 0x040fe400078e02a0 */
[----:B------:R-:W-:Y:S02]  /*6720*/  @!P6 IMAD.IADD R154, R154, 0x1, -R7 ;  /* 0x000000019a9ae824 */ /* 0x000fe400078e0a07 */
[C---:B------:R-:W-:Y:S02]  /*6730*/  IMAD R156, R7.reuse, R11, R156 ;  /* 0x0000000b079c7224 */ /* 0x040fe400078e029c */
[----:B------:R-:W-:Y:S01]  /*6740*/  @!P4 IMAD.MOV R154, RZ, RZ, -R154 ;  /* 0x000000ffff9ac224 */ /* 0x000fe200078e0a9a */
[----:B------:R-:W-:Y:S01]  /*6750*/  ISETP.GT.U32.AND P4, PT, R7, R160, PT ;  /* 0x000000a00700720c */ /* 0x000fe20003f84070 */
[----:B------:R-:W-:Y:S01]  /*6760*/  @!P5 IMAD.MOV R90, RZ, RZ, -R90 ;  /* 0x000000ffff5ad224 */ /* 0x000fe200078e0a5a */
[----:B------:R-:W-:Y:S01]  /*6770*/  ISETP.GE.AND P5, PT, R12, RZ, PT ;  /* 0x000000ff0c00720c */ /* 0x000fe20003fa6270 */
[----:B------:R-:W-:-:S04]  /*6780*/  IMAD.HI.U32 R4, R9, R158, RZ ;  /* 0x0000009e09047227 */ /* 0x000fc800078e00ff */
[--C-:B------:R-:W-:Y:S01]  /*6790*/  @!P0 IMAD.IADD R88, R88, 0x1, -R7.reuse ;  /* 0x0000000158588824 */ /* 0x100fe200078e0a07 */
[C---:B------:R-:W-:Y:S01]  /*67a0*/  ISETP.GT.U32.AND P0, PT, R7.reuse, R156, PT ;  /* 0x0000009c0700720c */ /* 0x040fe20003f04070 */
[C---:B------:R-:W-:Y:S02]  /*67b0*/  VIADD R12, R8.reuse, 0x12c ;  /* 0x0000012c080c7836 */ /* 0x040fe40000000000 */
[----:B------:R-:W-:Y:S02]  /*67c0*/  IMAD.MOV R4, RZ, RZ, -R4 ;  /* 0x000000ffff047224 */ /* 0x000fe400078e0a04 */
[----:B------:R-:W-:Y:S01]  /*67d0*/  VIADD R15, R8, 0x124 ;  /* 0x00000124080f7836 */ /* 0x000fe20000000000 */
[----:B------:R-:W-:Y:S01]  /*67e0*/  IABS R164, R12 ;  /* 0x0000000c00a47213 */ /* 0x000fe20000000000 */
[----:B------:R-:W-:Y:S02]  /*67f0*/  IMAD R158, R7, R4, R158 ;  /* 0x00000004079e7224 */ /* 0x000fe400078e029e */
[----:B------:R-:W-:Y:S01]  /*6800*/  @!P4 IMAD.IADD R160, R160, 0x1, -R7 ;  /* 0x00000001a0a0c824 */ /* 0x000fe200078e0a07 */
[----:B------:R-:W-:Y:S01]  /*6810*/  IABS R168, R15 ;  /* 0x0000000f00a87213 */ /* 0x000fe20000000000 */
[----:B------:R-:W-:-:S03]  /*6820*/  IMAD.HI.U32 R10, R9, R164, RZ ;  /* 0x000000a4090a7227 */ /* 0x000fc600078e00ff */
[C---:B------:R-:W-:Y:S01]  /*6830*/  ISETP.GT.U32.AND P4, PT, R7.reuse, R160, PT ;  /* 0x000000a00700720c */ /* 0x040fe20003f84070 */
[----:B------:R-:W-:Y:S01]  /*6840*/  @!P3 IMAD.MOV R88, RZ, RZ, -R88 ;  /* 0x000000ffff58b224 */ /* 0x000fe200078e0a58 */
[C---:B------:R-:W-:Y:S01]  /*6850*/  ISETP.GT.U32.AND P3, PT, R7.reuse, R158, PT ;  /* 0x0000009e0700720c */ /* 0x040fe20003f64070 */
[----:B------:R-:W-:Y:S02]  /*6860*/  VIADD R4, R8, 0x130 ;  /* 0x0000013008047836 */ /* 0x000fe40000000000 */
[----:B------:R-:W-:Y:S02]  /*6870*/  @!P0 IMAD.IADD R156, R156, 0x1, -R7 ;  /* 0x000000019c9c8824 */ /* 0x000fe400078e0a07 */
[----:B------:R-:W-:Y:S01]  /*6880*/  IMAD.MOV R10, RZ, RZ, -R10 ;  /* 0x000000ffff0a7224 */ /* 0x000fe200078e0a0a */
[----:B------:R-:W-:Y:S01]  /*6890*/  IABS R162, R4 ;  /* 0x0000000400a27213 */ /* 0x000fe20000000000 */
[----:B------:R-:W-:Y:S01]  /*68a0*/  VIADD R13, R8, 0x128 ;  /* 0x00000128080d7836 */ /* 0x000fe20000000000 */
[C---:B------:R-:W-:Y:S01]  /*68b0*/  ISETP.GT.U32.AND P0, PT, R7.reuse, R156, PT ;  /* 0x0000009c0700720c */ /* 0x040fe20003f04070 */
[----:B------:R-:W-:Y:S01]  /*68c0*/  IMAD R164, R7, R10, R164 ;  /* 0x0000000a07a47224 */ /* 0x000fe200078e02a4 */
[----:B------:R-:W-:Y:S01]  /*68d0*/  ISETP.GE.AND P6, PT, R4, RZ, PT ;  /* 0x000000ff0400720c */ /* 0x000fe20003fc6270 */
[----:B------:R-:W-:Y:S01]  /*68e0*/  IMAD.HI.U32 R10, R9, R168, RZ ;  /* 0x000000a8090a7227 */ /* 0x000fe200078e00ff */
[----:B------:R-:W-:-:S03]  /*68f0*/  IABS R166, R13 ;  /* 0x0000000d00a67213 */ /* 0x000fc60000000000 */
[----:B------:R-:W-:-:S04]  /*6900*/  IMAD.HI.U32 R4, R9, R162, RZ ;  /* 0x000000a209047227 */ /* 0x000fc800078e00ff */
[----:B------:R-:W-:Y:S02]  /*6910*/  IMAD.MOV R10, RZ, RZ, -R10 ;  /* 0x000000ffff0a7224 */ /* 0x000fe400078e0a0a */
[--C-:B------:R-:W-:Y:S02]  /*6920*/  @!P3 IMAD.IADD R158, R158, 0x1, -R7.reuse ;  /* 0x000000019e9eb824 */ /* 0x100fe400078e0a07 */
[----:B------:R-:W-:Y:S02]  /*6930*/  IMAD.MOV R11, RZ, RZ, -R4 ;  /* 0x000000ffff0b7224 */ /* 0x000fe400078e0a04 */
[C---:B------:R-:W-:Y:S01]  /*6940*/  IMAD R168, R7.reuse, R10, R168 ;  /* 0x0000000a07a87224 */ /* 0x040fe200078e02a8 */
[C---:B------:R-:W-:Y:S01]  /*6950*/  ISETP.GT.U32.AND P3, PT, R7.reuse, R158, PT ;  /* 0x0000009e0700720c */ /* 0x040fe20003f64070 */
[--C-:B------:R-:W-:Y:S02]  /*6960*/  @!P4 IMAD.IADD R160, R160, 0x1, -R7.reuse ;  /* 0x00000001a0a0c824 */ /* 0x100fe400078e0a07 */
[----:B------:R-:W-:Y:S01]  /*6970*/  @!P0 IMAD.IADD R156, R156, 0x1, -R7 ;  /* 0x000000019c9c8824 */ /* 0x000fe200078e0a07 */
[----:B------:R-:W-:Y:S01]  /*6980*/  ISETP.GE.AND P0, PT, R12, RZ, PT ;  /* 0x000000ff0c00720c */ /* 0x000fe20003f06270 */
[----:B------:R-:W-:-:S02]  /*6990*/  IMAD R162, R7, R11, R162 ;  /* 0x0000000b07a27224 */ /* 0x000fc400078e02a2 */
[----:B------:R-:W-:Y:S01]  /*69a0*/  @!P5 IMAD.MOV R160, RZ, RZ, -R160 ;  /* 0x000000ffffa0d224 */ /* 0x000fe200078e0aa0 */
[----:B------:R-:W-:Y:S01]  /*69b0*/  ISETP.GT.U32.AND P5, PT, R7, R168, PT ;  /* 0x000000a80700720c */ /* 0x000fe20003fa4070 */
[----:B------:R-:W-:Y:S02]  /*69c0*/  VIADD R11, R8, 0x120 ;  /* 0x00000120080b7836 */ /* 0x000fe40000000000 */
[----:B------:R-:W-:-:S03]  /*69d0*/  IMAD.HI.U32 R4, R9, R166, RZ ;  /* 0x000000a609047227 */ /* 0x000fc600078e00ff */
[----:B------:R-:W-:Y:S01]  /*69e0*/  IABS R170, R11 ;  /* 0x0000000b00aa7213 */ /* 0x000fe20000000000 */
[----:B------:R-:W-:Y:S01]  /*69f0*/  @!P2 IMAD.MOV R156, RZ, RZ, -R156 ;  /* 0x000000ffff9ca224 */ /* 0x000fe200078e0a9c */
[C---:B------:R-:W-:Y:S01]  /*6a00*/  ISETP.GT.U32.AND P2, PT, R7.reuse, R164, PT ;  /* 0x000000a40700720c */ /* 0x040fe20003f44070 */
[----:B------:R-:W-:Y:S02]  /*6a10*/  IMAD.MOV R4, RZ, RZ, -R4 ;  /* 0x000000ffff047224 */ /* 0x000fe400078e0a04 */
[----:B------:R-:W-:Y:S02]  /*6a20*/  VIADD R12, R8, 0x11c ;  /* 0x0000011c080c7836 */ /* 0x000fe40000000000 */
[----:B------:R-:W-:Y:S02]  /*6a30*/  IMAD R166, R7, R4, R166 ;  /* 0x0000000407a67224 */ /* 0x000fe400078e02a6 */
[----:B------:R-:W-:Y:S01]  /*6a40*/  IMAD.HI.U32 R4, R9, R170, RZ ;  /* 0x000000aa09047227 */ /* 0x000fe200078e00ff */
[----:B------:R-:W-:-:S02]  /*6a50*/  IABS R172, R12 ;  /* 0x0000000c00ac7213 */ /* 0x000fc40000000000 */
[C---:B------:R-:W-:Y:S01]  /*6a60*/  ISETP.GT.U32.AND P4, PT, R7.reuse, R166, PT ;  /* 0x000000a60700720c */ /* 0x040fe20003f84070 */
[--C-:B------:R-:W-:Y:S01]  /*6a70*/  @!P3 IMAD.IADD R158, R158, 0x1, -R7.reuse ;  /* 0x000000019e9eb824 */ /* 0x100fe200078e0a07 */
[C---:B------:R-:W-:Y:S01]  /*6a80*/  ISETP.GT.U32.AND P3, PT, R7.reuse, R162, PT ;  /* 0x000000a20700720c */ /* 0x040fe20003f64070 */
[--C-:B------:R-:W-:Y:S02]  /*6a90*/  @!P5 IMAD.IADD R168, R168, 0x1, -R7.reuse ;  /* 0x00000001a8a8d824 */ /* 0x100fe400078e0a07 */
[----:B------:R-:W-:Y:S02]  /*6aa0*/  IMAD.MOV R4, RZ, RZ, -R4 ;  /* 0x000000ffff047224 */ /* 0x000fe400078e0a04 */
[----:B------:R-:W-:Y:S01]  /*6ab0*/  @!P2 IMAD.IADD R164, R164, 0x1, -R7 ;  /* 0x00000001a4a4a824 */ /* 0x000fe200078e0a07 */
[C---:B------:R-:W-:Y:S01]  /*6ac0*/  ISETP.GT.U32.AND P5, PT, R7.reuse, R168, PT ;  /* 0x000000a80700720c */ /* 0x040fe20003fa4070 */
[----:B------:R-:W-:Y:S02]  /*6ad0*/  IMAD R170, R7, R4, R170 ;  /* 0x0000000407aa7224 */ /* 0x000fe400078e02aa */
[----:B------:R-:W-:Y:S01]  /*6ae0*/  IMAD.HI.U32 R4, R9, R172, RZ ;  /* 0x000000ac09047227 */ /* 0x000fe200078e00ff */
[----:B------:R-:W-:-:S03]  /*6af0*/  ISETP.GT.U32.AND P2, PT, R7, R164, PT ;  /* 0x000000a40700720c */ /* 0x000fc60003f44070 */
[----:B------:R-:W-:Y:S02]  /*6b00*/  IMAD.MOV R4, RZ, RZ, -R4 ;  /* 0x000000ffff047224 */ /* 0x000fe400078e0a04 */
[--C-:B------:R-:W-:Y:S02]  /*6b10*/  @!P3 IMAD.IADD R162, R162, 0x1, -R7.reuse ;  /* 0x00000001a2a2b824 */ /* 0x100fe400078e0a07 */
[--C-:B------:R-:W-:Y:S02]  /*6b20*/  @!P4 IMAD.IADD R166, R166, 0x1, -R7.reuse ;  /* 0x00000001a6a6c824 */ /* 0x100fe400078e0a07 */
[C---:B------:R-:W-:Y:S01]  /*6b30*/  IMAD R172, R7.reuse, R4, R172 ;  /* 0x0000000407ac7224 */ /* 0x040fe200078e02ac */
[----:B------:R-:W-:Y:S01]  /*6b40*/  ISETP.GT.U32.AND P3, PT, R7, R162, PT ;  /* 0x000000a20700720c */ /* 0x000fe20003f64070 */
[----:B------:R-:W-:Y:S01]  /*6b50*/  @!P1 IMAD.MOV R158, RZ, RZ, -R158 ;  /* 0x000000ffff9e9224 */ /* 0x000fe200078e0a9e */
[----:B------:R-:W-:Y:S01]  /*6b60*/  ISETP.GE.AND P1, PT, R13, RZ, PT ;  /* 0x000000ff0d00720c */ /* 0x000fe20003f26270 */
[----:B------:R-:W-:Y:S01]  /*6b70*/  VIADD R13, R8, 0x118 ;  /* 0x00000118080d7836 */ /* 0x000fe20000000000 */
[C---:B------:R-:W-:Y:S01]  /*6b80*/  ISETP.GT.U32.AND P4, PT, R7.reuse, R166, PT ;  /* 0x000000a60700720c */ /* 0x040fe20003f84070 */
[--C-:B------:R-:W-:Y:S01]  /*6b90*/  @!P5 IMAD.IADD R168, R168, 0x1, -R7.reuse ;  /* 0x00000001a8a8d824 */ /* 0x100fe200078e0a07 */
[C---:B------:R-:W-:Y:S01]  /*6ba0*/  ISETP.GT.U32.AND P5, PT, R7.reuse, R172, PT ;  /* 0x000000ac0700720c */ /* 0x040fe20003fa4070 */
[----:B------:R-:W-:Y:S01]  /*6bb0*/  @!P2 IMAD.IADD R164, R164, 0x1, -R7 ;  /* 0x00000001a4a4a824 */ /* 0x000fe200078e0a07 */
[----:B------:R-:W-:Y:S01]  /*6bc0*/  IABS R174, R13 ;  /* 0x0000000d00ae7213 */ /* 0x000fe20000000000 */
[----:B------:R-:W-:Y:S01]  /*6bd0*/  VIADD R4, R8, 0x114 ;  /* 0x0000011408047836 */ /* 0x000fe20000000000 */
[----:B------:R-:W-:Y:S01]  /*6be0*/  ISETP.GT.U32.AND P2, PT, R7, R170, PT ;  /* 0x000000aa0700720c */ /* 0x000fe20003f44070 */
[----:B------:R-:W-:Y:S01]  /*6bf0*/  @!P0 IMAD.MOV R164, RZ, RZ, -R164 ;  /* 0x000000ffffa48224 */ /* 0x000fe200078e0aa4 */
[----:B------:R-:W-:Y:S01]  /*6c00*/  ISETP.GE.AND P0, PT, R12, RZ, PT ;  /* 0x000000ff0c00720c */ /* 0x000fe20003f06270 */
[----:B------:R-:W-:Y:S01]  /*6c10*/  IMAD.HI.U32 R10, R9, R174, RZ ;  /* 0x000000ae090a7227 */ /* 0x000fe200078e00ff */
[----:B------:R-:W-:-:S03]  /*6c20*/  IABS R176, R4 ;  /* 0x0000000400b07213 */ /* 0x000fc60000000000 */
[--C-:B------:R-:W-:Y:S01]  /*6c30*/  @!P3 IMAD.IADD R162, R162, 0x1, -R7.reuse ;  /* 0x00000001a2a2b824 */ /* 0x100fe200078e0a07 */
[----:B------:R-:W-:Y:S01]  /*6c40*/  ISETP.GE.AND P3, PT, R15, RZ, PT ;  /* 0x000000ff0f00720c */ /* 0x000fe20003f66270 */
[----:B------:R-:W-:Y:S02]  /*6c50*/  IMAD.MOV R10, RZ, RZ, -R10 ;  /* 0x000000ffff0a7224 */ /* 0x000fe400078e0a0a */
[--C-:B------:R-:W-:Y:S01]  /*6c60*/  @!P4 IMAD.IADD R166, R166, 0x1, -R7.reuse ;  /* 0x00000001a6a6c824 */ /* 0x100fe200078e0a07 */
[----:B------:R-:W-:Y:S01]  /*6c70*/  ISETP.GE.AND P4, PT, R13, RZ, PT ;  /* 0x000000ff0d00720c */ /* 0x000fe20003f86270 */
[--C-:B------:R-:W-:Y:S02]  /*6c80*/  @!P5 IMAD.IADD R172, R172, 0x1, -R7.reuse ;  /* 0x00000001acacd824 */ /* 0x100fe400078e0a07 */
[C---:B------:R-:W-:Y:S02]  /*6c90*/  IMAD R174, R7.reuse, R10, R174 ;  /* 0x0000000a07ae7224 */ /* 0x040fe400078e02ae */
[----:B------:R-:W-:Y:S01]  /*6ca0*/  @!P2 IMAD.IADD R170, R170, 0x1, -R7 ;  /* 0x00000001aaaaa824 */ /* 0x000fe200078e0a07 */
[----:B------:R-:W-:Y:S01]  /*6cb0*/  ISETP.GT.U32.AND P5, PT, R7, R172, PT ;  /* 0x000000ac0700720c */ /* 0x000fe20003fa4070 */
[----:B------:R-:W-:-:S02]  /*6cc0*/  VIADD R10, R8, 0x110 ;  /* 0x00000110080a7836 */ /* 0x000fc40000000000 */
[----:B------:R-:W-:Y:S01]  /*6cd0*/  @!P1 IMAD.MOV R166, RZ, RZ, -R166 ;  /* 0x000000ffffa69224 */ /* 0x000fe200078e0aa6 */
[----:B------:R-:W-:Y:S01]  /*6ce0*/  ISETP.GE.AND P1, PT, R4, RZ, PT ;  /* 0x000000ff0400720c */ /* 0x000fe20003f26270 */
[----:B------:R-:W-:Y:S01]  /*6cf0*/  IMAD.HI.U32 R4, R9, R176, RZ ;  /* 0x000000b009047227 */ /* 0x000fe200078e00ff */
[----:B------:R-:W-:Y:S02]  /*6d00*/  ISETP.GT.U32.AND P2, PT, R7, R170, PT ;  /* 0x000000aa0700720c */ /* 0x000fe40003f44070 */
[----:B------:R-:W-:Y:S01]  /*6d10*/  IABS R178, R10 ;  /* 0x0000000a00b27213 */ /* 0x000fe20000000000 */
[----:B------:R-:W-:Y:S02]  /*6d20*/  IMAD.MOV R4, RZ, RZ, -R4 ;  /* 0x000000ffff047224 */ /* 0x000fe400078e0a04 */
[----:B------:R-:W-:Y:S01]  /*6d30*/  @!P6 IMAD.MOV R162, RZ, RZ, -R162 ;  /* 0x000000ffffa2e224 */ /* 0x000fe200078e0aa2 */
[----:B------:R-:W-:Y:S01]  /*6d40*/  ISETP.GE.AND P6, PT, R11, RZ, PT ;  /* 0x000000ff0b00720c */ /* 0x000fe20003fc6270 */
[----:B------:R-:W-:Y:S01]  /*6d50*/  @!P3 IMAD.MOV R168, RZ, RZ, -R168 ;  /* 0x000000ffffa8b224 */ /* 0x000fe200078e0aa8 */
[----:B------:R-:W-:Y:S01]  /*6d60*/  ISETP.GE.AND P3, PT, R10, RZ, PT ;  /* 0x000000ff0a00720c */ /* 0x000fe20003f66270 */
[----:B------:R-:W-:-:S04]  /*6d70*/  IMAD.HI.U32 R10, R9, R178, RZ ;  /* 0x000000b2090a7227 */ /* 0x000fc800078e00ff */
[C---:B------:R-:W-:Y:S02]  /*6d80*/  IMAD R176, R7.reuse, R4, R176 ;  /* 0x0000000407b07224 */ /* 0x040fe400078e02b0 */
[----:B------:R-:W-:Y:S02]  /*6d90*/  IMAD.MOV R10, RZ, RZ, -R10 ;  /* 0x000000ffff0a7224 */ /* 0x000fe400078e0a0a */
[--C-:B------:R-:W-:Y:S01]  /*6da0*/  @!P5 IMAD.IADD R172, R172, 0x1, -R7.reuse ;  /* 0x00000001acacd824 */ /* 0x100fe200078e0a07 */
[C---:B------:R-:W-:Y:S01]  /*6db0*/  ISETP.GT.U32.AND P5, PT, R7.reuse, R176, PT ;  /* 0x000000b00700720c */ /* 0x040fe20003fa4070 */
[----:B------:R-:W-:Y:S01]  /*6dc0*/  @!P2 IMAD.IADD R170, R170, 0x1, -R7 ;  /* 0x00000001aaaaa824 */ /* 0x000fe200078e0a07 */
[C---:B------:R-:W-:Y:S01]  /*6dd0*/  ISETP.GT.U32.AND P2, PT, R7.reuse, R174, PT ;  /* 0x000000ae0700720c */ /* 0x040fe20003f44070 */
[----:B------:R-:W-:Y:S02]  /*6de0*/  IMAD R178, R7, R10, R178 ;  /* 0x0000000a07b27224 */ /* 0x000fe400078e02b2 */
[----:B------:R-:W-:-:S02]  /*6df0*/  @!P6 IMAD.MOV R170, RZ, RZ, -R170 ;  /* 0x000000ffffaae224 */ /* 0x000fc400078e0aaa */
[C---:B------:R-:W-:Y:S01]  /*6e00*/  VIADD R11, R8.reuse, 0x10c ;  /* 0x0000010c080b7836 */ /* 0x040fe20000000000 */
[----:B------:R-:W-:Y:S01]  /*6e10*/  ISETP.GT.U32.AND P6, PT, R7, R178, PT ;  /* 0x000000b20700720c */ /* 0x000fe20003fc4070 */
[C---:B------:R-:W-:Y:S02]  /*6e20*/  VIADD R12, R8.reuse, 0x108 ;  /* 0x00000108080c7836 */ /* 0x040fe40000000000 */
[----:B------:R-:W-:Y:S01]  /*6e30*/  VIADD R13, R8, 0x104 ;  /* 0x00000104080d7836 */ /* 0x000fe20000000000 */
[----:B------:R-:W-:Y:S01]  /*6e40*/  IABS R180, R11 ;  /* 0x0000000b00b47213 */ /* 0x000fe20000000000 */
[--C-:B------:R-:W-:Y:S01]  /*6e50*/  @!P5 IMAD.IADD R176, R176, 0x1, -R7.reuse ;  /* 0x00000001b0b0d824 */ /* 0x100fe200078e0a07 */
[----:B------:R-:W-:Y:S01]  /*6e60*/  IABS R182, R12 ;  /* 0x0000000c00b67213 */ /* 0x000fe20000000000 */
[----:B------:R-:W-:Y:S01]  /*6e70*/  @!P2 IMAD.IADD R174, R174, 0x1, -R7 ;  /* 0x00000001aeaea824 */ /* 0x000fe200078e0a07 */
[----:B------:R-:W-:Y:S01]  /*6e80*/  IABS R184, R13 ;  /* 0x0000000d00b87213 */ /* 0x000fe20000000000 */
[----:B------:R-:W-:Y:S01]  /*6e90*/  IMAD.HI.U32 R4, R9, R180, RZ ;  /* 0x000000b409047227 */ /* 0x000fe200078e00ff */
[----:B------:R-:W-:-:S02]  /*6ea0*/  ISETP.GT.U32.AND P5, PT, R7, R176, PT ;  /* 0x000000b00700720c */ /* 0x000fc40003fa4070 */
[----:B------:R-:W-:Y:S01]  /*6eb0*/  ISETP.GT.U32.AND P2, PT, R7, R174, PT ;  /* 0x000000ae0700720c */ /* 0x000fe20003f44070 */
[----:B------:R-:W-:Y:S02]  /*6ec0*/  @!P6 IMAD.IADD R178, R178, 0x1, -R7 ;  /* 0x00000001b2b2e824 */ /* 0x000fe400078e0a07 */
[----:B------:R-:W-:Y:S02]  /*6ed0*/  IMAD.MOV R4, RZ, RZ, -R4 ;  /* 0x000000ffff047224 */ /* 0x000fe400078e0a04 */
[----:B------:R-:W-:Y:S01]  /*6ee0*/  IMAD.HI.U32 R10, R9, R182, RZ ;  /* 0x000000b6090a7227 */ /* 0x000fe200078e00ff */
[----:B------:R-:W-:-:S03]  /*6ef0*/  ISETP.GT.U32.AND P6, PT, R7, R178, PT ;  /* 0x000000b20700720c */ /* 0x000fc60003fc4070 */
[C---:B------:R-:W-:Y:S02]  /*6f00*/  IMAD R180, R7.reuse, R4, R180 ;  /* 0x0000000407b47224 */ /* 0x040fe400078e02b4 */
[----:B------:R-:W-:Y:S02]  /*6f10*/  IMAD.MOV R10, RZ, RZ, -R10 ;  /* 0x000000ffff0a7224 */ /* 0x000fe400078e0a0a */
[----:B------:R-:W-:Y:S02]  /*6f20*/  VIADD R15, R8, 0x100 ;  /* 0x00000100080f7836 */ /* 0x000fe40000000000 */
[----:B------:R-:W-:Y:S01]  /*6f30*/  @!P5 IMAD.IADD R176, R176, 0x1, -R7 ;  /* 0x00000001b0b0d824 */ /* 0x000fe200078e0a07 */
[----:B------:R-:W-:Y:S01]  /*6f40*/  ISETP.GT.U32.AND P5, PT, R7, R180, PT ;  /* 0x000000b40700720c */ /* 0x000fe20003fa4070 */
[----:B------:R-:W-:Y:S01]  /*6f50*/  IMAD.HI.U32 R4, R9, R184, RZ ;  /* 0x000000b809047227 */ /* 0x000fe200078e00ff */
[----:B------:R-:W-:-:S03]  /*6f60*/  IABS R186, R15 ;  /* 0x0000000f00ba7213 */ /* 0x000fc60000000000 */
[----:B------:R-:W-:Y:S01]  /*6f70*/  @!P0 IMAD.MOV R172, RZ, RZ, -R172 ;  /* 0x000000ffffac8224 */ /* 0x000fe200078e0aac */
[----:B------:R-:W-:Y:S01]  /*6f80*/  ISETP.GE.AND P0, PT, R11, RZ, PT ;  /* 0x000000ff0b00720c */ /* 0x000fe20003f06270 */
[C---:B------:R-:W-:Y:S02]  /*6f90*/  IMAD R182, R7.reuse, R10, R182 ;  /* 0x0000000a07b67224 */ /* 0x040fe400078e02b6 */
[----:B------:R-:W-:Y:S02]  /*6fa0*/  IMAD.MOV R11, RZ, RZ, -R4 ;  /* 0x000000ffff0b7224 */ /* 0x000fe400078e0a04 */
[----:B------:R-:W-:Y:S01]  /*6fb0*/  @!P6 IMAD.IADD R178, R178, 0x1, -R7 ;  /* 0x00000001b2b2e824 */ /* 0x000fe200078e0a07 */
[----:B------:R-:W-:Y:S01]  /*6fc0*/  ISETP.GT.U32.AND P6, PT, R7, R182, PT ;  /* 0x000000b60700720c */ /* 0x000fe20003fc4070 */
[----:B------:R-:W-:-:S04]  /*6fd0*/  IMAD.HI.U32 R4, R9, R186, RZ ;  /* 0x000000ba09047227 */ /* 0x000fc800078e00ff */
[C---:B------:R-:W-:Y:S02]  /*6fe0*/  IMAD R184, R7.reuse, R11, R184 ;  /* 0x0000000b07b87224 */ /* 0x040fe400078e02b8 */
[--C-:B------:R-:W-:Y:S01]  /*6ff0*/  @!P2 IMAD.IADD R174, R174, 0x1, -R7.reuse ;  /* 0x00000001aeaea824 */ /* 0x100fe200078e0a07 */
[----:B------:R-:W-:Y:S01]  /*7000*/  ISETP.GE.AND P2, PT, R12, RZ, PT ;  /* 0x000000ff0c00720c */ /* 0x000fe20003f46270 */
[----:B------:R-:W-:Y:S02]  /*7010*/  VIADD R16, R8, 0xfc ;  /* 0x000000fc08107836 */ /* 0x000fe40000000000 */
[----:B------:R-:W-:Y:S02]  /*7020*/  IMAD.MOV R12, RZ, RZ, -R4 ;  /* 0x000000ffff0c7224 */ /* 0x000fe400078e0a04 */
[--C-:B------:R-:W-:Y:S01]  /*7030*/  @!P5 IMAD.IADD R180, R180, 0x1, -R7.reuse ;  /* 0x00000001b4b4d824 */ /* 0x100fe200078e0a07 */
[C---:B------:R-:W-:Y:S01]  /*7040*/  ISETP.GT.U32.AND P5, PT, R7.reuse, R184, PT ;  /* 0x000000b80700720c */ /* 0x040fe20003fa4070 */
[----:B------:R-:W-:Y:S01]  /*7050*/  IMAD R186, R7, R12, R186 ;  /* 0x0000000c07ba7224 */ /* 0x000fe200078e02ba */
[----:B------:R-:W-:Y:S01]  /*7060*/  IABS R188, R16 ;  /* 0x0000001000bc7213 */ /* 0x000fe20000000000 */
[----:B------:R-:W-:-:S02]  /*7070*/  @!P6 IMAD.IADD R182, R182, 0x1, -R7 ;  /* 0x00000001b6b6e824 */ /* 0x000fc400078e0a07 */
[C---:B------:R-:W-:Y:S01]  /*7080*/  VIADD R17, R8.reuse, 0xf8 ;  /* 0x000000f808117836 */ /* 0x040fe20000000000 */
[----:B------:R-:W-:Y:S01]  /*7090*/  ISETP.GT.U32.AND P6, PT, R7, R186, PT ;  /* 0x000000ba0700720c */ /* 0x000fe20003fc4070 */
[----:B------:R-:W-:Y:S02]  /*70a0*/  VIADD R18, R8, 0xf4 ;  /* 0x000000f408127836 */ /* 0x000fe40000000000 */
[----:B------:R-:W-:Y:S01]  /*70b0*/  IMAD.HI.U32 R10, R9, R188, RZ ;  /* 0x000000bc090a7227 */ /* 0x000fe200078e00ff */
[----:B------:R-:W-:Y:S02]  /*70c0*/  IABS R190, R17 ;  /* 0x0000001100be7213 */ /* 0x000fe40000000000 */
[----:B------:R-:W-:Y:S01]  /*70d0*/  IABS R192, R18 ;  /* 0x0000001200c07213 */ /* 0x000fe20000000000 */
[----:B------:R-:W-:Y:S02]  /*70e0*/  IMAD.MOV R10, RZ, RZ, -R10 ;  /* 0x000000ffff0a7224 */ /* 0x000fe400078e0a0a */
[----:B------:R-:W-:Y:S01]  /*70f0*/  @!P5 IMAD.IADD R184, R184, 0x1, -R7 ;  /* 0x00000001b8b8d824 */ /* 0x000fe200078e0a07 */
[C---:B------:R-:W-:Y:S01]  /*7100*/  ISETP.GT.U32.AND P5, PT, R7.reuse, R182, PT ;  /* 0x000000b60700720c */ /* 0x040fe20003fa4070 */
[----:B------:R-:W-:-:S02]  /*7110*/  IMAD R188, R7, R10, R188 ;  /* 0x0000000a07bc7224 */ /* 0x000fc400078e02bc */
[----:B------:R-:W-:Y:S01]  /*7120*/  @!P1 IMAD.MOV R176, RZ, RZ, -R176 ;  /* 0x000000ffffb09224 */ /* 0x000fe200078e0ab0 */
[----:B------:R-:W-:Y:S01]  /*7130*/  ISETP.GT.U32.AND P1, PT, R7, R184, PT ;  /* 0x000000b80700720c */ /* 0x000fe20003f24070 */
[----:B------:R-:W-:-:S04]  /*7140*/  IMAD.HI.U32 R11, R9, R190, RZ ;  /* 0x000000be090b7227 */ /* 0x000fc800078e00ff */
[----:B------:R-:W-:-:S04]  /*7150*/  IMAD.HI.U32 R4, R9, R192, RZ ;  /* 0x000000c009047227 */ /* 0x000fc800078e00ff */
[----:B------:R-:W-:Y:S01]  /*7160*/  @!P4 IMAD.MOV R174, RZ, RZ, -R174 ;  /* 0x000000ffffaec224 */ /* 0x000fe200078e0aae */
[C---:B------:R-:W-:Y:S01]  /*7170*/  ISETP.GT.U32.AND P4, PT, R7.reuse, R180, PT ;  /* 0x000000b40700720c */ /* 0x040fe20003f84070 */
[----:B------:R-:W-:Y:S02]  /*7180*/  @!P6 IMAD.IADD R186, R186, 0x1, -R7 ;  /* 0x00000001babae824 */ /* 0x000fe400078e0a07 */
[----:B------:R-:W-:Y:S01]  /*7190*/  @!P3 IMAD.MOV R178, RZ, RZ, -R178 ;  /* 0x000000ffffb2b224 */ /* 0x000fe200078e0ab2 */
[C---:B------:R-:W-:Y:S01]  /*71a0*/  ISETP.GT.U32.AND P3, PT, R7.reuse, R188, PT ;  /* 0x000000bc0700720c */ /* 0x040fe20003f64070 */
[----:B------:R-:W-:Y:S01]  /*71b0*/  IMAD.MOV R11, RZ, RZ, -R11 ;  /* 0x000000ffff0b7224 */ /* 0x000fe200078e0a0b */
[C---:B------:R-:W-:Y:S01]  /*71c0*/  ISETP.GT.U32.AND P6, PT, R7.reuse, R186, PT ;  /* 0x000000ba0700720c */ /* 0x040fe20003fc4070 */
[----:B------:R-:W-:Y:S02]  /*71d0*/  IMAD.MOV R4, RZ, RZ, -R4 ;  /* 0x000000ffff047224 */ /* 0x000fe400078e0a04 */
[----:B------:R-:W-:-:S02]  /*71e0*/  IMAD R190, R7, R11, R190 ;  /* 0x0000000b07be7224 */ /* 0x000fc400078e02be */
[C---:B------:R-:W-:Y:S02]  /*71f0*/  VIADD R12, R8.reuse, 0xec ;  /* 0x000000ec080c7836 */ /* 0x040fe40000000000 */
[----:B------:R-:W-:Y:S02]  /*7200*/  VIADD R11, R8, 0xf0 ;  /* 0x000000f0080b7836 */ /* 0x000fe40000000000 */
[C---:B------:R-:W-:Y:S01]  /*7210*/  IMAD R192, R7.reuse, R4, R192 ;  /* 0x0000000407c07224 */ /* 0x040fe200078e02c0 */
[----:B------:R-:W-:Y:S01]  /*7220*/  IABS R196, R12 ;  /* 0x0000000c00c47213 */ /* 0x000fe20000000000 */
[--C-:B------:R-:W-:Y:S01]  /*7230*/  @!P1 IMAD.IADD R184, R184, 0x1, -R7.reuse ;  /* 0x00000001b8b89824 */ /* 0x100fe200078e0a07 */
[----:B------:R-:W-:Y:S01]  /*7240*/  IABS R194, R11 ;  /* 0x0000000b00c27213 */ /* 0x000fe20000000000 */
[--C-:B------:R-:W-:Y:S01]  /*7250*/  @!P4 IMAD.IADD R180, R180, 0x1, -R7.reuse ;  /* 0x00000001b4b4c824 */ /* 0x100fe200078e0a07 */
[----:B------:R-:W-:Y:S01]  /*7260*/  ISETP.GT.U32.AND P1, PT, R7, R192, PT ;  /* 0x000000c00700720c */ /* 0x000fe20003f24070 */
[--C-:B------:R-:W-:Y:S01]  /*7270*/  @!P5 IMAD.IADD R182, R182, 0x1, -R7.reuse ;  /* 0x00000001b6b6d824 */ /* 0x100fe200078e0a07 */
[----:B------:R-:W-:Y:S01]  /*7280*/  ISETP.GE.AND P5, PT, R13, RZ, PT ;  /* 0x000000ff0d00720c */ /* 0x000fe20003fa6270 */
[----:B------:R-:W-:Y:S01]  /*7290*/  @!P3 IMAD.IADD R188, R188, 0x1, -R7 ;  /* 0x00000001bcbcb824 */ /* 0x000fe200078e0a07 */
[----:B------:R-:W-:Y:S01]  /*72a0*/  ISETP.GT.U32.AND P4, PT, R7, R190, PT ;  /* 0x000000be0700720c */ /* 0x000fe20003f84070 */
[----:B------:R-:W-:Y:S01]  /*72b0*/  IMAD.HI.U32 R10, R9, R196, RZ ;  /* 0x000000c4090a7227 */ /* 0x000fe200078e00ff */
[----:B------:R-:W-:-:S03]  /*72c0*/  ISETP.GE.AND P3, PT, R16, RZ, PT ;  /* 0x000000ff1000720c */ /* 0x000fc60003f66270 */
[----:B------:R-:W-:-:S04]  /*72d0*/  IMAD.HI.U32 R4, R9, R194, RZ ;  /* 0x000000c209047227 */ /* 0x000fc800078e00ff */
[----:B------:R-:W-:Y:S01]  /*72e0*/  @!P6 IMAD.IADD R186, R186, 0x1, -R7 ;  /* 0x00000001babae824 */ /* 0x000fe200078e0a07 */
[----:B------:R-:W-:Y:S01]  /*72f0*/  ISETP.GE.AND P6, PT, R15, RZ, PT ;  /* 0x000000ff0f00720c */ /* 0x000fe20003fc6270 */
[----:B------:R-:W-:Y:S01]  /*7300*/  @!P0 IMAD.MOV R180, RZ, RZ, -R180 ;  /* 0x000000ffffb48224 */ /* 0x000fe200078e0ab4 */
[C---:B------:R-:W-:Y:S01]  /*7310*/  ISETP.GT.U32.AND P0, PT, R7.reuse, R188, PT ;  /* 0x000000bc0700720c */ /* 0x040fe20003f04070 */
[----:B------:R-:W-:Y:S02]  /*7320*/  IMAD.MOV R10, RZ, RZ, -R10 ;  /* 0x000000ffff0a7224 */ /* 0x000fe400078e0a0a */
[----:B------:R-:W-:Y:S02]  /*7330*/  IMAD.MOV R4, RZ, RZ, -R4 ;  /* 0x000000ffff047224 */ /* 0x000fe400078e0a04 */
[C---:B------:R-:W-:Y:S02]  /*7340*/  IMAD R196, R7.reuse, R10, R196 ;  /* 0x0000000a07c47224 */ /* 0x040fe400078e02c4 */
[----:B------:R-:W-:-:S02]  /*7350*/  IMAD R194, R7, R4, R194 ;  /* 0x0000000407c27224 */ /* 0x000fc400078e02c2 */
[----:B------:R-:W-:Y:S02]  /*7360*/  VIADD R10, R8, 0xe8 ;  /* 0x000000e8080a7836 */ /* 0x000fe40000000000 */
[--C-:B------:R-:W-:Y:S02]  /*7370*/  @!P1 IMAD.IADD R192, R192, 0x1, -R7.reuse ;  /* 0x00000001c0c09824 */ /* 0x100fe400078e0a07 */
[----:B------:R-:W-:Y:S01]  /*7380*/  @!P5 IMAD.MOV R184, RZ, RZ, -R184 ;  /* 0x000000ffffb8d224 */ /* 0x000fe200078e0ab8 */
[C---:B------:R-:W-:Y:S01]  /*7390*/  ISETP.GT.U32.AND P5, PT, R7.reuse, R194, PT ;  /* 0x000000c20700720c */ /* 0x040fe20003fa4070 */
[--C-:B------:R-:W-:Y:S01]  /*73a0*/  @!P4 IMAD.IADD R190, R190, 0x1, -R7.reuse ;  /* 0x00000001bebec824 */ /* 0x100fe200078e0a07 */
[C---:B------:R-:W-:Y:S01]  /*73b0*/  ISETP.GT.U32.AND P1, PT, R7.reuse, R192, PT ;  /* 0x000000c00700720c */ /* 0x040fe20003f24070 */
[----:B------:R-:W-:Y:S01]  /*73c0*/  @!P6 IMAD.MOV R186, RZ, RZ, -R186 ;  /* 0x000000ffffbae224 */ /* 0x000fe200078e0aba */
[----:B------:R-:W-:Y:S01]  /*73d0*/  IABS R198, R10 ;  /* 0x0000000a00c67213 */ /* 0x000fe20000000000 */
[----:B------:R-:W-:Y:S01]  /*73e0*/  @!P0 IMAD.IADD R188, R188, 0x1, -R7 ;  /* 0x00000001bcbc8824 */ /* 0x000fe200078e0a07 */
[----:B------:R-:W-:Y:S01]  /*73f0*/  ISETP.GE.AND P6, PT, R18, RZ, PT ;  /* 0x000000ff1200720c */ /* 0x000fe20003fc6270 */
[----:B------:R-:W-:Y:S01]  /*7400*/  @!P2 IMAD.MOV R182, RZ, RZ, -R182 ;  /* 0x000000ffffb6a224 */ /* 0x000fe200078e0ab6 */
[----:B------:R-:W-:Y:S01]  /*7410*/  ISETP.GT.U32.AND P0, PT, R7, R196, PT ;  /* 0x000000c40700720c */ /* 0x000fe20003f04070 */
[----:B------:R-:W-:Y:S01]  /*7420*/  IMAD.HI.U32 R4, R9, R198, RZ ;  /* 0x000000c609047227 */ /* 0x000fe200078e00ff */
[----:B------:R-:W-:-:S02]  /*7430*/  ISETP.GT.U32.AND P2, PT, R7, R190, PT ;  /* 0x000000be0700720c */ /* 0x000fc40003f44070 */
[----:B------:R-:W-:Y:S01]  /*7440*/  ISETP.GE.AND P4, PT, R17, RZ, PT ;  /* 0x000000ff1100720c */ /* 0x000fe20003f86270 */
[----:B------:R-:W-:Y:S02]  /*7450*/  IMAD.MOV R4, RZ, RZ, -R4 ;  /* 0x000000ffff047224 */ /* 0x000fe400078e0a04 */
[--C-:B------:R-:W-:Y:S01]  /*7460*/  @!P1 IMAD.IADD R192, R192, 0x1, -R7.reuse ;  /* 0x00000001c0c09824 */ /* 0x100fe200078e0a07 */
[----:B------:R-:W-:Y:S01]  /*7470*/  ISETP.GE.AND P1, PT, R12, RZ, PT ;  /* 0x000000ff0c00720c */ /* 0x000fe20003f26270 */
[--C-:B------:R-:W-:Y:S01]  /*7480*/  @!P5 IMAD.IADD R194, R194, 0x1, -R7.reuse ;  /* 0x00000001c2c2d824 */ /* 0x100fe200078e0a07 */
[----:B------:R-:W-:Y:S01]  /*7490*/  ISETP.GE.AND P5, PT, R10, RZ, PT ;  /* 0x000000ff0a00720c */ /* 0x000fe20003fa6270 */
[C---:B------:R-:W-:Y:S02]  /*74a0*/  IMAD R198, R7.reuse, R4, R198 ;  /* 0x0000000407c67224 */ /* 0x040fe400078e02c6 */
[----:B------:R-:W-:Y:S01]  /*74b0*/  @!P0 IMAD.IADD R196, R196, 0x1, -R7 ;  /* 0x00000001c4c48824 */ /* 0x000fe200078e0a07 */
[C---:B------:R-:W-:Y:S01]  /*74c0*/  ISETP.GT.U32.AND P0, PT, R7.reuse, R194, PT ;  /* 0x000000c20700720c */ /* 0x040fe20003f04070 */
[----:B------:R-:W-:Y:S01]  /*74d0*/  @!P6 IMAD.MOV R192, RZ, RZ, -R192 ;  /* 0x000000ffffc0e224 */ /* 0x000fe200078e0ac0 */
[----:B------:R-:W-:Y:S01]  /*74e0*/  ISETP.GT.U32.AND P6, PT, R7, R198, PT ;  /* 0x000000c60700720c */ /* 0x000fe20003fc4070 */
[----:B------:R-:W-:-:S02]  /*74f0*/  VIADD R13, R8, 0xe4 ;  /* 0x000000e4080d7836 */ /* 0x000fc40000000000 */
[----:B------:R-:W-:Y:S01]  /*7500*/  @!P2 IMAD.IADD R190, R190, 0x1, -R7 ;  /* 0x00000001bebea824 */ /* 0x000fe200078e0a07 */
[----:B------:R-:W-:Y:S01]  /*7510*/  ISETP.GE.AND P2, PT, R11, RZ, PT ;  /* 0x000000ff0b00720c */ /* 0x000fe20003f46270 */
[C---:B------:R-:W-:Y:S01]  /*7520*/  VIADD R4, R8.reuse, 0xe0 ;  /* 0x000000e008047836 */ /* 0x040fe20000000000 */
[----:B------:R-:W-:Y:S01]  /*7530*/  IABS R200, R13 ;  /* 0x0000000d00c87213 */ /* 0x000fe20000000000 */
[----:B------:R-:W-:Y:S01]  /*7540*/  @!P4 IMAD.MOV R190, RZ, RZ, -R190 ;  /* 0x000000ffffbec224 */ /* 0x000fe200078e0abe */
[----:B------:R-:W-:Y:S01]  /*7550*/  ISETP.GT.U32.AND P4, PT, R7, R196, PT ;  /* 0x000000c40700720c */ /* 0x000fe20003f84070 */
[----:B------:R-:W-:Y:S01]  /*7560*/  VIADD R12, R8, 0xd8 ;  /* 0x000000d8080c7836 */ /* 0x000fe20000000000 */
[----:B------:R-:W-:Y:S01]  /*7570*/  IABS R202, R4 ;  /* 0x0000000400ca7213 */ /* 0x000fe20000000000 */
[----:B------:R-:W-:-:S03]  /*7580*/  IMAD.HI.U32 R10, R9, R200, RZ ;  /* 0x000000c8090a7227 */ /* 0x000fc600078e00ff */
[----:B------:R-:W-:Y:S01]  /*7590*/  IABS R206, R12 ;  /* 0x0000000c00ce7213 */ /* 0x000fe20000000000 */
[--C-:B------:R-:W-:Y:S01]  /*75a0*/  @!P0 IMAD.IADD R194, R194, 0x1, -R7.reuse ;  /* 0x00000001c2c28824 */ /* 0x100fe200078e0a07 */
[----:B------:R-:W-:Y:S01]  /*75b0*/  ISETP.GE.AND P0, PT, R4, RZ, PT ;  /* 0x000000ff0400720c */ /* 0x000fe20003f06270 */
[----:B------:R-:W-:Y:S02]  /*75c0*/  @!P6 IMAD.IADD R198, R198, 0x1, -R7 ;  /* 0x00000001c6c6e824 */ /* 0x000fe400078e0a07 */
[----:B------:R-:W-:Y:S02]  /*75d0*/  IMAD.MOV R10, RZ, RZ, -R10 ;  /* 0x000000ffff0a7224 */ /* 0x000fe400078e0a0a */
[----:B------:R-:W-:Y:S01]  /*75e0*/  @!P2 IMAD.MOV R194, RZ, RZ, -R194 ;  /* 0x000000ffffc2a224 */ /* 0x000fe200078e0ac2 */
[----:B------:R-:W-:Y:S01]  /*75f0*/  ISETP.GT.U32.AND P2, PT, R7, R198, PT ;  /* 0x000000c60700720c */ /* 0x000fe20003f44070 */
[----:B------:R-:W-:-:S04]  /*7600*/  IMAD.HI.U32 R4, R9, R202, RZ ;  /* 0x000000ca09047227 */ /* 0x000fc800078e00ff */
[C---:B------:R-:W-:Y:S02]  /*7610*/  IMAD R200, R7.reuse, R10, R200 ;  /* 0x0000000a07c87224 */ /* 0x040fe400078e02c8 */
[----:B------:R-:W-:Y:S02]  /*7620*/  VIADD R10, R8, 0xdc ;  /* 0x000000dc080a7836 */ /* 0x000fe40000000000 */
[----:B------:R-:W-:Y:S02]  /*7630*/  IMAD.MOV R4, RZ, RZ, -R4 ;  /* 0x000000ffff047224 */ /* 0x000fe400078e0a04 */
[--C-:B------:R-:W-:Y:S01]  /*7640*/  @!P4 IMAD.IADD R196, R196, 0x1, -R7.reuse ;  /* 0x00000001c4c4c824 */ /* 0x100fe200078e0a07 */
[----:B------:R-:W-:Y:S01]  /*7650*/  IABS R204, R10 ;  /* 0x0000000a00cc7213 */ /* 0x000fe20000000000 */
[C---:B------:R-:W-:Y:S01]  /*7660*/  IMAD R202, R7.reuse, R4, R202 ;  /* 0x0000000407ca7224 */ /* 0x040fe200078e02ca */
[----:B------:R-:W-:Y:S01]  /*7670*/  ISETP.GE.AND P6, PT, R10, RZ, PT ;  /* 0x000000ff0a00720c */ /* 0x000fe20003fc6270 */
[----:B------:R-:W-:Y:S01]  /*7680*/  @!P2 IMAD.IADD R198, R198, 0x1, -R7 ;  /* 0x00000001c6c6a824 */ /* 0x000fe200078e0a07 */
[----:B------:R-:W-:Y:S01]  /*7690*/  ISETP.GT.U32.AND P4, PT, R7, R200, PT ;  /* 0x000000c80700720c */ /* 0x000fe20003f84070 */
[----:B------:R-:W-:Y:S01]  /*76a0*/  IMAD.HI.U32 R10, R9, R204, RZ ;  /* 0x000000cc090a7227 */ /* 0x000fe200078e00ff */
[----:B------:R-:W-:-:S03]  /*76b0*/  ISETP.GT.U32.AND P2, PT, R7, R202, PT ;  /* 0x000000ca0700720c */ /* 0x000fc60003f44070 */
[----:B------:R-:W-:Y:S02]  /*76c0*/  IMAD.MOV R10, RZ, RZ, -R10 ;  /* 0x000000ffff0a7224 */ /* 0x000fe400078e0a0a */
[----:B------:R-:W-:-:S04]  /*76d0*/  IMAD.HI.U32 R11, R9, R206, RZ ;  /* 0x000000ce090b7227 */ /* 0x000fc800078e00ff */
[C---:B------:R-:W-:Y:S02]  /*76e0*/  IMAD R204, R7.reuse, R10, R204 ;  /* 0x0000000a07cc7224 */ /* 0x040fe400078e02cc */
[----:B------:R-:W-:Y:S02]  /*76f0*/  IMAD.MOV R11, RZ, RZ, -R11 ;  /* 0x000000ffff0b7224 */ /* 0x000fe400078e0a0b */
[----:B------:R-:W-:Y:S02]  /*7700*/  VIADD R10, R8, 0xd4 ;  /* 0x000000d4080a7836 */ /* 0x000fe40000000000 */
[--C-:B------:R-:W-:Y:S02]  /*7710*/  @!P4 IMAD.IADD R200, R200, 0x1, -R7.reuse ;  /* 0x00000001c8c8c824 */ /* 0x100fe400078e0a07 */
[C---:B------:R-:W-:Y:S01]  /*7720*/  IMAD R206, R7.reuse, R11, R206 ;  /* 0x0000000b07ce7224 */ /* 0x040fe200078e02ce */
[----:B------:R-:W-:Y:S01]  /*7730*/  IABS R208, R10 ;  /* 0x0000000a00d07213 */ /* 0x000fe20000000000 */
[----:B------:R-:W-:Y:S01]  /*7740*/  @!P2 IMAD.IADD R202, R202, 0x1, -R7 ;  /* 0x00000001cacaa824 */ /* 0x000fe200078e0a07 */
[C---:B------:R-:W-:Y:S01]  /*7750*/  ISETP.GT.U32.AND P4, PT, R7.reuse, R200, PT ;  /* 0x000000c80700720c */ /* 0x040fe20003f84070 */
[----:B------:R-:W-:Y:S01]  /*7760*/  @!P5 IMAD.MOV R198, RZ, RZ, -R198 ;  /* 0x000000ffffc6d224 */ /* 0x000fe200078e0ac6 */
[----:B------:R-:W-:Y:S01]  /*7770*/  ISETP.GT.U32.AND P2, PT, R7, R206, PT ;  /* 0x000000ce0700720c */ /* 0x000fe20003f44070 */
[----:B------:R-:W-:Y:S01]  /*7780*/  IMAD.HI.U32 R4, R9, R208, RZ ;  /* 0x000000d009047227 */ /* 0x000fe200078e00ff */
[----:B------:R-:W-:-:S03]  /*7790*/  ISETP.GT.U32.AND P5, PT, R7, R202, PT ;  /* 0x000000ca0700720c */ /* 0x000fc60003fa4070 */
[----:B------:R-:W-:Y:S01]  /*77a0*/  @!P3 IMAD.MOV R188, RZ, RZ, -R188 ;  /* 0x000000ffffbcb224 */ /* 0x000fe200078e0abc */
[----:B------:R-:W-:Y:S01]  /*77b0*/  ISETP.GE.AND P3, PT, R13, RZ, PT ;  /* 0x000000ff0d00720c */ /* 0x000fe20003f66270 */
[----:B------:R-:W-:Y:S02]  /*77c0*/  IMAD.MOV R4, RZ, RZ, -R4 ;  /* 0x000000ffff047224 */ /* 0x000fe400078e0a04 */
[----:B------:R-:W-:Y:S02]  /*77d0*/  VIADD R13, R8, 0xcc ;  /* 0x000000cc080d7836 */ /* 0x000fe40000000000 */
[C---:B------:R-:W-:Y:S02]  /*77e0*/  IMAD R208, R7.reuse, R4, R208 ;  /* 0x0000000407d07224 */ /* 0x040fe400078e02d0 */
[--C-:B------:R-:W-:Y:S01]  /*77f0*/  @!P4 IMAD.IADD R200, R200, 0x1, -R7.reuse ;  /* 0x00000001c8c8c824 */ /* 0x100fe200078e0a07 */
[----:B------:R-:W-:Y:S01]  /*7800*/  IABS R212, R13 ;  /* 0x0000000d00d47213 */ /* 0x000fe20000000000 */
[--C-:B------:R-:W-:Y:S01]  /*7810*/  @!P5 IMAD.IADD R202, R202, 0x1, -R7.reuse ;  /* 0x00000001cacad824 */ /* 0x100fe200078e0a07 */
[C---:B------:R-:W-:Y:S01]  /*7820*/  ISETP.GT.U32.AND P5, PT, R7.reuse, R208, PT ;  /* 0x000000d00700720c */ /* 0x040fe20003fa4070 */
[----:B------:R-:W-:Y:S01]  /*7830*/  @!P2 IMAD.IADD R206, R206, 0x1, -R7 ;  /* 0x00000001cecea824 */ /* 0x000fe200078e0a07 */
[----:B------:R-:W-:Y:S01]  /*7840*/  ISETP.GT.U32.AND P4, PT, R7, R204, PT ;  /* 0x000000cc0700720c */ /* 0x000fe20003f84070 */
[----:B------:R-:W-:Y:S01]  /*7850*/  @!P3 IMAD.MOV R200, RZ, RZ, -R200 ;  /* 0x000000ffffc8b224 */ /* 0x000fe200078e0ac8 */
[----:B------:R-:W-:Y:S01]  /*7860*/  ISETP.GE.AND P3, PT, R10, RZ, PT ;  /* 0x000000ff0a00720c */ /* 0x000fe20003f66270 */
[----:B------:R-:W-:Y:S01]  /*7870*/  IMAD.HI.U32 R10, R9, R212, RZ ;  /* 0x000000d4090a7227 */ /* 0x000fe200078e00ff */
[----:B------:R-:W-:-:S03]  /*7880*/  ISETP.GT.U32.AND P2, PT, R7, R206, PT ;  /* 0x000000ce0700720c */ /* 0x000fc60003f44070 */
[----:B------:R-:W-:Y:S01]  /*7890*/  @!P1 IMAD.MOV R196, RZ, RZ, -R196 ;  /* 0x000000ffffc49224 */ /* 0x000fe200078e0ac4 */
[----:B------:R-:W-:Y:S01]  /*78a0*/  ISETP.GE.AND P1, PT, R12, RZ, PT ;  /* 0x000000ff0c00720c */ /* 0x000fe20003f26270 */
[C---:B------:R-:W-:Y:S02]  /*78b0*/  VIADD R15, R8.reuse, 0xc8 ;  /* 0x000000c8080f7836 */ /* 0x040fe40000000000 */
[----:B------:R-:W-:Y:S02]  /*78c0*/  VIADD R12, R8, 0xd0 ;  /* 0x000000d0080c7836 */ /* 0x000fe40000000000 */
[----:B------:R-:W-:Y:S01]  /*78d0*/  IMAD.MOV R10, RZ, RZ, -R10 ;  /* 0x000000ffff0a7224 */ /* 0x000fe200078e0a0a */
[----:B------:R-:W-:Y:S01]  /*78e0*/  IABS R214, R15 ;  /* 0x0000000f00d67213 */ /* 0x000fe20000000000 */
[----:B------:R-:W-:Y:S01]  /*78f0*/  @!P5 IMAD.IADD R208, R208, 0x1, -R7 ;  /* 0x00000001d0d0d824 */ /* 0x000fe200078e0a07 */
[----:B------:R-:W-:Y:S01]  /*7900*/  IABS R210, R12 ;  /* 0x0000000c00d27213 */ /* 0x000fe20000000000 */
[----:B------:R-:W-:-:S02]  /*7910*/  IMAD R212, R7, R10, R212 ;  /* 0x0000000a07d47224 */ /* 0x000fc400078e02d4 */
[----:B------:R-:W-:Y:S01]  /*7920*/  @!P2 IMAD.IADD R206, R206, 0x1, -R7 ;  /* 0x00000001cecea824 */ /* 0x000fe200078e0a07 */
[----:B------:R-:W-:Y:S01]  /*7930*/  ISETP.GT.U32.AND P5, PT, R7, R208, PT ;  /* 0x000000d00700720c */ /* 0x000fe20003fa4070 */
[----:B------:R-:W-:Y:S01]  /*7940*/  IMAD.HI.U32 R11, R9, R214, RZ ;  /* 0x000000d6090b7227 */ /* 0x000fe200078e00ff */
[----:B------:R-:W-:-:S03]  /*7950*/  ISETP.GT.U32.AND P2, PT, R7, R212, PT ;  /* 0x000000d40700720c */ /* 0x000fc60003f44070 */
[----:B------:R-:W-:Y:S02]  /*7960*/  VIADD R10, R8, 0xc4 ;  /* 0x000000c4080a7836 */ /* 0x000fe40000000000 */
[----:B------:R-:W-:-:S03]  /*7970*/  IMAD.HI.U32 R4, R9, R210, RZ ;  /* 0x000000d209047227 */ /* 0x000fc600078e00ff */
[----:B------:R-:W-:Y:S01]  /*7980*/  IABS R216, R10 ;  /* 0x0000000a00d87213 */ /* 0x000fe20000000000 */
[----:B------:R-:W-:Y:S02]  /*7990*/  IMAD.MOV R11, RZ, RZ, -R11 ;  /* 0x000000ffff0b7224 */ /* 0x000fe400078e0a0b */
[----:B------:R-:W-:Y:S02]  /*79a0*/  IMAD.MOV R4, RZ, RZ, -R4 ;  /* 0x000000ffff047224 */ /* 0x000fe400078e0a04 */
[----:B------:R-:W-:Y:S02]  /*79b0*/  @!P4 IMAD.IADD R204, R204, 0x1, -R7 ;  /* 0x00000001ccccc824 */ /* 0x000fe400078e0a07 */
[C---:B------:R-:W-:Y:S02]  /*79c0*/  IMAD R214, R7.reuse, R11, R214 ;  /* 0x0000000b07d67224 */ /* 0x040fe400078e02d6 */
[C---:B------:R-:W-:Y:S01]  /*79d0*/  IMAD R210, R7.reuse, R4, R210 ;  /* 0x0000000407d27224 */ /* 0x040fe200078e02d2 */
[----:B------:R-:W-:Y:S01]  /*79e0*/  ISETP.GT.U32.AND P4, PT, R7, R204, PT ;  /* 0x000000cc0700720c */ /* 0x000fe20003f84070 */
[----:B------:R-:W-:-:S02]  /*79f0*/  VIADD R11, R8, 0xc0 ;  /* 0x000000c0080b7836 */ /* 0x000fc40000000000 */
[----:B------:R-:W-:-:S03]  /*7a00*/  IMAD.HI.U32 R4, R9, R216, RZ ;  /* 0x000000d809047227 */ /* 0x000fc600078e00ff */
[----:B------:R-:W-:Y:S01]  /*7a10*/  IABS R218, R11 ;  /* 0x0000000b00da7213 */ /* 0x000fe20000000000 */
[--C-:B------:R-:W-:Y:S01]  /*7a20*/  @!P5 IMAD.IADD R208, R208, 0x1, -R7.reuse ;  /* 0x00000001d0d0d824 */ /* 0x100fe200078e0a07 */
[----:B------:R-:W-:Y:S01]  /*7a30*/  ISETP.GE.AND P5, PT, R15, RZ, PT ;  /* 0x000000ff0f00720c */ /* 0x000fe20003fa6270 */
[----:B------:R-:W-:Y:S02]  /*7a40*/  @!P2 IMAD.IADD R212, R212, 0x1, -R7 ;  /* 0x00000001d4d4a824 */ /* 0x000fe400078e0a07 */
[----:B------:R-:W-:Y:S02]  /*7a50*/  IMAD.MOV R4, RZ, RZ, -R4 ;  /* 0x000000ffff047224 */ /* 0x000fe400078e0a04 */
[----:B------:R-:W-:Y:S01]  /*7a60*/  @!P1 IMAD.MOV R206, RZ, RZ, -R206 ;  /* 0x000000ffffce9224 */ /* 0x000fe200078e0ace */
[C---:B------:R-:W-:Y:S01]  /*7a70*/  ISETP.GT.U32.AND P1, PT, R7.reuse, R214, PT ;  /* 0x000000d60700720c */ /* 0x040fe20003f24070 */
[----:B------:R-:W-:Y:S01]  /*7a80*/  @!P3 IMAD.MOV R208, RZ, RZ, -R208 ;  /* 0x000000ffffd0b224 */ /* 0x000fe200078e0ad0 */
[C---:B------:R-:W-:Y:S01]  /*7a90*/  ISETP.GT.U32.AND P3, PT, R7.reuse, R212, PT ;  /* 0x000000d40700720c */ /* 0x040fe20003f64070 */
[----:B------:R-:W-:-:S02]  /*7aa0*/  IMAD R216, R7, R4, R216 ;  /* 0x0000000407d87224 */ /* 0x000fc400078e02d8 */
[----:B------:R-:W-:-:S04]  /*7ab0*/  IMAD.HI.U32 R4, R9, R218, RZ ;  /* 0x000000da09047227 */ /* 0x000fc800078e00ff */
[----:B------:R-:W-:Y:S01]  /*7ac0*/  @!P0 IMAD.MOV R202, RZ, RZ, -R202 ;  /* 0x000000ffffca8224 */ /* 0x000fe200078e0aca */
[C---:B------:R-:W-:Y:S01]  /*7ad0*/  ISETP.GT.U32.AND P0, PT, R7.reuse, R210, PT ;  /* 0x000000d20700720c */ /* 0x040fe20003f04070 */
[----:B------:R-:W-:Y:S02]  /*7ae0*/  IMAD.MOV R4, RZ, RZ, -R4 ;  /* 0x000000ffff047224 */ /* 0x000fe400078e0a04 */
[--C-:B------:R-:W-:Y:S01]  /*7af0*/  @!P4 IMAD.IADD R204, R204, 0x1, -R7.reuse ;  /* 0x00000001ccccc824 */ /* 0x100fe200078e0a07 */
[----:B------:R-:W-:Y:S01]  /*7b00*/  ISETP.GE.AND P4, PT, R12, RZ, PT ;  /* 0x000000ff0c00720c */ /* 0x000fe20003f86270 */
[----:B------:R-:W-:Y:S02]  /*7b10*/  VIADD R12, R8, 0xbc ;  /* 0x000000bc080c7836 */ /* 0x000fe40000000000 */
[----:B------:R-:W-:Y:S02]  /*7b20*/  IMAD R218, R7, R4, R218 ;  /* 0x0000000407da7224 */ /* 0x000fe400078e02da */
[----:B------:R-:W-:Y:S01]  /*7b30*/  @!P6 IMAD.MOV R204, RZ, RZ, -R204 ;  /* 0x000000ffffcce224 */ /* 0x000fe200078e0acc */
[----:B------:R-:W-:Y:S01]  /*7b40*/  ISETP.GE.AND P6, PT, R13, RZ, PT ;  /* 0x000000ff0d00720c */ /* 0x000fe20003fc6270 */
[----:B------:R-:W-:Y:S01]  /*7b50*/  @!P1 IMAD.IADD R214, R214, 0x1, -R7 ;  /* 0x00000001d6d69824 */ /* 0x000fe200078e0a07 */
[----:B------:R-:W-:Y:S01]  /*7b60*/  IABS R220, R12 ;  /* 0x0000000c00dc7213 */ /* 0x000fe20000000000 */
[----:B------:R-:W-:-:S02]  /*7b70*/  VIADD R13, R8, 0xb8 ;  /* 0x000000b8080d7836 */ /* 0x000fc40000000000 */
[--C-:B------:R-:W-:Y:S01]  /*7b80*/  @!P3 IMAD.IADD R212, R212, 0x1, -R7.reuse ;  /* 0x00000001d4d4b824 */ /* 0x100fe200078e0a07 */
[C---:B------:R-:W-:Y:S01]  /*7b90*/  ISETP.GT.U32.AND P3, PT, R7.reuse, R218, PT ;  /* 0x000000da0700720c */ /* 0x040fe20003f64070 */
[----:B------:R-:W-:Y:S01]  /*7ba0*/  @!P0 IMAD.IADD R210, R210, 0x1, -R7 ;  /* 0x00000001d2d28824 */ /* 0x000fe200078e0a07 */
[----:B------:R-:W-:Y:S01]  /*7bb0*/  ISETP.GT.U32.AND P1, PT, R7, R214, PT ;  /* 0x000000d60700720c */ /* 0x000fe20003f24070 */
[----:B------:R-:W-:Y:S01]  /*7bc0*/  IMAD.HI.U32 R4, R9, R220, RZ ;  /* 0x000000dc09047227 */ /* 0x000fe200078e00ff */
[----:B------:R-:W-:Y:S02]  /*7bd0*/  IABS R222, R13 ;  /* 0x0000000d00de7213 */ /* 0x000fe40000000000 */
[----:B------:R-:W-:Y:S01]  /*7be0*/  ISETP.GT.U32.AND P2, PT, R7, R210, PT ;  /* 0x000000d20700720c */ /* 0x000fe20003f44070 */
[----:B------:R-:W-:Y:S01]  /*7bf0*/  VIADD R15, R8, 0xb4 ;  /* 0x000000b4080f7836 */ /* 0x000fe20000000000 */
[----:B------:R-:W-:Y:S01]  /*7c00*/  ISETP.GE.AND P0, PT, R10, RZ, PT ;  /* 0x000000ff0a00720c */ /* 0x000fe20003f06270 */
[----:B------:R-:W-:-:S03]  /*7c10*/  IMAD.HI.U32 R10, R9, R222, RZ ;  /* 0x000000de090a7227 */ /* 0x000fc600078e00ff */
[----:B------:R-:W-:Y:S01]  /*7c20*/  IABS R224, R15 ;  /* 0x0000000f00e07213 */ /* 0x000fe20000000000 */
[----:B------:R-:W-:Y:S02]  /*7c30*/  IMAD.MOV R4, RZ, RZ, -R4 ;  /* 0x000000ffff047224 */ /* 0x000fe400078e0a04 */
[----:B------:R-:W-:Y:S02]  /*7c40*/  IMAD.MOV R10, RZ, RZ, -R10 ;  /* 0x000000ffff0a7224 */ /* 0x000fe400078e0a0a */
[--C-:B------:R-:W-:Y:S02]  /*7c50*/  @!P3 IMAD.IADD R218, R218, 0x1, -R7.reuse ;  /* 0x00000001dadab824 */ /* 0x100fe400078e0a07 */
[----:B------:R-:W-:Y:S02]  /*7c60*/  IMAD R220, R7, R4, R220 ;  /* 0x0000000407dc7224 */ /* 0x000fe400078e02dc */
[----:B------:R-:W-:Y:S01]  /*7c70*/  @!P1 IMAD.IADD R214, R214, 0x1, -R7 ;  /* 0x00000001d6d69824 */ /* 0x000fe200078e0a07 */
[----:B------:R-:W-:Y:S01]  /*7c80*/  ISETP.GE.AND P1, PT, R11, RZ, PT ;  /* 0x000000ff0b00720c */ /* 0x000fe20003f26270 */
[C---:B------:R-:W-:Y:S01]  /*7c90*/  IMAD R222, R7.reuse, R10, R222 ;  /* 0x0000000a07de7224 */ /* 0x040fe200078e02de */
[C---:B------:R-:W-:Y:S01]  /*7ca0*/  ISETP.GT.U32.AND P3, PT, R7.reuse, R218, PT ;  /* 0x000000da0700720c */ /* 0x040fe20003f64070 */
[----:B------:R-:W-:Y:S01]  /*7cb0*/  @!P6 IMAD.MOV R212, RZ, RZ, -R212 ;  /* 0x000000ffffd4e224 */ /* 0x000fe200078e0ad4 */
[----:B------:R-:W-:Y:S01]  /*7cc0*/  ISETP.GT.U32.AND P6, PT, R7, R220, PT ;  /* 0x000000dc0700720c */ /* 0x000fe20003fc4070 */
[----:B------:R-:W-:-:S04]  /*7cd0*/  IMAD.HI.U32 R11, R9, R224, RZ ;  /* 0x000000e0090b7227 */ /* 0x000fc800078e00ff */
[----:B------:R-:W-:Y:S01]  /*7ce0*/  @!P2 IMAD.IADD R210, R210, 0x1, -R7 ;  /* 0x00000001d2d2a824 */ /* 0x000fe200078e0a07 */
[C---:B------:R-:W-:Y:S01]  /*7cf0*/  ISETP.GT.U32.AND P2, PT, R7.reuse, R216, PT ;  /* 0x000000d80700720c */ /* 0x040fe20003f44070 */
[----:B------:R-:W-:Y:S01]  /*7d00*/  @!P5 IMAD.MOV R214, RZ, RZ, -R214 ;  /* 0x000000ffffd6d224 */ /* 0x000fe200078e0ad6 */
[C---:B------:R-:W-:Y:S01]  /*7d10*/  ISETP.GT.U32.AND P5, PT, R7.reuse, R222, PT ;  /* 0x000000de0700720c */ /* 0x040fe20003fa4070 */
[----:B------:R-:W-:Y:S02]  /*7d20*/  IMAD.MOV R11, RZ, RZ, -R11 ;  /* 0x000000ffff0b7224 */ /* 0x000fe400078e0a0b */
[----:B------:R-:W-:Y:S02]  /*7d30*/  @!P3 IMAD.IADD R218, R218, 0x1, -R7 ;  /* 0x00000001dadab824 */ /* 0x000fe400078e0a07 */
[----:B------:R-:W-:Y:S02]  /*7d40*/  IMAD R224, R7, R11, R224 ;  /* 0x0000000b07e07224 */ /* 0x000fe400078e02e0 */
[----:B------:R-:W-:-:S02]  /*7d50*/  VIADD R11, R8, 0xb0 ;  /* 0x000000b0080b7836 */ /* 0x000fc40000000000 */
[--C-:B------:R-:W-:Y:S01]  /*7d60*/  @!P6 IMAD.IADD R220, R220, 0x1, -R7.reuse ;  /* 0x00000001dcdce824 */ /* 0x100fe200078e0a07 */
[C---:B------:R-:W-:Y:S01]  /*7d70*/  ISETP.GT.U32.AND P3, PT, R7.reuse, R224, PT ;  /* 0x000000e00700720c */ /* 0x040fe20003f64070 */
[--C-:B------:R-:W-:Y:S01]  /*7d80*/  @!P2 IMAD.IADD R216, R216, 0x1, -R7.reuse ;  /* 0x00000001d8d8a824 */ /* 0x100fe200078e0a07 */
[----:B------:R-:W-:Y:S01]  /*7d90*/  IABS R226, R11 ;  /* 0x0000000b00e27213 */ /* 0x000fe20000000000 */
[----:B------:R-:W-:Y:S01]  /*7da0*/  @!P5 IMAD.IADD R222, R222, 0x1, -R7 ;  /* 0x00000001deded824 */ /* 0x000fe200078e0a07 */
[----:B------:R-:W-:Y:S01]  /*7db0*/  ISETP.GE.AND P2, PT, R12, RZ, PT ;  /* 0x000000ff0c00720c */ /* 0x000fe20003f46270 */
[----:B------:R-:W-:Y:S01]  /*7dc0*/  VIADD R12, R8, 0xac ;  /* 0x000000ac080c7836 */ /* 0x000fe20000000000 */
[----:B------:R-:W-:Y:S01]  /*7dd0*/  ISETP.GT.U32.AND P5, PT, R7, R220, PT ;  /* 0x000000dc0700720c */ /* 0x000fe20003fa4070 */
[----:B------:R-:W-:Y:S01]  /*7de0*/  IMAD.HI.U32 R4, R9, R226, RZ ;  /* 0x000000e209047227 */ /* 0x000fe200078e00ff */
[----:B------:R-:W-:Y:S02]  /*7df0*/  ISETP.GE.AND P6, PT, R15, RZ, PT ;  /* 0x000000ff0f00720c */ /* 0x000fe40003fc6270 */
[----:B------:R-:W-:Y:S01]  /*7e00*/  IABS R228, R12 ;  /* 0x0000000c00e47213 */ /* 0x000fe20000000000 */
[----:B------:R-:W-:Y:S01]  /*7e10*/  @!P4 IMAD.MOV R210, RZ, RZ, -R210 ;  /* 0x000000ffffd2c224 */ /* 0x000fe200078e0ad2 */
[----:B------:R-:W-:Y:S01]  /*7e20*/  ISETP.GT.U32.AND P4, PT, R7, R216, PT ;  /* 0x000000d80700720c */ /* 0x000fe20003f84070 */
[----:B------:R-:W-:-:S02]  /*7e30*/  IMAD.MOV R10, RZ, RZ, -R4 ;  /* 0x000000ffff0a7224 */ /* 0x000fc400078e0a04 */
[----:B------:R-:W-:Y:S01]  /*7e40*/  @!P3 IMAD.IADD R224, R224, 0x1, -R7 ;  /* 0x00000001e0e0b824 */ /* 0x000fe200078e0a07 */
[C---:B------:R-:W-:Y:S01]  /*7e50*/  ISETP.GT.U32.AND P3, PT, R7.reuse, R222, PT ;  /* 0x000000de0700720c */ /* 0x040fe20003f64070 */
[----:B------:R-:W-:Y:S02]  /*7e60*/  IMAD R226, R7, R10, R226 ;  /* 0x0000000a07e27224 */ /* 0x000fe400078e02e2 */
[----:B------:R-:W-:-:S04]  /*7e70*/  IMAD.HI.U32 R4, R9, R228, RZ ;  /* 0x000000e409047227 */ /* 0x000fc800078e00ff */
[--C-:B------:R-:W-:Y:S01]  /*7e80*/  @!P5 IMAD.IADD R220, R220, 0x1, -R7.reuse ;  /* 0x00000001dcdcd824 */ /* 0x100fe200078e0a07 */
[----:B------:R-:W-:Y:S01]  /*7e90*/  ISETP.GT.U32.AND P5, PT, R7, R226, PT ;  /* 0x000000e20700720c */ /* 0x000fe20003fa4070 */
[----:B------:R-:W-:Y:S02]  /*7ea0*/  IMAD.MOV R4, RZ, RZ, -R4 ;  /* 0x000000ffff047224 */ /* 0x000fe400078e0a04 */
[--C-:B------:R-:W-:Y:S01]  /*7eb0*/  @!P4 IMAD.IADD R216, R216, 0x1, -R7.reuse ;  /* 0x00000001d8d8c824 */ /* 0x100fe200078e0a07 */
[----:B------:R-:W-:Y:S01]  /*7ec0*/  ISETP.GE.AND P4, PT, R13, RZ, PT ;  /* 0x000000ff0d00720c */ /* 0x000fe20003f86270 */
[C---:B------:R-:W-:Y:S02]  /*7ed0*/  VIADD R13, R8.reuse, 0xa8 ;  /* 0x000000a8080d7836 */ /* 0x040fe40000000000 */
[C---:B------:R-:W-:Y:S02]  /*7ee0*/  IMAD R228, R7.reuse, R4, R228 ;  /* 0x0000000407e47224 */ /* 0x040fe400078e02e4 */
[----:B------:R-:W-:Y:S01]  /*7ef0*/  VIADD R15, R8, 0xa4 ;  /* 0x000000a4080f7836 */ /* 0x000fe20000000000 */
[----:B------:R-:W-:Y:S01]  /*7f00*/  IABS R230, R13 ;  /* 0x0000000d00e67213 */ /* 0x000fe20000000000 */
[--C-:B------:R-:W-:Y:S01]  /*7f10*/  @!P3 IMAD.IADD R222, R222, 0x1, -R7.reuse ;  /* 0x00000001dedeb824 */ /* 0x100fe200078e0a07 */
[----:B------:R-:W-:Y:S01]  /*7f20*/  ISETP.GT.U32.AND P3, PT, R7, R228, PT ;  /* 0x000000e40700720c */ /* 0x000fe20003f64070 */
[----:B------:R-:W-:Y:S01]  /*7f30*/  @!P5 IMAD.IADD R226, R226, 0x1, -R7 ;  /* 0x00000001e2e2d824 */ /* 0x000fe200078e0a07 */
[----:B------:R-:W-:Y:S01]  /*7f40*/  IABS R232, R15 ;  /* 0x0000000f00e87213 */ /* 0x000fe20000000000 */
[----:B------:R-:W-:Y:S01]  /*7f50*/  IMAD.HI.U32 R4, R9, R230, RZ ;  /* 0x000000e609047227 */ /* 0x000fe200078e00ff */
[----:B------:R-:W-:-:S03]  /*7f60*/  ISETP.GE.AND P5, PT, R12, RZ, PT ;  /* 0x000000ff0c00720c */ /* 0x000fc60003fa6270 */
[----:B------:R-:W-:Y:S01]  /*7f70*/  @!P1 IMAD.MOV R218, RZ, RZ, -R218 ;  /* 0x000000ffffda9224 */ /* 0x000fe200078e0ada */
[----:B------:R-:W-:Y:S01]  /*7f80*/  ISETP.GT.U32.AND P1, PT, R7, R226, PT ;  /* 0x000000e20700720c */ /* 0x000fe20003f24070 */
[----:B------:R-:W-:Y:S02]  /*7f90*/  IMAD.MOV R10, RZ, RZ, -R4 ;  /* 0x000000ffff0a7224 */ /* 0x000fe400078e0a04 */
[----:B------:R-:W-:-:S04]  /*7fa0*/  IMAD.HI.U32 R4, R9, R232, RZ ;  /* 0x000000e809047227 */ /* 0x000fc800078e00ff */
[----:B------:R-:W-:Y:S01]  /*7fb0*/  @!P0 IMAD.MOV R216, RZ, RZ, -R216 ;  /* 0x000000ffffd88224 */ /* 0x000fe200078e0ad8 */
[C---:B------:R-:W-:Y:S01]  /*7fc0*/  ISETP.GT.U32.AND P0, PT, R7.reuse, R224, PT ;  /* 0x000000e00700720c */ /* 0x040fe20003f04070 */
[C---:B------:R-:W-:Y:S02]  /*7fd0*/  IMAD R230, R7.reuse, R10, R230 ;  /* 0x0000000a07e67224 */ /* 0x040fe400078e02e6 */
[----:B------:R-:W-:Y:S02]  /*7fe0*/  VIADD R16, R8, 0xa0 ;  /* 0x000000a008107836 */ /* 0x000fe40000000000 */
[----:B------:R-:W-:Y:S02]  /*7ff0*/  IMAD.MOV R10, RZ, RZ, -R4 ;  /* 0x000000ffff0a7224 */ /* 0x000fe400078e0a04 */
[--C-:B------:R-:W-:Y:S01]  /*8000*/  @!P3 IMAD.IADD R228, R228, 0x1, -R7.reuse ;  /* 0x00000001e4e4b824 */ /* 0x100fe200078e0a07 */
[----:B------:R-:W-:Y:S01]  /*8010*/  IABS R234, R16 ;  /* 0x0000001000ea7213 */ /* 0x000fe20000000000 */
[----:B------:R-:W-:Y:S01]  /*8020*/  @!P2 IMAD.MOV R220, RZ, RZ, -R220 ;  /* 0x000000ffffdca224 */ /* 0x000fe200078e0adc */
[C---:B------:R-:W-:Y:S01]  /*8030*/  ISETP.GT.U32.AND P3, PT, R7.reuse, R230, PT ;  /* 0x000000e60700720c */ /* 0x040fe20003f64070 */
[C---:B------:R-:W-:Y:S01]  /*8040*/  IMAD R232, R7.reuse, R10, R232 ;  /* 0x0000000a07e87224 */ /* 0x040fe200078e02e8 */
[----:B------:R-:W-:Y:S01]  /*8050*/  ISETP.GT.U32.AND P2, PT, R7, R228, PT ;  /* 0x000000e40700720c */ /* 0x000fe20003f44070 */
[----:B------:R-:W-:-:S02]  /*8060*/  @!P1 IMAD.IADD R226, R226, 0x1, -R7 ;  /* 0x00000001e2e29824 */ /* 0x000fc400078e0a07 */
[----:B------:R-:W-:Y:S01]  /*8070*/  IMAD.HI.U32 R4, R9, R234, RZ ;  /* 0x000000ea09047227 */ /* 0x000fe200078e00ff */
[----:B------:R-:W-:-:S03]  /*8080*/  ISETP.GT.U32.AND P1, PT, R7, R232, PT ;  /* 0x000000e80700720c */ /* 0x000fc60003f24070 */
[--C-:B------:R-:W-:Y:S01]  /*8090*/  @!P0 IMAD.IADD R224, R224, 0x1, -R7.reuse ;  /* 0x00000001e0e08824 */ /* 0x100fe200078e0a07 */
[----:B------:R-:W-:Y:S01]  /*80a0*/  ISETP.GE.AND P0, PT, R11, RZ, PT ;  /* 0x000000ff0b00720c */ /* 0x000fe20003f06270 */
[----:B------:R-:W-:Y:S02]  /*80b0*/  IMAD.MOV R4, RZ, RZ, -R4 ;  /* 0x000000ffff047224 */ /* 0x000fe400078e0a04 */
[--C-:B------:R-:W-:Y:S02]  /*80c0*/  @!P3 IMAD.IADD R230, R230, 0x1, -R7.reuse ;  /* 0x00000001e6e6b824 */ /* 0x100fe400078e0a07 */
[----:B------:R-:W-:Y:S01]  /*80d0*/  @!P2 IMAD.IADD R228, R228, 0x1, -R7 ;  /* 0x00000001e4e4a824 */ /* 0x000fe200078e0a07 */
[----:B------:R-:W-:Y:S01]  /*80e0*/  ISETP.GE.AND P2, PT, R16, RZ, PT ;  /* 0x000000ff1000720c */ /* 0x000fe20003f46270 */
[----:B------:R-:W-:Y:S02]  /*80f0*/  IMAD R234, R7, R4, R234 ;  /* 0x0000000407ea7224 */ /* 0x000fe400078e02ea */
[----:B------:R-:W-:-:S02]  /*8100*/  VIADD R10, R8, 0x9c ;  /* 0x0000009c080a7836 */ /* 0x000fc40000000000 */
[----:B------:R-:W-:Y:S01]  /*8110*/  @!P1 IMAD.IADD R232, R232, 0x1, -R7 ;  /* 0x00000001e8e89824 */ /* 0x000fe200078e0a07 */
[C---:B------:R-:W-:Y:S01]  /*8120*/  ISETP.GT.U32.AND P1, PT, R7.reuse, R230, PT ;  /* 0x000000e60700720c */ /* 0x040fe20003f24070 */
[----:B------:R-:W-:Y:S01]  /*8130*/  @!P5 IMAD.MOV R228, RZ, RZ, -R228 ;  /* 0x000000ffffe4d224 */ /* 0x000fe200078e0ae4 */
[----:B------:R-:W-:Y:S01]  /*8140*/  ISETP.GT.U32.AND P5, PT, R7, R234, PT ;  /* 0x000000ea0700720c */ /* 0x000fe20003fa4070 */
[----:B------:R-:W-:Y:S01]  /*8150*/  @!P4 IMAD.MOV R222, RZ, RZ, -R222 ;  /* 0x000000ffffdec224 */ /* 0x000fe200078e0ade */
[----:B------:R-:W-:Y:S01]  /*8160*/  IABS R236, R10 ;  /* 0x0000000a00ec7213 */ /* 0x000fe20000000000 */
[----:B------:R-:W-:Y:S01]  /*8170*/  @!P0 IMAD.MOV R226, RZ, RZ, -R226 ;  /* 0x000000ffffe28224 */ /* 0x000fe200078e0ae2 */
[----:B------:R-:W-:Y:S01]  /*8180*/  ISETP.GE.AND P4, PT, R13, RZ, PT ;  /* 0x000000ff0d00720c */ /* 0x000fe20003f86270 */
[----:B------:R-:W-:Y:S01]  /*8190*/  VIADD R11, R8, 0x98 ;  /* 0x00000098080b7836 */ /* 0x000fe20000000000 */
[----:B------:R-:W-:Y:S01]  /*81a0*/  ISETP.GT.U32.AND P0, PT, R7, R232, PT ;  /* 0x000000e80700720c */ /* 0x000fe20003f04070 */
[----:B------:R-:W-:Y:S01]  /*81b0*/  IMAD.HI.U32 R4, R9, R236, RZ ;  /* 0x000000ec09047227 */ /* 0x000fe200078e00ff */
[----:B------:R-:W-:-:S02]  /*81c0*/  ISETP.GE.AND P3, PT, R10, RZ, PT ;  /* 0x000000ff0a00720c */ /* 0x000fc40003f66270 */
[----:B------:R-:W-:Y:S01]  /*81d0*/  IABS R238, R11 ;  /* 0x0000000b00ee7213 */ /* 0x000fe20000000000 */
[----:B------:R-:W-:Y:S02]  /*81e0*/  VIADD R12, R8, 0x94 ;  /* 0x00000094080c7836 */ /* 0x000fe40000000000 */
[----:B------:R-:W-:Y:S02]  /*81f0*/  IMAD.MOV R4, RZ, RZ, -R4 ;  /* 0x000000ffff047224 */ /* 0x000fe400078e0a04 */
[--C-:B------:R-:W-:Y:S01]  /*8200*/  @!P1 IMAD.IADD R230, R230, 0x1, -R7.reuse ;  /* 0x00000001e6e69824 */ /* 0x100fe200078e0a07 */
[----:B------:R-:W-:Y:S01]  /*8210*/  IABS R240, R12 ;  /* 0x0000000c00f07213 */ /* 0x000fe20000000000 */
[----:B------:R-:W-:Y:S01]  /*8220*/  @!P5 IMAD.IADD R234, R234, 0x1, -R7 ;  /* 0x00000001eaead824 */ /* 0x000fe200078e0a07 */
[----:B------:R-:W-:Y:S01]  /*8230*/  ISETP.GE.AND P5, PT, R12, RZ, PT ;  /* 0x000000ff0c00720c */ /* 0x000fe20003fa6270 */
[----:B------:R-:W-:Y:S01]  /*8240*/  @!P6 IMAD.MOV R224, RZ, RZ, -R224 ;  /* 0x000000ffffe0e224 */ /* 0x000fe200078e0ae0 */
[----:B------:R-:W-:Y:S01]  /*8250*/  ISETP.GE.AND P6, PT, R15, RZ, PT ;  /* 0x000000ff0f00720c */ /* 0x000fe20003fc6270 */
[----:B------:R-:W-:-:S02]  /*8260*/  IMAD R236, R7, R4, R236 ;  /* 0x0000000407ec7224 */ /* 0x000fc400078e02ec */
[----:B------:R-:W-:-:S03]  /*8270*/  IMAD.HI.U32 R4, R9, R238, RZ ;  /* 0x000000ee09047227 */ /* 0x000fc600078e00ff */
[C---:B------:R-:W-:Y:S01]  /*8280*/  ISETP.GT.U32.AND P1, PT, R7.reuse, R236, PT ;  /* 0x000000ec0700720c */ /* 0x040fe20003f24070 */
[----:B------:R-:W-:Y:S01]  /*8290*/  @!P4 IMAD.MOV R230, RZ, RZ, -R230 ;  /* 0x000000ffffe6c224 */ /* 0x000fe200078e0ae6 */
[----:B------:R-:W-:Y:S01]  /*82a0*/  ISETP.GT.U32.AND P4, PT, R7, R234, PT ;  /* 0x000000ea0700720c */ /* 0x000fe20003f84070 */
[----:B------:R-:W-:Y:S01]  /*82b0*/  @!P0 IMAD.IADD R232, R232, 0x1, -R7 ;  /* 0x00000001e8e88824 */ /* 0x000fe200078e0a07 */
[----:B------:R-:W-:Y:S01]  /*82c0*/  ISETP.GE.AND P0, PT, R11, RZ, PT ;  /* 0x000000ff0b00720c */ /* 0x000fe20003f06270 */
[----:B------:R-:W-:-:S04]  /*82d0*/  IMAD.HI.U32 R10, R9, R240, RZ ;  /* 0x000000f0090a7227 */ /* 0x000fc800078e00ff */
[----:B------:R-:W-:Y:S02]  /*82e0*/  IMAD.MOV R11, RZ, RZ, -R4 ;  /* 0x000000ffff0b7224 */ /* 0x000fe400078e0a04 */
[----:B------:R-:W-:Y:S02]  /*82f0*/  IMAD.MOV R10, RZ, RZ, -R10 ;  /* 0x000000ffff0a7224 */ /* 0x000fe400078e0a0a */
[C---:B------:R-:W-:Y:S02]  /*8300*/  IMAD R238, R7.reuse, R11, R238 ;  /* 0x0000000b07ee7224 */ /* 0x040fe400078e02ee */
[C---:B------:R-:W-:Y:S02]  /*8310*/  IMAD R240, R7.reuse, R10, R240 ;  /* 0x0000000a07f07224 */ /* 0x040fe400078e02f0 */
[----:B------:R-:W-:Y:S01]  /*8320*/  @!P6 IMAD.MOV R232, RZ, RZ, -R232 ;  /* 0x000000ffffe8e224 */ /* 0x000fe200078e0ae8 */
[----:B------:R-:W-:Y:S01]  /*8330*/  ISETP.GT.U32.AND P6, PT, R7, R238, PT ;  /* 0x000000ee0700720c */ /* 0x000fe20003fc4070 */
[----:B------:R-:W-:-:S02]  /*8340*/  VIADD R13, R8, 0x90 ;  /* 0x00000090080d7836 */ /* 0x000fc40000000000 */
[--C-:B------:R-:W-:Y:S01]  /*8350*/  @!P4 IMAD.IADD R234, R234, 0x1, -R7.reuse ;  /* 0x00000001eaeac824 */ /* 0x100fe200078e0a07 */
[C---:B------:R-:W-:Y:S01]  /*8360*/  ISETP.GT.U32.AND P4, PT, R7.reuse, R240, PT ;  /* 0x000000f00700720c */ /* 0x040fe20003f84070 */
[--C-:B------:R-:W-:Y:S01]  /*8370*/  @!P1 IMAD.IADD R236, R236, 0x1, -R7.reuse ;  /* 0x00000001ecec9824 */ /* 0x100fe200078e0a07 */
[----:B------:R-:W-:Y:S01]  /*8380*/  IABS R242, R13 ;  /* 0x0000000d00f27213 */ /* 0x000fe20000000000 */
[C---:B------:R-:W-:Y:S02]  /*8390*/  VIADD R12, R8.reuse, 0x8c ;  /* 0x0000008c080c7836 */ /* 0x040fe40000000000 */
[----:B------:R-:W-:Y:S01]  /*83a0*/  VIADD R15, R8, 0x88 ;  /* 0x00000088080f7836 */ /* 0x000fe20000000000 */
[----:B------:R-:W-:Y:S01]  /*83b0*/  ISETP.GT.U32.AND P1, PT, R7, R236, PT ;  /* 0x000000ec0700720c */ /* 0x000fe20003f24070 */
[----:B------:R-:W-:Y:S01]  /*83c0*/  IMAD.HI.U32 R4, R9, R242, RZ ;  /* 0x000000f209047227 */ /* 0x000fe200078e00ff */
[----:B------:R-:W-:Y:S02]  /*83d0*/  IABS R244, R12 ;  /* 0x0000000c00f47213 */ /* 0x000fe40000000000 */
[----:B------:R-:W-:Y:S01]  /*83e0*/  IABS R246, R15 ;  /* 0x0000000f00f67213 */ /* 0x000fe20000000000 */
[----:B------:R-:W-:Y:S01]  /*83f0*/  @!P6 IMAD.IADD R238, R238, 0x1, -R7 ;  /* 0x00000001eeeee824 */ /* 0x000fe200078e0a07 */
[----:B------:R-:W-:Y:S01]  /*8400*/  ISETP.GE.AND P6, PT, R13, RZ, PT ;  /* 0x000000ff0d00720c */ /* 0x000fe20003fc6270 */
[----:B------:R-:W-:-:S02]  /*8410*/  IMAD.MOV R4, RZ, RZ, -R4 ;  /* 0x000000ffff047224 */ /* 0x000fc400078e0a04 */
[----:B------:R-:W-:Y:S01]  /*8420*/  @!P4 IMAD.IADD R240, R240, 0x1, -R7 ;  /* 0x00000001f0f0c824 */ /* 0x000fe200078e0a07 */
[C---:B------:R-:W-:Y:S01]  /*8430*/  ISETP.GT.U32.AND P4, PT, R7.reuse, R238, PT ;  /* 0x000000ee0700720c */ /* 0x040fe20003f84070 */
[----:B------:R-:W-:Y:S02]  /*8440*/  IMAD R242, R7, R4, R242 ;  /* 0x0000000407f27224 */ /* 0x000fe400078e02f2 */
[----:B------:R-:W-:-:S04]  /*8450*/  IMAD.HI.U32 R4, R9, R244, RZ ;  /* 0x000000f409047227 */ /* 0x000fc800078e00ff */
[----:B------:R-:W-:Y:S01]  /*8460*/  @!P2 IMAD.MOV R234, RZ, RZ, -R234 ;  /* 0x000000ffffeaa224 */ /* 0x000fe200078e0aea */
[----:B------:R-:W-:Y:S01]  /*8470*/  ISETP.GT.U32.AND P2, PT, R7, R240, PT ;  /* 0x000000f00700720c */ /* 0x000fe20003f44070 */
[----:B------:R-:W-:-:S04]  /*8480*/  IMAD.HI.U32 R10, R9, R246, RZ ;  /* 0x000000f6090a7227 */ /* 0x000fc800078e00ff */
[----:B------:R-:W-:Y:S02]  /*8490*/  VIADD R16, R8, 0x84 ;  /* 0x0000008408107836 */ /* 0x000fe40000000000 */
[----:B------:R-:W-:Y:S02]  /*84a0*/  IMAD.MOV R4, RZ, RZ, -R4 ;  /* 0x000000ffff047224 */ /* 0x000fe400078e0a04 */
[----:B------:R-:W-:Y:S01]  /*84b0*/  @!P1 IMAD.IADD R236, R236, 0x1, -R7 ;  /* 0x00000001ecec9824 */ /* 0x000fe200078e0a07 */
[C---:B------:R-:W-:Y:S01]  /*84c0*/  ISETP.GT.U32.AND P1, PT, R7.reuse, R242, PT ;  /* 0x000000f20700720c */ /* 0x040fe20003f24070 */
[----:B------:R-:W-:Y:S01]  /*84d0*/  IMAD.MOV R11, RZ, RZ, -R10 ;  /* 0x000000ffff0b7224 */ /* 0x000fe200078e0a0a */
[----:B------:R-:W-:Y:S01]  /*84e0*/  IABS R248, R16 ;  /* 0x0000001000f87213 */ /* 0x000fe20000000000 */
[C---:B------:R-:W-:Y:S02]  /*84f0*/  IMAD R244, R7.reuse, R4, R244 ;  /* 0x0000000407f47224 */ /* 0x040fe400078e02f4 */
[----:B------:R-:W-:-:S02]  /*8500*/  IMAD R246, R7, R11, R246 ;  /* 0x0000000b07f67224 */ /* 0x000fc400078e02f6 */
[----:B------:R-:W-:Y:S01]  /*8510*/  @!P4 IMAD.IADD R238, R238, 0x1, -R7 ;  /* 0x00000001eeeec824 */ /* 0x000fe200078e0a07 */
[----:B------:R-:W-:Y:S01]  /*8520*/  ISETP.GT.U32.AND P4, PT, R7, R244, PT ;  /* 0x000000f40700720c */ /* 0x000fe20003f84070 */
[----:B------:R-:W-:Y:S02]  /*8530*/  VIADD R17, R8, 0x80 ;  /* 0x0000008008117836 */ /* 0x000fe40000000000 */
[----:B------:R-:W-:-:S03]  /*8540*/  IMAD.HI.U32 R4, R9, R248, RZ ;  /* 0x000000f809047227 */ /* 0x000fc600078e00ff */
[----:B------:R-:W-:Y:S01]  /*8550*/  IABS R250, R17 ;  /* 0x0000001100fa7213 */ /* 0x000fe20000000000 */
[--C-:B------:R-:W-:Y:S01]  /*8560*/  @!P2 IMAD.IADD R240, R240, 0x1, -R7.reuse ;  /* 0x00000001f0f0a824 */ /* 0x100fe200078e0a07 */
[C---:B------:R-:W-:Y:S01]  /*8570*/  ISETP.GT.U32.AND P2, PT, R7.reuse, R246, PT ;  /* 0x000000f60700720c */ /* 0x040fe20003f44070 */
[----:B------:R-:W-:Y:S02]  /*8580*/  IMAD.MOV R4, RZ, RZ, -R4 ;  /* 0x000000ffff047224 */ /* 0x000fe400078e0a04 */
[----:B------:R-:W-:Y:S02]  /*8590*/  @!P1 IMAD.IADD R242, R242, 0x1, -R7 ;  /* 0x00000001f2f29824 */ /* 0x000fe400078e0a07 */
[----:B------:R-:W-:Y:S02]  /*85a0*/  IMAD R248, R7, R4, R248 ;  /* 0x0000000407f87224 */ /* 0x000fe400078e02f8 */
[----:B------:R-:W-:Y:S01]  /*85b0*/  IMAD.HI.U32 R10, R9, R250, RZ ;  /* 0x000000fa090a7227 */ /* 0x000fe200078e00ff */
[----:B------:R-:W-:-:S03]  /*85c0*/  ISETP.GT.U32.AND P1, PT, R7, R242, PT ;  /* 0x000000f20700720c */ /* 0x000fc60003f24070 */
[--C-:B------:R-:W-:Y:S01]  /*85d0*/  @!P4 IMAD.IADD R244, R244, 0x1, -R7.reuse ;  /* 0x00000001f4f4c824 */ /* 0x100fe200078e0a07 */
[C---:B------:R-:W-:Y:S01]  /*85e0*/  ISETP.GT.U32.AND P4, PT, R7.reuse, R248, PT ;  /* 0x000000f80700720c */ /* 0x040fe20003f84070 */
[----:B------:R-:W-:Y:S02]  /*85f0*/  IMAD.MOV R10, RZ, RZ, -R10 ;  /* 0x000000ffff0a7224 */ /* 0x000fe400078e0a0a */
[----:B------:R-:W-:Y:S01]  /*8600*/  @!P2 IMAD.IADD R246, R246, 0x1, -R7 ;  /* 0x00000001f6f6a824 */ /* 0x000fe200078e0a07 */
[C---:B------:R-:W-:Y:S01]  /*8610*/  ISETP.GT.U32.AND P2, PT, R7.reuse, R244, PT ;  /* 0x000000f40700720c */ /* 0x040fe20003f44070 */
[C---:B------:R-:W-:Y:S02]  /*8620*/  VIADD R13, R8.reuse, 0x78 ;  /* 0x00000078080d7836 */ /* 0x040fe40000000000 */
[----:B------:R-:W-:Y:S02]  /*8630*/  IMAD R250, R7, R10, R250 ;  /* 0x0000000a07fa7224 */ /* 0x000fe400078e02fa */
[----:B------:R-:W-:-:S02]  /*8640*/  VIADD R11, R8, 0x7c ;  /* 0x0000007c080b7836 */ /* 0x000fc40000000000 */
[----:B------:R-:W-:Y:S01]  /*8650*/  @!P0 IMAD.MOV R238, RZ, RZ, -R238 ;  /* 0x000000ffffee8224 */ /* 0x000fe200078e0aee */
[C---:B------:R-:W-:Y:S01]  /*8660*/  ISETP.GT.U32.AND P0, PT, R7.reuse, R246, PT ;  /* 0x000000f60700720c */ /* 0x040fe20003f04070 */
[----:B------:R-:W-:Y:S01]  /*8670*/  @!P3 IMAD.MOV R236, RZ, RZ, -R236 ;  /* 0x000000ffffecb224 */ /* 0x000fe200078e0aec */
[----:B------:R-:W-:Y:S01]  /*8680*/  ISETP.GE.AND P3, PT, R12, RZ, PT ;  /* 0x000000ff0c00720c */ /* 0x000fe20003f66270 */
[----:B------:R-:W-:Y:S01]  /*8690*/  @!P5 IMAD.MOV R240, RZ, RZ, -R240 ;  /* 0x000000fffff0d224 */ /* 0x000fe200078e0af0 */
[----:B------:R-:W-:Y:S01]  /*86a0*/  IABS R12, R13 ;  /* 0x0000000d000c7213 */ /* 0x000fe20000000000 */
[--C-:B------:R-:W-:Y:S01]  /*86b0*/  @!P1 IMAD.IADD R242, R242, 0x1, -R7.reuse ;  /* 0x00000001f2f29824 */ /* 0x100fe200078e0a07 */
[----:B------:R-:W-:Y:S01]  /*86c0*/  ISETP.GT.U32.AND P5, PT, R7, R250, PT ;  /* 0x000000fa0700720c */ /* 0x000fe20003fa4070 */
[----:B------:R-:W-:Y:S01]  /*86d0*/  @!P4 IMAD.IADD R248, R248, 0x1, -R7 ;  /* 0x00000001f8f8c824 */ /* 0x000fe200078e0a07 */
[----:B------:R-:W-:Y:S01]  /*86e0*/  IABS R252, R11 ;  /* 0x0000000b00fc7213 */ /* 0x000fe20000000000 */
[----:B------:R-:W-:Y:S01]  /*86f0*/  IMAD.HI.U32 R10, R9, R12, RZ ;  /* 0x0000000c090a7227 */ /* 0x000fe200078e00ff */
[----:B------:R-:W-:-:S02]  /*8700*/  ISETP.GE.AND P1, PT, R15, RZ, PT ;  /* 0x000000ff0f00720c */ /* 0x000fc40003f26270 */
[----:B------:R-:W-:Y:S01]  /*8710*/  ISETP.GT.U32.AND P4, PT, R7, R248, PT ;  /* 0x000000f80700720c */ /* 0x000fe20003f84070 */
[----:B------:R-:W-:-:S04]  /*8720*/  IMAD.HI.U32 R4, R9, R252, RZ ;  /* 0x000000fc09047227 */ /* 0x000fc800078e00ff */
[----:B------:R-:W-:Y:S02]  /*8730*/  IMAD.MOV R10, RZ, RZ, -R10 ;  /* 0x000000ffff0a7224 */ /* 0x000fe400078e0a0a */
[----:B------:R-:W-:Y:S02]  /*8740*/  IMAD.MOV R4, RZ, RZ, -R4 ;  /* 0x000000ffff047224 */ /* 0x000fe400078e0a04 */
[--C-:B------:R-:W-:Y:S01]  /*8750*/  @!P0 IMAD.IADD R246, R246, 0x1, -R7.reuse ;  /* 0x00000001f6f68824 */ /* 0x100fe200078e0a07 */
[----:B------:R-:W-:Y:S01]  /*8760*/  ISETP.GE.AND P0, PT, R11, RZ, PT ;  /* 0x000000ff0b00720c */ /* 0x000fe20003f06270 */
[----:B------:R-:W-:Y:S01]  /*8770*/  @!P6 IMAD.MOV R242, RZ, RZ, -R242 ;  /* 0x000000fffff2e224 */ /* 0x000fe200078e0af2 */
[----:B------:R-:W-:Y:S01]  /*8780*/  ISETP.GE.AND P6, PT, R16, RZ, PT ;  /* 0x000000ff1000720c */ /* 0x000fe20003fc6270 */
[----:B------:R-:W-:Y:S02]  /*8790*/  IMAD R11, R7, R10, R12 ;  /* 0x0000000a070b7224 */ /* 0x000fe400078e020c */
[----:B------:R-:W-:-:S02]  /*87a0*/  @!P5 IMAD.IADD R250, R250, 0x1, -R7 ;  /* 0x00000001fafad824 */ /* 0x000fc400078e0a07 */
[--C-:B------:R-:W-:Y:S01]  /*87b0*/  @!P2 IMAD.IADD R244, R244, 0x1, -R7.reuse ;  /* 0x00000001f4f4a824 */ /* 0x100fe200078e0a07 */
[----:B------:R-:W-:Y:S01]  /*87c0*/  ISETP.GE.AND P2, PT, R17, RZ, PT ;  /* 0x000000ff1100720c */ /* 0x000fe20003f46270 */
[C---:B------:R-:W-:Y:S01]  /*87d0*/  IMAD R252, R7.reuse, R4, R252 ;  /* 0x0000000407fc7224 */ /* 0x040fe200078e02fc */
[C---:B------:R-:W-:Y:S01]  /*87e0*/  ISETP.GT.U32.AND P5, PT, R7.reuse, R250, PT ;  /* 0x000000fa0700720c */ /* 0x040fe20003fa4070 */
[----:B------:R-:W-:Y:S01]  /*87f0*/  @!P1 IMAD.MOV R246, RZ, RZ, -R246 ;  /* 0x000000fffff69224 */ /* 0x000fe200078e0af6 */
[C---:B------:R-:W-:Y:S01]  /*8800*/  ISETP.GT.U32.AND P1, PT, R7.reuse, R11, PT ;  /* 0x0000000b0700720c */ /* 0x040fe20003f24070 */
[----:B------:R-:W-:Y:S01]  /*8810*/  @!P3 IMAD.MOV R244, RZ, RZ, -R244 ;  /* 0x000000fffff4b224 */ /* 0x000fe200078e0af4 */
[----:B------:R-:W-:Y:S01]  /*8820*/  ISETP.GT.U32.AND P3, PT, R7, R252, PT ;  /* 0x000000fc0700720c */ /* 0x000fe20003f64070 */
[----:B------:R-:W-:Y:S02]  /*8830*/  VIADD R4, R8, 0x74 ;  /* 0x0000007408047836 */ /* 0x000fe40000000000 */
[--C-:B------:R-:W-:Y:S01]  /*8840*/  @!P4 IMAD.IADD R248, R248, 0x1, -R7.reuse ;  /* 0x00000001f8f8c824 */ /* 0x100fe200078e0a07 */
[----:B------:R-:W-:Y:S01]  /*8850*/  ISETP.GE.AND P4, PT, R13, RZ, PT ;  /* 0x000000ff0d00720c */ /* 0x000fe20003f86270 */
[----:B------:R-:W-:Y:S01]  /*8860*/  VIADD R13, R8, 0x6c ;  /* 0x0000006c080d7836 */ /* 0x000fe20000000000 */
[----:B------:R-:W-:Y:S01]  /*8870*/  IABS R10, R4 ;  /* 0x00000004000a7213 */ /* 0x000fe20000000000 */
[----:B------:R-:W-:Y:S01]  /*8880*/  @!P6 IMAD.MOV R248, RZ, RZ, -R248 ;  /* 0x000000fffff8e224 */ /* 0x000fe200078e0af8 */
[----:B------:R-:W-:Y:S01]  /*8890*/  ISETP.GE.AND P6, PT, R4, RZ, PT ;  /* 0x000000ff0400720c */ /* 0x000fe20003fc6270 */
[----:B------:R-:W-:Y:S01]  /*88a0*/  VIADD R4, R8, 0x70 ;  /* 0x0000007008047836 */ /* 0x000fe20000000000 */
[----:B------:R-:W-:Y:S01]  /*88b0*/  IABS R16, R13 ;  /* 0x0000000d00107213 */ /* 0x000fe20000000000 */
[----:B------:R-:W-:-:S02]  /*88c0*/  @!P1 IMAD.IADD R11, R11, 0x1, -R7 ;  /* 0x000000010b0b9824 */ /* 0x000fc400078e0a07 */
[--C-:B------:R-:W-:Y:S01]  /*88d0*/  @!P5 IMAD.IADD R250, R250, 0x1, -R7.reuse ;  /* 0x00000001fafad824 */ /* 0x100fe200078e0a07 */
[----:B------:R-:W-:Y:S01]  /*88e0*/  ISETP.GE.AND P5, PT, R4, RZ, PT ;  /* 0x000000ff0400720c */ /* 0x000fe20003fa6270 */
[----:B------:R-:W-:Y:S01]  /*88f0*/  @!P3 IMAD.IADD R252, R252, 0x1, -R7 ;  /* 0x00000001fcfcb824 */ /* 0x000fe200078e0a07 */
[----:B------:R-:W-:Y:S01]  /*8900*/  IABS R12, R4 ;  /* 0x00000004000c7213 */ /* 0x000fe20000000000 */
[----:B------:R-:W-:Y:S01]  /*8910*/  IMAD.HI.U32 R4, R9, R10, RZ ;  /* 0x0000000a09047227 */ /* 0x000fe200078e00ff */
[C---:B------:R-:W-:Y:S02]  /*8920*/  ISETP.GT.U32.AND P1, PT, R7.reuse, R11, PT ;  /* 0x0000000b0700720c */ /* 0x040fe40003f24070 */
[----:B------:R-:W-:Y:S01]  /*8930*/  ISETP.GT.U32.AND P3, PT, R7, R252, PT ;  /* 0x000000fc0700720c */ /* 0x000fe20003f64070 */
[----:B------:R-:W-:Y:S02]  /*8940*/  IMAD.MOV R4, RZ, RZ, -R4 ;  /* 0x000000ffff047224 */ /* 0x000fe400078e0a04 */
[----:B------:R-:W-:Y:S01]  /*8950*/  @!P2 IMAD.MOV R250, RZ, RZ, -R250 ;  /* 0x000000fffffaa224 */ /* 0x000fe200078e0afa */
[----:B------:R-:W-:Y:S01]  /*8960*/  ISETP.GE.AND P2, PT, R13, RZ, PT ;  /* 0x000000ff0d00720c */ /* 0x000fe20003f46270 */
[----:B------:R-:W-:-:S02]  /*8970*/  IMAD R37, R7, R4, R10 ;  /* 0x0000000407257224 */ /* 0x000fc400078e020a */
[----:B------:R-:W-:-:S04]  /*8980*/  IMAD.HI.U32 R4, R9, R12, RZ ;  /* 0x0000000c09047227 */ /* 0x000fc800078e00ff */
[----:B------:R-:W-:Y:S02]  /*8990*/  VIADD R13, R8, 0x68 ;  /* 0x00000068080d7836 */ /* 0x000fe40000000000 */
[----:B------:R-:W-:Y:S02]  /*89a0*/  IMAD.MOV R4, RZ, RZ, -R4 ;  /* 0x000000ffff047224 */ /* 0x000fe400078e0a04 */
[--C-:B------:R-:W-:Y:S01]  /*89b0*/  @!P1 IMAD.IADD R11, R11, 0x1, -R7.reuse ;  /* 0x000000010b0b9824 */ /* 0x100fe200078e0a07 */
[----:B------:R-:W-:Y:S01]  /*89c0*/  IABS R15, R13 ;  /* 0x0000000d000f7213 */ /* 0x000fe20000000000 */
[----:B------:R-:W-:Y:S01]  /*89d0*/  @!P3 IMAD.IADD R252, R252, 0x1, -R7 ;  /* 0x00000001fcfcb824 */ /* 0x000fe200078e0a07 */
[----:B------:R-:W-:Y:S01]  /*89e0*/  ISETP.GE.AND P1, PT, R13, RZ, PT ;  /* 0x000000ff0d00720c */ /* 0x000fe20003f26270 */
[C---:B------:R-:W-:Y:S01]  /*89f0*/  IMAD R13, R7.reuse, R4, R12 ;  /* 0x00000004070d7224 */ /* 0x040fe200078e020c */
[----:B------:R-:W-:Y:S01]  /*8a00*/  ISETP.GT.U32.AND P3, PT, R7, R37, PT ;  /* 0x000000250700720c */ /* 0x000fe20003f64070 */
[----:B------:R-:W-:-:S04]  /*8a10*/  IMAD.HI.U32 R10, R9, R16, RZ ;  /* 0x00000010090a7227 */ /* 0x000fc800078e00ff */
[----:B------:R-:W-:Y:S01]  /*8a20*/  @!P4 IMAD.MOV R11, RZ, RZ, -R11 ;  /* 0x000000ffff0bc224 */ /* 0x000fe200078e0a0b */
[C---:B------:R-:W-:Y:S01]  /*8a30*/  ISETP.GT.U32.AND P4, PT, R7.reuse, R13, PT ;  /* 0x0000000d0700720c */ /* 0x040fe20003f84070 */
[----:B------:R-:W-:Y:S02]  /*8a40*/  IMAD.MOV R10, RZ, RZ, -R10 ;  /* 0x000000ffff0a7224 */ /* 0x000fe400078e0a0a */
[----:B------:R-:W-:Y:S02]  /*8a50*/  IMAD.MOV.U32 R12, RZ, RZ, R15 ;  /* 0x000000ffff0c7224 */ /* 0x000fe400078e000f */
[----:B------:R-:W-:Y:S02]  /*8a60*/  IMAD R35, R7, R10, R16 ;  /* 0x0000000a07237224 */ /* 0x000fe400078e0210 */
[----:B------:R-:W-:Y:S02]  /*8a70*/  VIADD R10, R8, 0x64 ;  /* 0x00000064080a7836 */ /* 0x000fe40000000000 */
[----:B------:R-:W-:-:S02]  /*8a80*/  @!P3 IMAD.IADD R37, R37, 0x1, -R7 ;  /* 0x000000012525b824 */ /* 0x000fc400078e0a07 */
[----:B------:R-:W-:-:S03]  /*8a90*/  IMAD.HI.U32 R4, R9, R12, RZ ;  /* 0x0000000c09047227 */ /* 0x000fc600078e00ff */
[----:B------:R-:W-:Y:S01]  /*8aa0*/  ISETP.GT.U32.AND P3, PT, R7, R37, PT ;  /* 0x000000250700720c */ /* 0x000fe20003f64070 */
[----:B------:R-:W-:Y:S01]  /*8ab0*/  @!P0 IMAD.MOV R252, RZ, RZ, -R252 ;  /* 0x000000fffffc8224 */ /* 0x000fe200078e0afc */
[----:B------:R-:W-:Y:S01]  /*8ac0*/  ISETP.GE.AND P0, PT, R10, RZ, PT ;  /* 0x000000ff0a00720c */ /* 0x000fe20003f06270 */
[--C-:B------:R-:W-:Y:S01]  /*8ad0*/  @!P4 IMAD.IADD R13, R13, 0x1, -R7.reuse ;  /* 0x000000010d0dc824 */ /* 0x100fe200078e0a07 */
[----:B------:R-:W-:Y:S01]  /*8ae0*/  IABS R10, R10 ;  /* 0x0000000a000a7213 */ /* 0x000fe20000000000 */
[----:B------:R-:W-:Y:S02]  /*8af0*/  IMAD.MOV R4, RZ, RZ, -R4 ;  /* 0x000000ffff047224 */ /* 0x000fe400078e0a04 */
[----:B------:R-:W-:Y:S01]  /*8b00*/  VIADD R17, R8, 0x60 ;  /* 0x0000006008117836 */ /* 0x000fe20000000000 */
[C---:B------:R-:W-:Y:S01]  /*8b10*/  ISETP.GT.U32.AND P4, PT, R7.reuse, R13, PT ;  /* 0x0000000d0700720c */ /* 0x040fe20003f84070 */
[----:B------:R-:W-:Y:S02]  /*8b20*/  IMAD R15, R7, R4, R12 ;  /* 0x00000004070f7224 */ /* 0x000fe400078e020c */
[----:B------:R-:W-:Y:S01]  /*8b30*/  IMAD.MOV.U32 R12, RZ, RZ, R10 ;  /* 0x000000ffff0c7224 */ /* 0x000fe200078e000a */
[----:B------:R-:W-:Y:S01]  /*8b40*/  IABS R16, R17 ;  /* 0x0000001100107213 */ /* 0x000fe20000000000 */
[----:B------:R-:W-:Y:S01]  /*8b50*/  @!P3 IMAD.IADD R37, R37, 0x1, -R7 ;  /* 0x000000012525b824 */ /* 0x000fe200078e0a07 */
[----:B------:R-:W-:Y:S01]  /*8b60*/  ISETP.GT.U32.AND P3, PT, R7, R35, PT ;  /* 0x000000230700720c */ /* 0x000fe20003f64070 */
[----:B------:R-:W-:-:S04]  /*8b70*/  IMAD.HI.U32 R4, R9, R12, RZ ;  /* 0x0000000c09047227 */ /* 0x000fc800078e00ff */
[----:B------:R-:W-:Y:S02]  /*8b80*/  IMAD.MOV R4, RZ, RZ, -R4 ;  /* 0x000000ffff047224 */ /* 0x000fe400078e0a04 */
[----:B------:R-:W-:Y:S01]  /*8b90*/  @!P4 IMAD.IADD R13, R13, 0x1, -R7 ;  /* 0x000000010d0dc824 */ /* 0x000fe200078e0a07 */
[C---:B------:R-:W-:Y:S01]  /*8ba0*/  ISETP.GT.U32.AND P4, PT, R7.reuse, R15, PT ;  /* 0x0000000f0700720c */ /* 0x040fe20003f84070 */
[----:B------:R-:W-:Y:S02]  /*8bb0*/  IMAD R33, R7, R4, R12 ;  /* 0x0000000407217224 */ /* 0x000fe400078e020c */
[----:B------:R-:W-:-:S04]  /*8bc0*/  IMAD.HI.U32 R10, R9, R16, RZ ;  /* 0x00000010090a7227 */ /* 0x000fc800078e00ff */
[----:B------:R-:W-:Y:S01]  /*8bd0*/  @!P6 IMAD.MOV R37, RZ, RZ, -R37 ;  /* 0x000000ffff25e224 */ /* 0x000fe200078e0a25 */
        /* <DEDUP_REMOVED lines=8> */
[----:B------:R-:W-:Y:S01]  /*8c60*/  @!P5 IMAD.MOV R13, RZ, RZ, -R13 ;  /* 0x000000ffff0dd224 */ /* 0x000fe200078e0a0d */
[----:B------:R-:W-:Y:S01]  /*8c70*/  ISETP.GT.U32.AND P5, PT, R7, R19, PT ;  /* 0x000000130700720c */ /* 0x000fe20003fa4070 */
[----:B------:R-:W-:Y:S01]  /*8c80*/  @!P4 IMAD.IADD R15, R15, 0x1, -R7 ;  /* 0x000000010f0fc824 */ /* 0x000fe200078e0a07 */
[----:B------:R-:W-:Y:S01]  /*8c90*/  ISETP.GT.U32.AND P3, PT, R7, R35, PT ;  /* 0x000000230700720c */ /* 0x000fe20003f64070 */
[----:B------:R-:W-:-:S04]  /*8ca0*/  IMAD.HI.U32 R4, R9, R150, RZ ;  /* 0x0000009609047227 */ /* 0x000fc800078e00ff */
[----:B------:R-:W-:Y:S01]  /*8cb0*/  @!P6 IMAD.IADD R33, R33, 0x1, -R7 ;  /* 0x000000012121e824 */ /* 0x000fe200078e0a07 */
[----:B------:R-:W-:Y:S01]  /*8cc0*/  ISETP.GT.U32.AND P6, PT, R7, R15, PT ;  /* 0x0000000f0700720c */ /* 0x000fe20003fc4070 */
[----:B------:R-:W-:Y:S02]  /*8cd0*/  IMAD.MOV R10, RZ, RZ, -R4 ;  /* 0x000000ffff0a7224 */ /* 0x000fe400078e0a04 */
[C---:B------:R-:W-:Y:S02]  /*8ce0*/  VIADD R12, R8.reuse, 0x50 ;  /* 0x00000050080c7836 */ /* 0x040fe40000000000 */
[----:B------:R-:W-:Y:S02]  /*8cf0*/  VIADD R21, R8, 0x54 ;  /* 0x0000005408157836 */ /* 0x000fe40000000000 */
[----:B------:R-:W-:Y:S01]  /*8d00*/  IMAD.HI.U32 R4, R9, R30, RZ ;  /* 0x0000001e09047227 */ /* 0x000fe200078e00ff */
[----:B------:R-:W-:Y:S02]  /*8d10*/  IABS R28, R12 ;  /* 0x0000000c001c7213 */ /* 0x000fe40000000000 */
[----:B------:R-:W-:Y:S01]  /*8d20*/  IABS R148, R21 ;  /* 0x0000001500947213 */ /* 0x000fe20000000000 */
[----:B------:R-:W-:-:S02]  /*8d30*/  IMAD.MOV R4, RZ, RZ, -R4 ;  /* 0x000000ffff047224 */ /* 0x000fc400078e0a04 */
[--C-:B------:R-:W-:Y:S01]  /*8d40*/  @!P3 IMAD.IADD R35, R35, 0x1, -R7.reuse ;  /* 0x000000012323b824 */ /* 0x100fe200078e0a07 */
[----:B------:R-:W-:Y:S01]  /*8d50*/  ISETP.GE.AND P3, PT, R17, RZ, PT ;  /* 0x000000ff1100720c */ /* 0x000fe20003f66270 */
[----:B------:R-:W-:Y:S02]  /*8d60*/  IMAD R30, R7, R4, R30 ;  /* 0x00000004071e7224 */ /* 0x000fe400078e021e */
[----:B------:R-:W-:Y:S02]  /*8d70*/  VIADD R16, R8, 0x4c ;  /* 0x0000004c08107836 */ /* 0x000fe40000000000 */
[----:B------:R-:W-:Y:S01]  /*8d80*/  @!P5 IMAD.IADD R19, R19, 0x1, -R7 ;  /* 0x000000011313d824 */ /* 0x000fe200078e0a07 */
[C---:B------:R-:W-:Y:S01]  /*8d90*/  ISETP.GT.U32.AND P5, PT, R7.reuse, R33, PT ;  /* 0x000000210700720c */ /* 0x040fe20003fa4070 */
[----:B------:R-:W-:Y:S01]  /*8da0*/  IMAD R150, R7, R10, R150 ;  /* 0x0000000a07967224 */ /* 0x000fe200078e0296 */
[----:B------:R-:W-:Y:S01]  /*8db0*/  IABS R26, R16 ;  /* 0x00000010001a7213 */ /* 0x000fe20000000000 */
[----:B------:R-:W-:-:S03]  /*8dc0*/  IMAD.HI.U32 R4, R9, R28, RZ ;  /* 0x0000001c09047227 */ /* 0x000fc600078e00ff */
[----:B------:R-:W-:Y:S01]  /*8dd0*/  ISETP.GT.U32.AND P4, PT, R7, R150, PT ;  /* 0x000000960700720c */ /* 0x000fe20003f84070 */
[----:B------:R-:W-:-:S04]  /*8de0*/  IMAD.HI.U32 R10, R9, R148, RZ ;  /* 0x00000094090a7227 */ /* 0x000fc800078e00ff */
[----:B------:R-:W-:Y:S01]  /*8df0*/  @!P2 IMAD.MOV R35, RZ, RZ, -R35 ;  /* 0x000000ffff23a224 */ /* 0x000fe200078e0a23 */
[----:B------:R-:W-:Y:S01]  /*8e00*/  ISETP.GT.U32.AND P2, PT, R7, R19, PT ;  /* 0x000000130700720c */ /* 0x000fe20003f44070 */
[----:B------:R-:W-:Y:S01]  /*8e10*/  @!P6 IMAD.IADD R15, R15, 0x1, -R7 ;  /* 0x000000010f0fe824 */ /* 0x000fe200078e0a07 */
[C---:B------:R-:W-:Y:S01]  /*8e20*/  ISETP.GT.U32.AND P6, PT, R7.reuse, R30, PT ;  /* 0x0000001e0700720c */ /* 0x040fe20003fc4070 */
[----:B------:R-:W-:Y:S02]  /*8e30*/  IMAD.MOV R4, RZ, RZ, -R4 ;  /* 0x000000ffff047224 */ /* 0x000fe400078e0a04 */
[----:B------:R-:W-:Y:S02]  /*8e40*/  IMAD.MOV R10, RZ, RZ, -R10 ;  /* 0x000000ffff0a7224 */ /* 0x000fe400078e0a0a */
[C---:B------:R-:W-:Y:S02]  /*8e50*/  IMAD R28, R7.reuse, R4, R28 ;  /* 0x00000004071c7224 */ /* 0x040fe400078e021c */
[----:B------:R-:W-:-:S02]  /*8e60*/  IMAD R148, R7, R10, R148 ;  /* 0x0000000a07947224 */ /* 0x000fc400078e0294 */
[----:B------:R-:W-:-:S04]  /*8e70*/  IMAD.HI.U32 R4, R9, R26, RZ ;  /* 0x0000001a09047227 */ /* 0x000fc800078e00ff */
[----:B------:R-:W-:Y:S02]  /*8e80*/  VIADD R17, R8, 0x48 ;  /* 0x0000004808117836 */ /* 0x000fe40000000000 */
[--C-:B------:R-:W-:Y:S01]  /*8e90*/  @!P5 IMAD.IADD R33, R33, 0x1, -R7.reuse ;  /* 0x000000012121d824 */ /* 0x100fe200078e0a07 */
[----:B------:R-:W-:Y:S01]  /*8ea0*/  ISETP.GT.U32.AND P5, PT, R7, R148, PT ;  /* 0x000000940700720c */ /* 0x000fe20003fa4070 */
[----:B------:R-:W-:Y:S01]  /*8eb0*/  IMAD.MOV R4, RZ, RZ, -R4 ;  /* 0x000000ffff047224 */ /* 0x000fe200078e0a04 */
[----:B------:R-:W-:Y:S01]  /*8ec0*/  IABS R24, R17 ;  /* 0x0000001100187213 */ /* 0x000fe20000000000 */
        /* <DEDUP_REMOVED lines=8> */
[----:B------:R-:W-:Y:S01]  /*8f50*/  ISETP.GT.U32.AND P3, PT, R7, R26, PT ;  /* 0x0000001a0700720c */ /* 0x000fe20003f64070 */
[----:B------:R-:W-:-:S04]  /*8f60*/  IMAD.HI.U32 R10, R9, R24, RZ ;  /* 0x00000018090a7227 */ /* 0x000fc800078e00ff */
[----:B------:R-:W-:Y:S02]  /*8f70*/  VIADD R18, R8, 0x44 ;  /* 0x0000004408127836 */ /* 0x000fe40000000000 */
[----:B------:R-:W-:Y:S02]  /*8f80*/  IMAD.MOV R10, RZ, RZ, -R10 ;  /* 0x000000ffff0a7224 */ /* 0x000fe400078e0a0a */
[----:B------:R-:W-:Y:S01]  /*8f90*/  @!P5 IMAD.IADD R148, R148, 0x1, -R7 ;  /* 0x000000019494d824 */ /* 0x000fe200078e0a07 */
[----:B------:R-:W-:Y:S01]  /*8fa0*/  IABS R22, R18 ;  /* 0x0000001200167213 */ /* 0x000fe20000000000 */
[----:B------:R-:W-:Y:S01]  /*8fb0*/  IMAD R24, R7, R10, R24 ;  /* 0x0000000a07187224 */ /* 0x000fe200078e0218 */
[----:B------:R-:W-:Y:S01]  /*8fc0*/  ISETP.GE.AND P5, PT, R21, RZ, PT ;  /* 0x000000ff1500720c */ /* 0x000fe20003fa6270 */
[----:B------:R-:W-:Y:S01]  /*8fd0*/  @!P0 IMAD.MOV R33, RZ, RZ, -R33 ;  /* 0x000000ffff218224 */ /* 0x000fe200078e0a21 */
[----:B------:R-:W-:Y:S01]  /*8fe0*/  ISETP.GT.U32.AND P0, PT, R7, R148, PT ;  /* 0x000000940700720c */ /* 0x000fe20003f04070 */
[----:B------:R-:W-:-:S02]  /*8ff0*/  VIADD R10, R8, 0x40 ;  /* 0x00000040080a7836 */ /* 0x000fc40000000000 */
[----:B------:R-:W-:-:S03]  /*9000*/  IMAD.HI.U32 R4, R9, R22, RZ ;  /* 0x0000001609047227 */ /* 0x000fc600078e00ff */
[----:B------:R-:W-:Y:S01]  /*9010*/  IABS R20, R10 ;  /* 0x0000000a00147213 */ /* 0x000fe20000000000 */
[--C-:B------:R-:W-:Y:S02]  /*9020*/  @!P4 IMAD.IADD R150, R150, 0x1, -R7.reuse ;  /* 0x000000019696c824 */ /* 0x100fe400078e0a07 */
[--C-:B------:R-:W-:Y:S01]  /*9030*/  @!P1 IMAD.IADD R30, R30, 0x1, -R7.reuse ;  /* 0x000000011e1e9824 */ /* 0x100fe200078e0a07 */
[C---:B------:R-:W-:Y:S01]  /*9040*/  ISETP.GT.U32.AND P1, PT, R7.reuse, R24, PT ;  /* 0x000000180700720c */ /* 0x040fe20003f24070 */
[----:B------:R-:W-:Y:S01]  /*9050*/  @!P3 IMAD.IADD R26, R26, 0x1, -R7 ;  /* 0x000000011a1ab824 */ /* 0x000fe200078e0a07 */
[C---:B------:R-:W-:Y:S01]  /*9060*/  ISETP.GT.U32.AND P4, PT, R7.reuse, R150, PT ;  /* 0x000000960700720c */ /* 0x040fe20003f84070 */
[----:B------:R-:W-:Y:S01]  /*9070*/  IMAD.MOV R4, RZ, RZ, -R4 ;  /* 0x000000ffff047224 */ /* 0x000fe200078e0a04 */
[----:B------:R-:W-:Y:S01]  /*9080*/  ISETP.GE.AND P3, PT, R18, RZ, PT ;  /* 0x000000ff1200720c */ /* 0x000fe20003f66270 */
[----:B------:R-:W-:Y:S01]  /*9090*/  @!P6 IMAD.MOV R30, RZ, RZ, -R30 ;  /* 0x000000ffff1ee224 */ /* 0x000fe200078e0a1e */
[C---:B------:R-:W-:Y:S01]  /*90a0*/  ISETP.GT.U32.AND P6, PT, R7.reuse, R26, PT ;  /* 0x0000001a0700720c */ /* 0x040fe20003fc4070 */
[----:B------:R-:W-:-:S02]  /*90b0*/  IMAD R22, R7, R4, R22 ;  /* 0x0000000407167224 */ /* 0x000fc400078e0216 */
[----:B------:R-:W-:-:S04]  /*90c0*/  IMAD.HI.U32 R4, R9, R20, RZ ;  /* 0x0000001409047227 */ /* 0x000fc800078e00ff */
[--C-:B------:R-:W-:Y:S01]  /*90d0*/  @!P0 IMAD.IADD R148, R148, 0x1, -R7.reuse ;  /* 0x0000000194948824 */ /* 0x100fe200078e0a07 */
[----:B------:R-:W-:Y:S01]  /*90e0*/  ISETP.GE.AND P0, PT, R16, RZ, PT ;  /* 0x000000ff1000720c */ /* 0x000fe20003f06270 */
[----:B------:R-:W-:Y:S02]  /*90f0*/  IMAD.MOV R4, RZ, RZ, -R4 ;  /* 0x000000ffff047224 */ /* 0x000fe400078e0a04 */
[--C-:B------:R-:W-:Y:S02]  /*9100*/  @!P1 IMAD.IADD R24, R24, 0x1, -R7.reuse ;  /* 0x0000000118189824 */ /* 0x100fe400078e0a07 */
[----:B------:R-:W-:Y:S01]  /*9110*/  @!P5 IMAD.MOV R148, RZ, RZ, -R148 ;  /* 0x000000ffff94d224 */ /* 0x000fe200078e0a94 */
[C---:B------:R-:W-:Y:S01]  /*9120*/  ISETP.GT.U32.AND P5, PT, R7.reuse, R22, PT ;  /* 0x000000160700720c */ /* 0x040fe20003fa4070 */
[C---:B------:R-:W-:Y:S01]  /*9130*/  IMAD R20, R7.reuse, R4, R20 ;  /* 0x0000000407147224 */ /* 0x040fe200078e0214 */
[C---:B------:R-:W-:Y:S01]  /*9140*/  ISETP.GT.U32.AND P1, PT, R7.reuse, R24, PT ;  /* 0x000000180700720c */ /* 0x040fe20003f24070 */
[--C-:B------:R-:W-:Y:S01]  /*9150*/  @!P4 IMAD.IADD R150, R150, 0x1, -R7.reuse ;  /* 0x000000019696c824 */ /* 0x100fe200078e0a07 */
[C---:B------:R-:W-:Y:S01]  /*9160*/  ISETP.GT.U32.AND P4, PT, R7.reuse, R28, PT ;  /* 0x0000001c0700720c */ /* 0x040fe20003f84070 */
[----:B------:R-:W-:Y:S01]  /*9170*/  @!P6 IMAD.IADD R26, R26, 0x1, -R7 ;  /* 0x000000011a1ae824 */ /* 0x000fe200078e0a07 */
[----:B------:R-:W-:Y:S01]  /*9180*/  ISETP.GT.U32.AND P6, PT, R7, R20, PT ;  /* 0x000000140700720c */ /* 0x000fe20003fc4070 */
[----:B------:R-:W-:-:S02]  /*9190*/  VIADD R4, R8, 0x3c ;  /* 0x0000003c08047836 */ /* 0x000fc40000000000 */
[----:B------:R-:W-:Y:S01]  /*91a0*/  @!P2 IMAD.MOV R150, RZ, RZ, -R150 ;  /* 0x000000ffff96a224 */ /* 0x000fe200078e0a96 */
[----:B------:R-:W-:Y:S01]  /*91b0*/  ISETP.GE.AND P2, PT, R12, RZ, PT ;  /* 0x000000ff0c00720c */ /* 0x000fe20003f46270 */
[----:B------:R-:W-:Y:S01]  /*91c0*/  VIADD R21, R8, 0x30 ;  /* 0x0000003008157836 */ /* 0x000fe20000000000 */
[----:B------:R-:W-:Y:S01]  /*91d0*/  IABS R18, R4 ;  /* 0x0000000400127213 */ /* 0x000fe20000000000 */
[--C-:B------:R-:W-:Y:S02]  /*91e0*/  @!P5 IMAD.IADD R22, R22, 0x1, -R7.reuse ;  /* 0x000000011616d824 */ /* 0x100fe400078e0a07 */
[--C-:B------:R-:W-:Y:S01]  /*91f0*/  @!P1 IMAD.IADD R24, R24, 0x1, -R7.reuse ;  /* 0x0000000118189824 */ /* 0x100fe200078e0a07 */
[----:B------:R-:W-:Y:S01]  /*9200*/  ISETP.GE.AND P1, PT, R4, RZ, PT ;  /* 0x000000ff0400720c */ /* 0x000fe20003f26270 */
[--C-:B------:R-:W-:Y:S01]  /*9210*/  @!P4 IMAD.IADD R28, R28, 0x1, -R7.reuse ;  /* 0x000000011c1cc824 */ /* 0x100fe200078e0a07 */
[----:B------:R-:W-:Y:S01]  /*9220*/  IABS R146, R21 ;  /* 0x0000001500927213 */ /* 0x000fe20000000000 */
[----:B------:R-:W-:Y:S01]  /*9230*/  @!P6 IMAD.IADD R20, R20, 0x1, -R7 ;  /* 0x000000011414e824 */ /* 0x000fe200078e0a07 */
[----:B------:R-:W-:Y:S01]  /*9240*/  ISETP.GT.U32.AND P6, PT, R7, R22, PT ;  /* 0x000000160700720c */ /* 0x000fe20003fc4070 */
[----:B------:R-:W-:Y:S01]  /*9250*/  IMAD.HI.U32 R4, R9, R18, RZ ;  /* 0x0000001209047227 */ /* 0x000fe200078e00ff */
[----:B------:R-:W-:-:S03]  /*9260*/  ISETP.GT.U32.AND P4, PT, R7, R28, PT ;  /* 0x0000001c0700720c */ /* 0x000fc60003f84070 */
[----:B------:R-:W-:Y:S02]  /*9270*/  IMAD.MOV R12, RZ, RZ, -R4 ;  /* 0x000000ffff0c7224 */ /* 0x000fe400078e0a04 */
[----:B------:R-:W-:Y:S01]  /*9280*/  @!P0 IMAD.MOV R26, RZ, RZ, -R26 ;  /* 0x000000ffff1a8224 */ /* 0x000fe200078e0a1a */
[C---:B------:R-:W-:Y:S01]  /*9290*/  ISETP.GT.U32.AND P0, PT, R7.reuse, R20, PT ;  /* 0x000000140700720c */ /* 0x040fe20003f04070 */
[----:B------:R-:W-:Y:S02]  /*92a0*/  IMAD R18, R7, R12, R18 ;  /* 0x0000000c07127224 */ /* 0x000fe400078e0212 */
[----:B------:R-:W-:-:S04]  /*92b0*/  IMAD.HI.U32 R12, R9, R146, RZ ;  /* 0x00000092090c7227 */ /* 0x000fc800078e00ff */
[--C-:B------:R-:W-:Y:S01]  /*92c0*/  @!P6 IMAD.IADD R22, R22, 0x1, -R7.reuse ;  /* 0x000000011616e824 */ /* 0x100fe200078e0a07 */
[----:B------:R-:W-:Y:S01]  /*92d0*/  ISETP.GT.U32.AND P6, PT, R7, R18, PT ;  /* 0x000000120700720c */ /* 0x000fe20003fc4070 */
[----:B------:R-:W-:Y:S01]  /*92e0*/  @!P4 IMAD.IADD R28, R28, 0x1, -R7 ;  /* 0x000000011c1cc824 */ /* 0x000fe200078e0a07 */
[----:B------:R-:W-:Y:S01]  /*92f0*/  ISETP.GE.AND P4, PT, R17, RZ, PT ;  /* 0x000000ff1100720c */ /* 0x000fe20003f86270 */
[----:B------:R-:W-:Y:S02]  /*9300*/  VIADD R17, R8, 0x34 ;  /* 0x0000003408117836 */ /* 0x000fe40000000000 */
[----:B------:R-:W-:Y:S01]  /*9310*/  @!P2 IMAD.MOV R28, RZ, RZ, -R28 ;  /* 0x000000ffff1ca224 */ /* 0x000fe200078e0a1c */
[----:B------:R-:W-:Y:S01]  /*9320*/  ISETP.GE.AND P2, PT, R10, RZ, PT ;  /* 0x000000ff0a00720c */ /* 0x000fe20003f46270 */
[----:B------:R-:W-:Y:S01]  /*9330*/  VIADD R10, R8, 0x38 ;  /* 0x00000038080a7836 */ /* 0x000fe20000000000 */
[----:B------:R-:W-:Y:S01]  /*9340*/  IABS R144, R17 ;  /* 0x0000001100907213 */ /* 0x000fe20000000000 */
[----:B------:R-:W-:-:S02]  /*9350*/  @!P3 IMAD.MOV R22, RZ, RZ, -R22 ;  /* 0x000000ffff16b224 */ /* 0x000fc400078e0a16 */
[----:B------:R-:W-:Y:S01]  /*9360*/  IMAD.MOV R12, RZ, RZ, -R12 ;  /* 0x000000ffff0c7224 */ /* 0x000fe200078e0a0c */
[----:B------:R-:W-:Y:S01]  /*9370*/  IABS R16, R10 ;  /* 0x0000000a00107213 */ /* 0x000fe20000000000 */
[----:B------:R-:W-:Y:S01]  /*9380*/  @!P6 IMAD.IADD R18, R18, 0x1, -R7 ;  /* 0x000000011212e824 */ /* 0x000fe200078e0a07 */
[----:B------:R-:W-:Y:S01]  /*9390*/  ISETP.GE.AND P5, PT, R10, RZ, PT ;  /* 0x000000ff0a00720c */ /* 0x000fe20003fa6270 */
[----:B------:R-:W-:-:S03]  /*93a0*/  IMAD.HI.U32 R10, R9, R144, RZ ;  /* 0x00000090090a7227 */ /* 0x000fc600078e00ff */
        /* <DEDUP_REMOVED lines=9> */
[----:B------:R-:W-:Y:S01]  /*9440*/  @!P1 IMAD.MOV R18, RZ, RZ, -R18 ;  /* 0x000000ffff129224 */ /* 0x000fe200078e0a12 */
[C---:B------:R-:W-:Y:S01]  /*9450*/  ISETP.GT.U32.AND P1, PT, R7.reuse, R144, PT ;  /* 0x000000900700720c */ /* 0x040fe20003f24070 */
[----:B------:R-:W-:Y:S01]  /*9460*/  IMAD R146, R7, R12, R146 ;  /* 0x0000000c07927224 */ /* 0x000fe200078e0292 */
[----:B------:R-:W-:Y:S01]  /*9470*/  IABS R140, R4 ;  /* 0x00000004008c7213 */ /* 0x000fe20000000000 */
[----:B------:R-:W-:Y:S01]  /*9480*/  VIADD R10, R8, 0x28 ;  /* 0x00000028080a7836 */ /* 0x000fe20000000000 */
[----:B------:R-:W-:Y:S01]  /*9490*/  ISETP.GE.AND P3, PT, R4, RZ, PT ;  /* 0x000000ff0400720c */ /* 0x000fe20003f66270 */
[----:B------:R-:W-:Y:S02]  /*94a0*/  VIADD R29, R8, 0x20 ;  /* 0x00000020081d7836 */ /* 0x000fe40000000000 */
[----:B------:R-:W-:Y:S01]  /*94b0*/  IMAD.HI.U32 R4, R9, R140, RZ ;  /* 0x0000008c09047227 */ /* 0x000fe200078e00ff */
[----:B------:R-:W-:Y:S02]  /*94c0*/  IABS R142, R10 ;  /* 0x0000000a008e7213 */ /* 0x000fe40000000000 */
[----:B------:R-:W-:Y:S01]  /*94d0*/  IABS R128, R29 ;  /* 0x0000001d00807213 */ /* 0x000fe20000000000 */
[----:B------:R-:W-:-:S02]  /*94e0*/  @!P6 IMAD.IADD R16, R16, 0x1, -R7 ;  /* 0x000000011010e824 */ /* 0x000fc400078e0a07 */
[--C-:B------:R-:W-:Y:S02]  /*94f0*/  @!P1 IMAD.IADD R144, R144, 0x1, -R7.reuse ;  /* 0x0000000190909824 */ /* 0x100fe400078e0a07 */
[----:B------:R-:W-:Y:S01]  /*9500*/  IMAD.MOV R4, RZ, RZ, -R4 ;  /* 0x000000ffff047224 */ /* 0x000fe200078e0a04 */
[C---:B------:R-:W-:Y:S01]  /*9510*/  ISETP.GT.U32.AND P6, PT, R7.reuse, R16, PT ;  /* 0x000000100700720c */ /* 0x040fe20003fc4070 */
[--C-:B------:R-:W-:Y:S01]  /*9520*/  @!P0 IMAD.IADD R20, R20, 0x1, -R7.reuse ;  /* 0x0000000114148824 */ /* 0x100fe200078e0a07 */
[C---:B------:R-:W-:Y:S01]  /*9530*/  ISETP.GT.U32.AND P1, PT, R7.reuse, R144, PT ;  /* 0x000000900700720c */ /* 0x040fe20003f24070 */
[----:B------:R-:W-:Y:S01]  /*9540*/  IMAD R140, R7, R4, R140 ;  /* 0x00000004078c7224 */ /* 0x000fe200078e028c */
[----:B------:R-:W-:Y:S01]  /*9550*/  ISETP.GE.AND P0, PT, R21, RZ, PT ;  /* 0x000000ff1500720c */ /* 0x000fe20003f06270 */
[----:B------:R-:W-:Y:S02]  /*9560*/  VIADD R23, R8, 0x24 ;  /* 0x0000002408177836 */ /* 0x000fe40000000000 */
[----:B------:R-:W-:Y:S01]  /*9570*/  @!P4 IMAD.MOV R24, RZ, RZ, -R24 ;  /* 0x000000ffff18c224 */ /* 0x000fe200078e0a18 */
[----:B------:R-:W-:Y:S01]  /*9580*/  ISETP.GE.AND P4, PT, R17, RZ, PT ;  /* 0x000000ff1100720c */ /* 0x000fe20003f86270 */
[----:B------:R-:W-:Y:S01]  /*9590*/  @!P2 IMAD.MOV R20, RZ, RZ, -R20 ;  /* 0x000000ffff14a224 */ /* 0x000fe200078e0a14 */
[----:B------:R-:W-:Y:S01]  /*95a0*/  ISETP.GE.AND P2, PT, R10, RZ, PT ;  /* 0x000000ff0a00720c */ /* 0x000fe20003f46270 */
[----:B------:R-:W-:Y:S01]  /*95b0*/  VIADD R31, R8, 0x1c ;  /* 0x0000001c081f7836 */ /* 0x000fe20000000000 */
[----:B------:R-:W-:Y:S01]  /*95c0*/  IABS R138, R23 ;  /* 0x00000017008a7213 */ /* 0x000fe20000000000 */
[--C-:B------:R-:W-:Y:S01]  /*95d0*/  @!P6 IMAD.IADD R16, R16, 0x1, -R7.reuse ;  /* 0x000000011010e824 */ /* 0x100fe200078e0a07 */
[C---:B------:R-:W-:Y:S01]  /*95e0*/  ISETP.GT.U32.AND P6, PT, R7.reuse, R146, PT ;  /* 0x000000920700720c */ /* 0x040fe20003fc4070 */
[----:B------:R-:W-:Y:S01]  /*95f0*/  @!P1 IMAD.IADD R144, R144, 0x1, -R7 ;  /* 0x0000000190909824 */ /* 0x000fe200078e0a07 */
[----:B------:R-:W-:Y:S01]  /*9600*/  ISETP.GT.U32.AND P1, PT, R7, R140, PT ;  /* 0x0000008c0700720c */ /* 0x000fe20003f24070 */
[----:B------:R-:W-:Y:S01]  /*9610*/  IMAD.HI.U32 R10, R9, R142, RZ ;  /* 0x0000008e090a7227 */ /* 0x000fe200078e00ff */
[----:B------:R-:W-:-:S03]  /*9620*/  IABS R130, R31 ;  /* 0x0000001f00827213 */ /* 0x000fc60000000000 */
[----:B------:R-:W-:-:S04]  /*9630*/  IMAD.HI.U32 R17, R9, R128, RZ ;  /* 0x0000008009117227 */ /* 0x000fc800078e00ff */
[----:B------:R-:W-:Y:S02]  /*9640*/  IMAD.MOV R10, RZ, RZ, -R10 ;  /* 0x000000ffff0a7224 */ /* 0x000fe400078e0a0a */
[----:B------:R-:W-:Y:S02]  /*9650*/  @!P6 IMAD.IADD R146, R146, 0x1, -R7 ;  /* 0x000000019292e824 */ /* 0x000fe400078e0a07 */
[----:B------:R-:W-:Y:S02]  /*9660*/  IMAD.MOV R17, RZ, RZ, -R17 ;  /* 0x000000ffff117224 */ /* 0x000fe400078e0a11 */
[----:B------:R-:W-:Y:S01]  /*9670*/  VIADD R39, R8, 0x18 ;  /* 0x0000001808277836 */ /* 0x000fe20000000000 */
[----:B------:R-:W-:Y:S01]  /*9680*/  ISETP.GT.U32.AND P6, PT, R7, R146, PT ;  /* 0x000000920700720c */ /* 0x000fe20003fc4070 */
[----:B------:R-:W-:Y:S02]  /*9690*/  @!P1 IMAD.IADD R140, R140, 0x1, -R7 ;  /* 0x000000018c8c9824 */ /* 0x000fe400078e0a07 */
[----:B------:R-:W-:-:S03]  /*96a0*/  IMAD.HI.U32 R12, R9, R138, RZ ;  /* 0x0000008a090c7227 */ /* 0x000fc600078e00ff */
[C---:B------:R-:W-:Y:S01]  /*96b0*/  ISETP.GT.U32.AND P1, PT, R7.reuse, R140, PT ;  /* 0x0000008c0700720c */ /* 0x040fe20003f24070 */
[C---:B------:R-:W-:Y:S02]  /*96c0*/  IMAD R142, R7.reuse, R10, R142 ;  /* 0x0000000a078e7224 */ /* 0x040fe400078e028e */
[----:B------:R-:W-:Y:S01]  /*96d0*/  IMAD R4, R7, R17, R128 ;  /* 0x0000001107047224 */ /* 0x000fe200078e0280 */
[----:B------:R-:W-:Y:S01]  /*96e0*/  IABS R128, R39 ;  /* 0x0000002700807213 */ /* 0x000fe20000000000 */
[----:B------:R-:W-:Y:S02]  /*96f0*/  IMAD.MOV R12, RZ, RZ, -R12 ;  /* 0x000000ffff0c7224 */ /* 0x000fe400078e0a0c */
[----:B------:R-:W-:-:S04]  /*9700*/  IMAD.HI.U32 R10, R9, R130, RZ ;  /* 0x00000082090a7227 */ /* 0x000fc800078e00ff */
[----:B------:R-:W-:Y:S02]  /*9710*/  VIADD R41, R8, 0x14 ;  /* 0x0000001408297836 */ /* 0x000fe40000000000 */
[----:B------:R-:W-:Y:S01]  /*9720*/  @!P5 IMAD.MOV R16, RZ, RZ, -R16 ;  /* 0x000000ffff10d224 */ /* 0x000fe200078e0a10 */
[C---:B------:R-:W-:Y:S01]  /*9730*/  ISETP.GT.U32.AND P5, PT, R7.reuse, R142, PT ;  /* 0x0000008e0700720c */ /* 0x040fe20003fa4070 */
[----:B------:R-:W-:Y:S01]  /*9740*/  IMAD R138, R7, R12, R138 ;  /* 0x0000000c078a7224 */ /* 0x000fe200078e028a */
[----:B------:R-:W-:Y:S01]  /*9750*/  IABS R136, R41 ;  /* 0x0000002900887213 */ /* 0x000fe20000000000 */
[----:B------:R-:W-:Y:S02]  /*9760*/  IMAD.MOV R10, RZ, RZ, -R10 ;  /* 0x000000ffff0a7224 */ /* 0x000fe400078e0a0a */
[----:B------:R-:W-:-:S04]  /*9770*/  IMAD.HI.U32 R12, R9, R128, RZ ;  /* 0x00000080090c7227 */ /* 0x000fc800078e00ff */
[----:B------:R-:W-:Y:S01]  /*9780*/  @!P4 IMAD.MOV R144, RZ, RZ, -R144 ;  /* 0x000000ffff90c224 */ /* 0x000fe200078e0a90 */
[C---:B------:R-:W-:Y:S01]  /*9790*/  ISETP.GT.U32.AND P4, PT, R7.reuse, R138, PT ;  /* 0x0000008a0700720c */ /* 0x040fe20003f84070 */
[C---:B------:R-:W-:Y:S02]  /*97a0*/  IMAD R10, R7.reuse, R10, R130 ;  /* 0x0000000a070a7224 */ /* 0x040fe400078e0282 */
[----:B------:R-:W-:Y:S02]  /*97b0*/  IMAD.MOV R12, RZ, RZ, -R12 ;  /* 0x000000ffff0c7224 */ /* 0x000fe400078e0a0c */
[----:B------:R-:W-:Y:S01]  /*97c0*/  @!P6 IMAD.IADD R146, R146, 0x1, -R7 ;  /* 0x000000019292e824 */ /* 0x000fe200078e0a07 */
[----:B------:R-:W-:Y:S01]  /*97d0*/  ISETP.GT.U32.AND P6, PT, R7, R4, PT ;  /* 0x000000040700720c */ /* 0x000fe20003fc4070 */
[C---:B------:R-:W-:Y:S02]  /*97e0*/  VIADD R43, R8.reuse, 0x10 ;  /* 0x00000010082b7836 */ /* 0x040fe40000000000 */
[----:B------:R-:W-:-:S02]  /*97f0*/  VIADD R45, R8, 0xc ;  /* 0x0000000c082d7836 */ /* 0x000fc40000000000 */
[----:B------:R-:W-:Y:S01]  /*9800*/  IMAD.HI.U32 R17, R9, R136, RZ ;  /* 0x0000008809117227 */ /* 0x000fe200078e00ff */
[----:B------:R-:W-:Y:S02]  /*9810*/  IABS R134, R43 ;  /* 0x0000002b00867213 */ /* 0x000fe40000000000 */
[----:B------:R-:W-:Y:S01]  /*9820*/  IABS R132, R45 ;  /* 0x0000002d00847213 */ /* 0x000fe20000000000 */
[C---:B------:R-:W-:Y:S02]  /*9830*/  IMAD R12, R7.reuse, R12, R128 ;  /* 0x0000000c070c7224 */ /* 0x040fe400078e0280 */
[----:B------:R-:W-:Y:S01]  /*9840*/  @!P1 IMAD.IADD R140, R140, 0x1, -R7 ;  /* 0x000000018c8c9824 */ /* 0x000fe200078e0a07 */
[C---:B------:R-:W-:Y:S01]  /*9850*/  ISETP.GT.U32.AND P1, PT, R7.reuse, R10, PT ;  /* 0x0000000a0700720c */ /* 0x040fe20003f24070 */
[----:B------:R-:W-:Y:S02]  /*9860*/  IMAD.MOV R17, RZ, RZ, -R17 ;  /* 0x000000ffff117224 */ /* 0x000fe400078e0a11 */
[----:B------:R-:W-:Y:S01]  /*9870*/  @!P5 IMAD.IADD R142, R142, 0x1, -R7 ;  /* 0x000000018e8ed824 */ /* 0x000fe200078e0a07 */
[----:B------:R-:W-:Y:S01]  /*9880*/  ISETP.GT.U32.AND P5, PT, R7, R12, PT ;  /* 0x0000000c0700720c */ /* 0x000fe20003fa4070 */
[----:B------:R-:W-:-:S02]  /*9890*/  VIADD R47, R8, 0x8 ;  /* 0x00000008082f7836 */ /* 0x000fc40000000000 */
[----:B------:R-:W-:Y:S02]  /*98a0*/  IMAD R136, R7, R17, R136 ;  /* 0x0000001107887224 */ /* 0x000fe400078e0288 */
[----:B------:R-:W-:Y:S01]  /*98b0*/  IMAD.HI.U32 R17, R9, R134, RZ ;  /* 0x0000008609117227 */ /* 0x000fe200078e00ff */
[----:B------:R-:W-:-:S03]  /*98c0*/  IABS R130, R47 ;  /* 0x0000002f00827213 */ /* 0x000fc60000000000 */
[----:B------:R-:W-:-:S04]  /*98d0*/  IMAD.HI.U32 R21, R9, R132, RZ ;  /* 0x0000008409157227 */ /* 0x000fc800078e00ff */
[--C-:B------:R-:W-:Y:S01]  /*98e0*/  @!P4 IMAD.IADD R138, R138, 0x1, -R7.reuse ;  /* 0x000000018a8ac824 */ /* 0x100fe200078e0a07 */
[C---:B------:R-:W-:Y:S01]  /*98f0*/  ISETP.GT.U32.AND P4, PT, R7.reuse, R136, PT ;  /* 0x000000880700720c */ /* 0x040fe20003f84070 */
[----:B------:R-:W-:Y:S01]  /*9900*/  @!P6 IMAD.IADD R4, R4, 0x1, -R7 ;  /* 0x000000010404e824 */ /* 0x000fe200078e0a07 */
[C---:B------:R-:W-:Y:S01]  /*9910*/  ISETP.GT.U32.AND P6, PT, R7.reuse, R142, PT ;  /* 0x0000008e0700720c */ /* 0x040fe20003fc4070 */
[----:B------:R-:W-:Y:S02]  /*9920*/  IMAD.MOV R17, RZ, RZ, -R17 ;  /* 0x000000ffff117224 */ /* 0x000fe400078e0a11 */
[----:B------:R-:W-:Y:S02]  /*9930*/  IMAD.MOV R21, RZ, RZ, -R21 ;  /* 0x000000ffff157224 */ /* 0x000fe400078e0a15 */
[----:B------:R-:W-:Y:S01]  /*9940*/  @!P0 IMAD.MOV R146, RZ, RZ, -R146 ;  /* 0x000000ffff928224 */ /* 0x000fe200078e0a92 */
[C---:B------:R-:W-:Y:S01]  /*9950*/  ISETP.GT.U32.AND P0, PT, R7.reuse, R138, PT ;  /* 0x0000008a0700720c */ /* 0x040fe20003f04070 */
[----:B------:R-:W-:Y:S01]  /*9960*/  @!P1 IMAD.IADD R10, R10, 0x1, -R7 ;  /* 0x000000010a0a9824 */ /* 0x000fe200078e0a07 */
[C---:B------:R-:W-:Y:S01]  /*9970*/  ISETP.GT.U32.AND P1, PT, R7.reuse, R4, PT ;  /* 0x000000040700720c */ /* 0x040fe20003f24070 */
[----:B------:R-:W-:-:S02]  /*9980*/  IMAD R134, R7, R17, R134 ;  /* 0x0000001107867224 */ /* 0x000fc400078e0286 */
[----:B------:R-:W-:Y:S02]  /*9990*/  IMAD R132, R7, R21, R132 ;  /* 0x0000001507847224 */ /* 0x000fe400078e0284 */
[----:B------:R-:W-:-:S04]  /*99a0*/  IMAD.HI.U32 R17, R9, R130, RZ ;  /* 0x0000008209117227 */ /* 0x000fc800078e00ff */
[----:B------:R-:W-:Y:S02]  /*99b0*/  VIADD R21, R8, 0x4 ;  /* 0x0000000408157836 */ /* 0x000fe40000000000 */
[----:B------:R-:W-:Y:S01]  /*99c0*/  @!P5 IMAD.IADD R12, R12, 0x1, -R7 ;  /* 0x000000010c0cd824 */ /* 0x000fe200078e0a07 */
[C---:B------:R-:W-:Y:S01]  /*99d0*/  ISETP.GT.U32.AND P5, PT, R7.reuse, R10, PT ;  /* 0x0000000a0700720c */ /* 0x040fe20003fa4070 */
[----:B------:R-:W-:Y:S01]  /*99e0*/  IMAD.MOV R17, RZ, RZ, -R17 ;  /* 0x000000ffff117224 */ /* 0x000fe200078e0a11 */
[----:B------:R-:W-:Y:S01]  /*99f0*/  IABS R128, R21 ;  /* 0x0000001500807213 */ /* 0x000fe20000000000 */
[----:B------:R-:W-:Y:S01]  /*9a00*/  @!P6 IMAD.IADD R142, R142, 0x1, -R7 ;  /* 0x000000018e8ee824 */ /* 0x000fe200078e0a07 */
[C---:B------:R-:W-:Y:S01]  /*9a10*/  ISETP.GT.U32.AND P6, PT, R7.reuse, R134, PT ;  /* 0x000000860700720c */ /* 0x040fe20003fc4070 */
[----:B------:R-:W-:Y:S02]  /*9a20*/  IMAD R130, R7, R17, R130 ;  /* 0x0000001107827224 */ /* 0x000fe400078e0282 */
[----:B------:R-:W-:-:S04]  /*9a30*/  IMAD.HI.U32 R9, R9, R128, RZ ;  /* 0x0000008009097227 */ /* 0x000fc800078e00ff */
[--C-:B------:R-:W-:Y:S02]  /*9a40*/  @!P4 IMAD.IADD R136, R136, 0x1, -R7.reuse ;  /* 0x000000018888c824 */ /* 0x100fe400078e0a07 */
[--C-:B------:R-:W-:Y:S01]  /*9a50*/  @!P0 IMAD.IADD R138, R138, 0x1, -R7.reuse ;  /* 0x000000018a8a8824 */ /* 0x100fe200078e0a07 */
[C---:B------:R-:W-:Y:S01]  /*9a60*/  ISETP.GT.U32.AND P0, PT, R7.reuse, R132, PT ;  /* 0x000000840700720c */ /* 0x040fe20003f04070 */
[----:B------:R-:W-:Y:S01]  /*9a70*/  @!P1 IMAD.IADD R4, R4, 0x1, -R7 ;  /* 0x0000000104049824 */ /* 0x000fe200078e0a07 */
[C---:B------:R-:W-:Y:S01]  /*9a80*/  ISETP.GT.U32.AND P1, PT, R7.reuse, R130, PT ;  /* 0x000000820700720c */ /* 0x040fe20003f24070 */
[----:B------:R-:W-:Y:S01]  /*9a90*/  IMAD.MOV R9, RZ, RZ, -R9 ;  /* 0x000000ffff097224 */ /* 0x000fe200078e0a09 */
[C---:B------:R-:W-:Y:S01]  /*9aa0*/  ISETP.GT.U32.AND P4, PT, R7.reuse, R136, PT ;  /* 0x000000880700720c */ /* 0x040fe20003f84070 */
[----:B------:R-:W-:Y:S01]  /*9ab0*/  @!P3 IMAD.MOV R140, RZ, RZ, -R140 ;  /* 0x000000ffff8cb224 */ /* 0x000fe200078e0a8c */
[----:B------:R-:W-:Y:S01]  /*9ac0*/  ISETP.GT.U32.AND P3, PT, R7, R12, PT ;  /* 0x0000000c0700720c */ /* 0x000fe20003f64070 */
[--C-:B------:R-:W-:Y:S01]  /*9ad0*/  @!P5 IMAD.IADD R10, R10, 0x1, -R7.reuse ;  /* 0x000000010a0ad824 */ /* 0x100fe200078e0a07 */
[----:B------:R-:W-:Y:S01]  /*9ae0*/  ISETP.GE.AND P5, PT, R23, RZ, PT ;  /* 0x000000ff1700720c */ /* 0x000fe20003fa6270 */
[C---:B------:R-:W-:Y:S01]  /*9af0*/  IMAD R128, R7.reuse, R9, R128 ;  /* 0x0000000907807224 */ /* 0x040fe200078e0280 */
[----:B------:R-:W-:Y:S01]  /*9b00*/  SHF.R.S32.HI R9, RZ, 0x2, R6 ;  /* 0x00000002ff097819 */ /* 0x000fe20000011406 */
[--C-:B------:R-:W-:Y:S01]  /*9b10*/  @!P6 IMAD.IADD R134, R134, 0x1, -R7.reuse ;  /* 0x000000018686e824 */ /* 0x100fe200078e0a07 */
[----:B------:R-:W-:Y:S01]  /*9b20*/  LOP3.LUT R23, RZ, R5, RZ, 0x33, !PT ;  /* 0x00000005ff177212 */ /* 0x000fe200078e33ff */
[--C-:B------:R-:W-:Y:S01]  /*9b30*/  @!P0 IMAD.IADD R132, R132, 0x1, -R7.reuse ;  /* 0x0000000184848824 */ /* 0x100fe200078e0a07 */
[C---:B------:R-:W-:Y:S01]  /*9b40*/  ISETP.GT.U32.AND P6, PT, R7.reuse, R128, PT ;  /* 0x000000800700720c */ /* 0x040fe20003fc4070 */
[--C-:B------:R-:W-:Y:S01]  /*9b50*/  @!P1 IMAD.IADD R130, R130, 0x1, -R7.reuse ;  /* 0x0000000182829824 */ /* 0x100fe200078e0a07 */
[----:B------:R-:W-:Y:S01]  /*9b60*/  ISETP.GT.U32.AND P1, PT, R7, R134, PT ;  /* 0x000000860700720c */ /* 0x000fe20003f24070 */
[--C-:B------:R-:W-:Y:S01]  /*9b70*/  @!P4 IMAD.IADD R136, R136, 0x1, -R7.reuse ;  /* 0x000000018888c824 */ /* 0x100fe200078e0a07 */
[----:B------:R-:W-:Y:S01]  /*9b80*/  ISETP.GE.AND P4, PT, R31, RZ, PT ;  /* 0x000000ff1f00720c */ /* 0x000fe20003f86270 */
[--C-:B------:R-:W-:Y:S01]  /*9b90*/  @!P3 IMAD.IADD R12, R12, 0x1, -R7.reuse ;  /* 0x000000010c0cb824 */ /* 0x100fe200078e0a07 */
[----:B------:R-:W-:Y:S01]  /*9ba0*/  ISETP.GE.AND P3, PT, R29, RZ, PT ;  /* 0x000000ff1d00720c */ /* 0x000fe20003f66270 */
[----:B------:R-:W-:Y:S01]  /*9bb0*/  @!P2 IMAD.MOV R142, RZ, RZ, -R142 ;  /* 0x000000ffff8ea224 */ /* 0x000fe200078e0a8e */
[C---:B------:R-:W-:Y:S01]  /*9bc0*/  ISETP.GT.U32.AND P2, PT, R7.reuse, R132, PT ;  /* 0x000000840700720c */ /* 0x040fe20003f44070 */
[----:B------:R-:W-:Y:S01]  /*9bd0*/  @!P5 IMAD.MOV R138, RZ, RZ, -R138 ;  /* 0x000000ffff8ad224 */ /* 0x000fe200078e0a8a */
[----:B------:R-:W-:Y:S01]  /*9be0*/  ISETP.GT.U32.AND P5, PT, R7, R130, PT ;  /* 0x000000820700720c */ /* 0x000fe20003fa4070 */
[----:B------:R-:W-:Y:S01]  /*9bf0*/  IMAD.MOV.U32 R8, RZ, RZ, R4 ;  /* 0x000000ffff087224 */ /* 0x000fe200078e0004 */
[----:B------:R-:W-:Y:S01]  /*9c00*/  ISETP.GE.AND P0, PT, R39, RZ, PT ;  /* 0x000000ff2700720c */ /* 0x000fe20003f06270 */
[--C-:B------:R-:W-:Y:S01]  /*9c10*/  @!P6 IMAD.IADD R128, R128, 0x1, -R7.reuse ;  /* 0x000000018080e824 */ /* 0x100fe200078e0a07 */
[----:B------:R-:W-:Y:S01]  /*9c20*/  SGXT R9, R9, 0x1 ;  /* 0x000000010909781a */ /* 0x000fe20000000200 */
[--C-:B------:R-:W-:Y:S01]  /*9c30*/  @!P1 IMAD.IADD R134, R134, 0x1, -R7.reuse ;  /* 0x0000000186869824 */ /* 0x100fe200078e0a07 */
[----:B------:R-:W-:Y:S01]  /*9c40*/  ISETP.GE.AND P1, PT, R45, RZ, PT ;  /* 0x000000ff2d00720c */ /* 0x000fe20003f26270 */
[----:B------:R-:W-:Y:S01]  /*9c50*/  @!P4 IMAD.MOV R10, RZ, RZ, -R10 ;  /* 0x000000ffff0ac224 */ /* 0x000fe200078e0a0a */
[----:B------:R-:W-:Y:S01]  /*9c60*/  ISETP.GT.U32.AND P6, PT, R7, R128, PT ;  /* 0x000000800700720c */ /* 0x000fe20003fc4070 */
[----:B------:R-:W-:Y:S01]  /*9c70*/  @!P3 IMAD.MOV R8, RZ, RZ, -R8 ;  /* 0x000000ffff08b224 */ /* 0x000fe200078e0a08 */
[----:B------:R-:W-:Y:S01]  /*9c80*/  ISETP.GE.AND P3, PT, R41, RZ, PT ;  /* 0x000000ff2900720c */ /* 0x000fe20003f66270 */
[--C-:B------:R-:W-:Y:S01]  /*9c90*/  @!P2 IMAD.IADD R132, R132, 0x1, -R7.reuse ;  /* 0x000000018484a824 */ /* 0x100fe200078e0a07 */
[----:B------:R-:W-:Y:S01]  /*9ca0*/  ISETP.GE.AND P4, PT, R43, RZ, PT ;  /* 0x000000ff2b00720c */ /* 0x000fe20003f86270 */
[--C-:B------:R-:W-:Y:S01]  /*9cb0*/  @!P5 IMAD.IADD R130, R130, 0x1, -R7.reuse ;  /* 0x000000018282d824 */ /* 0x100fe200078e0a07 */
[----:B------:R-:W-:Y:S01]  /*9cc0*/  ISETP.GE.AND P2, PT, R47, RZ, PT ;  /* 0x000000ff2f00720c */ /* 0x000fe20003f46270 */
[----:B------:R-:W-:Y:S01]  /*9cd0*/  IMAD.SHL.U32 R4, R6, 0x20, RZ ;  /* 0x0000002006047824 */ /* 0x000fe200078e00ff */
[----:B------:R-:W-:Y:S01]  /*9ce0*/  ISETP.GE.AND P5, PT, R21, RZ, PT ;  /* 0x000000ff1500720c */ /* 0x000fe20003fa6270 */
[----:B------:R-:W-:Y:S01]  /*9cf0*/  @!P0 IMAD.MOV R12, RZ, RZ, -R12 ;  /* 0x000000ffff0c8224 */ /* 0x000fe200078e0a0c */
[----:B------:R-:W-:Y:S01]  /*9d00*/  LOP3.LUT R9, R9, 0x90, RZ, 0xc0, !PT ;  /* 0x0000009009097812 */ /* 0x000fe200078ec0ff */
[----:B------:R-:W-:Y:S01]  /*9d10*/  @!P1 IMAD.MOV R132, RZ, RZ, -R132 ;  /* 0x000000ffff849224 */ /* 0x000fe200078e0a84 */
[----:B------:R-:W-:Y:S01]  /*9d20*/  ISETP.NE.AND P0, PT, R5, RZ, PT ;  /* 0x000000ff0500720c */ /* 0x000fe20003f05270 */
[----:B------:R-:W-:Y:S01]  /*9d30*/  @!P6 IMAD.IADD R128, R128, 0x1, -R7 ;  /* 0x000000018080e824 */ /* 0x000fe200078e0a07 */
[----:B------:R-:W-:Y:S01]  /*9d40*/  LOP3.LUT R153, R9, 0xf60, R4, 0xf8, !PT ;  /* 0x00000f6009997812 */ /* 0x000fe200078ef804 */
[----:B------:R-:W-:Y:S01]  /*9d50*/  @!P3 IMAD.MOV R136, RZ, RZ, -R136 ;  /* 0x000000ffff88b224 */ /* 0x000fe200078e0a88 */
[C---:B------:R-:W-:Y:S01]  /*9d60*/  SEL R17, R23.reuse, R32, !P0 ;  /* 0x0000002017117207 */ /* 0x040fe20004000000 */
[----:B------:R-:W-:Y:S01]  /*9d70*/  @!P4 IMAD.MOV R134, RZ, RZ, -R134 ;  /* 0x000000ffff86c224 */ /* 0x000fe200078e0a86 */
[C---:B------:R-:W-:Y:S01]  /*9d80*/  SEL R237, R23.reuse, R38, !P0 ;  /* 0x0000002617ed7207 */ /* 0x040fe20004000000 */
[----:B------:R-:W-:Y:S01]  /*9d90*/  @!P2 IMAD.MOV R130, RZ, RZ, -R130 ;  /* 0x000000ffff82a224 */ /* 0x000fe200078e0a82 */
[C---:B------:R-:W-:Y:S01]  /*9da0*/  SEL R239, R23.reuse, R36, !P0 ;  /* 0x0000002417ef7207 */ /* 0x040fe20004000000 */
[----:B------:R-:W-:Y:S01]  /*9db0*/  @!P5 IMAD.MOV R128, RZ, RZ, -R128 ;  /* 0x000000ffff80d224 */ /* 0x000fe200078e0a80 */
[----:B------:R-:W-:Y:S01]  /*9dc0*/  SEL R241, R23, R34, !P0 ;  /* 0x0000002217f17207 */ /* 0x000fe20004000000 */
[----:B------:R-:W-:Y:S01]  /*9dd0*/  IMAD R4, R49, UR8, RZ ;  /* 0x0000000831047c24 */ /* 0x000fe2000f8e02ff */
[----:B------:R-:W-:Y:S01]  /*9de0*/  SEL R235, R23, R40, !P0 ;  /* 0x0000002817eb7207 */ /* 0x000fe20004000000 */
[----:B------:R-:W-:Y:S01]  /*9df0*/  IMAD R239, R239, UR5, RZ ;  /* 0x00000005efef7c24 */ /* 0x000fe2000f8e02ff */
[C---:B------:R-:W-:Y:S01]  /*9e00*/  SEL R243, R23.reuse, R42, !P0 ;  /* 0x0000002a17f37207 */ /* 0x040fe20004000000 */
[----:B------:R-:W-:Y:S01]  /*9e10*/  STL [R1+0x13a8], R153 ;  /* 0x0013a89901007387 */ /* 0x000fe20000100800 */
[----:B------:R-:W-:Y:S01]  /*9e20*/  SEL R245, R23, R46, !P0 ;  /* 0x0000002e17f57207 */ /* 0x000fe20004000000 */
[----:B------:R-:W-:Y:S01]  /*9e30*/  IMAD R241, R241, UR5, RZ ;  /* 0x00000005f1f17c24 */ /* 0x000fe2000f8e02ff */
        /* <DEDUP_REMOVED lines=52> */
[C---:B------:R-:W-:Y:S01]  /*a180*/  SEL R126, R23.reuse, R126, !P0 ;  /* 0x0000007e177e7207 */ /* 0x040fe20004000000 */
        /* <DEDUP_REMOVED lines=43> */
[----:B------:R-:W-:Y:S01]  /*a440*/  SEL R85, R23, R160, !P0 ;  /* 0x000000a017557207 */ /* 0x000fe20004000000 */
        /* <DEDUP_REMOVED lines=145> */
[----:B------:R-:W-:Y:S01]  /*ad60*/  IADD3 R5, P6, R4, UR6, RZ ;  /* 0x0000000604057c10 */ /* 0x000fe2000ffde0ff */
[----:B------:R-:W-:Y:S01]  /*ad70*/  IMAD R17, R127, UR5, RZ ;  /* 0x000000057f117c24 */ /* 0x000fe2000f8e02ff */
[----:B------:R-:W-:Y:S01]  /*ad80*/  ULDC UR6, c[0x0][0x234] ;  /* 0x00008d0000067ab9 */ /* 0x000fe20000000800 */
[----:B------:R-:W-:Y:S01]  /*ad90*/  IMAD R15, R15, UR5, RZ ;  /* 0x000000050f0f7c24 */ /* 0x000fe2000f8e02ff */
[-C--:B------:R-:W-:Y:S01]  /*ada0*/  IADD3 R127, P2, R128, R5.reuse, RZ ;  /* 0x00000005807f7210 */ /* 0x080fe20007f5e0ff */
[----:B------:R-:W-:Y:S01]  /*adb0*/  IMAD R19, R19, UR5, RZ ;  /* 0x0000000513137c24 */ /* 0x000fe2000f8e02ff */
[----:B------:R-:W-:Y:S01]  /*adc0*/  LEA.HI.X.SX32 R4, R4, UR7, 0x1, P6 ;  /* 0x0000000704047c11 */ /* 0x000fe2000b0f0eff */
[----:B------:R-:W-:Y:S01]  /*add0*/  IMAD R21, R21, UR5, RZ ;  /* 0x0000000515157c24 */ /* 0x000fe2000f8e02ff */
[-C--:B------:R-:W-:Y:S01]  /*ade0*/  IADD3 R240, P5, R239, R5.reuse, RZ ;  /* 0x00000005eff07210 */ /* 0x080fe20007fbe0ff */
[----:B------:R0:W-:Y:S01]  /*adf0*/  STL [R1+0x13a4], R127 ;  /* 0x0013a47f01007387 */ /* 0x0001e20000100800 */
[-C--:B------:R-:W-:Y:S01]  /*ae00*/  IADD3 R242, P6, R241, R5.reuse, RZ ;  /* 0x00000005f1f27210 */ /* 0x080fe20007fde0ff */
[----:B------:R-:W-:Y:S01]  /*ae10*/  IMAD R23, R23, UR5, RZ ;  /* 0x0000000517177c24 */ /* 0x000fe2000f8e02ff */
[-C--:B------:R-:W-:Y:S01]  /*ae20*/  LEA.HI.X.SX32 R239, R239, R4.reuse, 0x1, P5 ;  /* 0x00000004efef7211 */ /* 0x080fe200028f0eff */
[----:B------:R-:W-:Y:S01]  /*ae30*/  IMAD R25, R25, UR6, RZ ;  /* 0x0000000619197c24 */ /* 0x000fe2000f8e02ff */
[-C--:B------:R-:W-:Y:S01]  /*ae40*/  IADD3 R244, P0, R243, R5.reuse, RZ ;  /* 0x00000005f3f47210 */ /* 0x080fe20007f1e0ff */
[----:B------:R-:W-:Y:S01]  /*ae50*/  IMAD R27, R27, UR6, RZ ;  /* 0x000000061b1b7c24 */ /* 0x000fe2000f8e02ff */
[-C--:B------:R-:W-:Y:S01]  /*ae60*/  LEA.HI.X.SX32 R241, R241, R4.reuse, 0x1, P6 ;  /* 0x00000004f1f17211 */ /* 0x080fe200030f0eff */
[----:B------:R-:W-:Y:S01]  /*ae70*/  USHF.R.U32.HI UR6, URZ, 0x4, UR4 ;  /* 0x000000043f067899 */ /* 0x000fe20008011604 */
[-C--:B------:R-:W-:Y:S01]  /*ae80*/  LEA.HI.X.SX32 R243, R243, R4.reuse, 0x1, P0 ;  /* 0x00000004f3f37211 */ /* 0x080fe200000f0eff */
[----:B------:R-:W-:Y:S01]  /*ae90*/  UMOV UR7, URZ ;  /* 0x0000003f00077c82 */ /* 0x000fe20008000000 */
[----:B0-----:R-:W-:Y:S01]  /*aea0*/  LEA.HI.X.SX32 R127, R128, R4, 0x1, P2 ;  /* 0x00000004807f7211 */ /* 0x001fe200010f0eff */
[----:B------:R-:W-:Y:S01]  /*aeb0*/  USGXT.U32 UR6, UR6, 0xe ;  /* 0x0000000e0606789a */ /* 0x000fe20008000000 */
[-C--:B------:R-:W-:Y:S01]  /*aec0*/  IADD3 R128, P6, R125, R5.reuse, RZ ;  /* 0x000000057d807210 */ /* 0x080fe20007fde0ff */
[----:B------:R-:W-:Y:S01]  /*aed0*/  USHF.L.U32 UR8, UR8, 0x5, URZ ;  /* 0x0000000508087899 */ /* 0x000fe2000800063f */
[-C--:B------:R-:W-:Y:S01]  /*aee0*/  IADD3 R246, P1, R245, R5.reuse, RZ ;  /* 0x00000005f5f67210 */ /* 0x080fe20007f3e0ff */
[----:B------:R0:W-:Y:S01]  /*aef0*/  STL [R1+0x13a0], R127 ;  /* 0x0013a07f01007387 */ /* 0x0001e20000100800 */
[----:B------:R-:W-:-:S02]  /*af00*/  IADD3 R236, P3, R235, R5, RZ ;  /* 0x00000005ebec7210 */ /* 0x000fc40007f7e0ff */
[----:B------:R-:W-:Y:S02]  /*af10*/  CS2R R130, SRZ ;  /* 0x0000000000827805 */ /* 0x000fe4000001ff00 */
[-C--:B------:R-:W-:Y:S02]  /*af20*/  IADD3 R248, P2, R247, R5.reuse, RZ ;  /* 0x00000005f7f87210 */ /* 0x080fe40007f5e0ff */
[----:B------:R-:W-:Y:S02]  /*af30*/  CS2R R132, SRZ ;  /* 0x0000000000847805 */ /* 0x000fe4000001ff00 */
[----:B------:R-:W-:Y:S02]  /*af40*/  IADD3 R238, P4, R237, R5, RZ ;  /* 0x00000005edee7210 */ /* 0x000fe40007f9e0ff */
[----:B------:R-:W-:Y:S02]  /*af50*/  CS2R R134, SRZ ;  /* 0x0000000000867805 */ /* 0x000fe4000001ff00 */
[----:B------:R-:W-:-:S02]  /*af60*/  LEA.HI.X.SX32 R245, R245, R4, 0x1, P1 ;  /* 0x00000004f5f57211 */ /* 0x000fc400008f0eff */
[----:B------:R-:W-:Y:S02]  /*af70*/  CS2R R136, SRZ ;  /* 0x0000000000887805 */ /* 0x000fe4000001ff00 */
[-C--:B------:R-:W-:Y:S02]  /*af80*/  LEA.HI.X.SX32 R235, R235, R4.reuse, 0x1, P3 ;  /* 0x00000004ebeb7211 */ /* 0x080fe400018f0eff */
[----:B------:R-:W-:Y:S02]  /*af90*/  CS2R R138, SRZ ;  /* 0x00000000008a7805 */ /* 0x000fe4000001ff00 */
[----:B0-----:R-:W-:Y:S02]  /*afa0*/  IADD3 R127, P5, R126, R5, RZ ;  /* 0x000000057e7f7210 */ /* 0x001fe40007fbe0ff */
[----:B------:R-:W-:Y:S02]  /*afb0*/  CS2R R140, SRZ ;  /* 0x00000000008c7805 */ /* 0x000fe4000001ff00 */
[----:B------:R-:W-:-:S02]  /*afc0*/  LEA.HI.X.SX32 R247, R247, R4, 0x1, P2 ;  /* 0x00000004f7f77211 */ /* 0x000fc400010f0eff */
[----:B------:R-:W-:Y:S02]  /*afd0*/  CS2R R142, SRZ ;  /* 0x00000000008e7805 */ /* 0x000fe4000001ff00 */
[-C--:B------:R-:W-:Y:S01]  /*afe0*/  IADD3 R250, P3, R249, R5.reuse, RZ ;  /* 0x00000005f9fa7210 */ /* 0x080fe20007f7e0ff */
[----:B------:R0:W-:Y:S01]  /*aff0*/  STL [R1+0xe04], R127 ;  /* 0x000e047f01007387 */ /* 0x0001e20000100800 */
[-C--:B------:R-:W-:Y:S02]  /*b000*/  LEA.HI.X.SX32 R237, R237, R4.reuse, 0x1, P4 ;  /* 0x00000004eded7211 */ /* 0x080fe400020f0eff */
[----:B------:R-:W-:Y:S02]  /*b010*/  CS2R R144, SRZ ;  /* 0x0000000000907805 */ /* 0x000fe4000001ff00 */
[----:B------:R-:W-:Y:S01]  /*b020*/  IADD3 R252, P4, R251, R5, RZ ;  /* 0x00000005fbfc7210 */ /* 0x000fe20007f9e0ff */
[----:B------:R1:W-:Y:S01]  /*b030*/  STL [R1+0xe0c], R128 ;  /* 0x000e0c8001007387 */ /* 0x0003e20000100800 */
[----:B------:R-:W-:-:S02]  /*b040*/  LEA.HI.X.SX32 R249, R249, R4, 0x1, P3 ;  /* 0x00000004f9f97211 */ /* 0x000fc400018f0eff */
[----:B------:R-:W-:Y:S02]  /*b050*/  CS2R R146, SRZ ;  /* 0x0000000000927805 */ /* 0x000fe4000001ff00 */
[-C--:B------:R-:W-:Y:S02]  /*b060*/  LEA.HI.X.SX32 R251, R251, R4.reuse, 0x1, P4 ;  /* 0x00000004fbfb7211 */ /* 0x080fe400020f0eff */
[----:B------:R-:W-:Y:S02]  /*b070*/  CS2R R148, SRZ ;  /* 0x0000000000947805 */ /* 0x000fe4000001ff00 */
[----:B------:R-:W-:Y:S02]  /*b080*/  LEA.HI.X.SX32 R126, R126, R4, 0x1, P5 ;  /* 0x000000047e7e7211 */ /* 0x000fe400028f0eff */
[----:B------:R-:W-:Y:S02]  /*b090*/  CS2R R150, SRZ ;  /* 0x0000000000967805 */ /* 0x000fe4000001ff00 */
[-C--:B0-----:R-:W-:Y:S01]  /*b0a0*/  IADD3 R127, P0, R124, R5.reuse, RZ ;  /* 0x000000057c7f7210 */ /* 0x081fe20007f1e0ff */
[----:B------:R-:W-:Y:S01]  /*b0b0*/  UIADD3.64 UR14, UR6, -UR14, URZ ;  /* 0x8000000e060e7297 */ /* 0x000fe2000fffe03f */
[----:B-1----:R-:W-:-:S03]  /*b0c0*/  IADD3 R128, P1, R123, R5, RZ ;  /* 0x000000057b807210 */ /* 0x002fc60007f3e0ff */
[----:B------:R0:W-:Y:S01]  /*b0d0*/  STL [R1+0xe14], R127 ;  /* 0x000e147f01007387 */ /* 0x0001e20000100800 */
[----:B------:R-:W-:-:S03]  /*b0e0*/  LEA.HI.X.SX32 R123, R123, R4, 0x1, P1 ;  /* 0x000000047b7b7211 */ /* 0x000fc600008f0eff */
[----:B------:R1:W-:Y:S01]  /*b0f0*/  STL [R1+0xe1c], R128 ;  /* 0x000e1c8001007387 */ /* 0x0003e20000100800 */
[-C--:B0-----:R-:W-:Y:S02]  /*b100*/  IADD3 R127, P2, R122, R5.reuse, RZ ;  /* 0x000000057a7f7210 */ /* 0x081fe40007f5e0ff */
[----:B-1----:R-:W-:-:S03]  /*b110*/  IADD3 R128, P3, R121, R5, RZ ;  /* 0x0000000579807210 */ /* 0x002fc60007f7e0ff */
[----:B------:R0:W-:Y:S04]  /*b120*/  STL [R1+0xe24], R127 ;  /* 0x000e247f01007387 */ /* 0x0001e80000100800 */
[----:B------:R1:W-:Y:S01]  /*b130*/  STL [R1+0xe2c], R128 ;  /* 0x000e2c8001007387 */ /* 0x0003e20000100800 */
[-C--:B0-----:R-:W-:Y:S02]  /*b140*/  IADD3 R127, P4, R120, R5.reuse, RZ ;  /* 0x00000005787f7210 */ /* 0x081fe40007f9e0ff */
[----:B-1----:R-:W-:-:S03]  /*b150*/  IADD3 R128, P5, R119, R5, RZ ;  /* 0x0000000577807210 */ /* 0x002fc60007fbe0ff */
[----:B------:R0:W-:Y:S01]  /*b160*/  STL [R1+0xe34], R127 ;  /* 0x000e347f01007387 */ /* 0x0001e20000100800 */
[----:B------:R-:W-:-:S03]  /*b170*/  LEA.HI.X.SX32 R120, R120, R4, 0x1, P4 ;  /* 0x0000000478787211 */ /* 0x000fc600020f0eff */
[----:B------:R1:W-:Y:S04]  /*b180*/  STL [R1+0xe00], R126 ;  /* 0x000e007e01007387 */ /* 0x0003e80000100800 */
[----:B------:R2:W-:Y:S01]  /*b190*/  STL [R1+0xe3c], R128 ;  /* 0x000e3c8001007387 */ /* 0x0005e20000100800 */
[-C--:B0-----:R-:W-:Y:S02]  /*b1a0*/  LEA.HI.X.SX32 R127, R125, R4.reuse, 0x1, P6 ;  /* 0x000000047d7f7211 */ /* 0x081fe400030f0eff */
[----:B------:R-:W-:Y:S02]  /*b1b0*/  LEA.HI.X.SX32 R125, R124, R4, 0x1, P0 ;  /* 0x000000047c7d7211 */ /* 0x000fe400000f0eff */
[-C--:B-1----:R-:W-:Y:S01]  /*b1c0*/  IADD3 R126, P6, R118, R5.reuse, RZ ;  /* 0x00000005767e7210 */ /* 0x082fe20007fde0ff */
[----:B------:R-:W-:Y:S01]  /*b1d0*/  STL [R1+0xe08], R127 ;  /* 0x000e087f01007387 */ /* 0x000fe20000100800 */
[----:B------:R-:W-:-:S02]  /*b1e0*/  IADD3 R124, P0, R117, R5, RZ ;  /* 0x00000005757c7210 */ /* 0x000fc40007f1e0ff */
[----:B--2---:R-:W-:Y:S01]  /*b1f0*/  CS2R R128, SRZ ;  /* 0x0000000000807805 */ /* 0x004fe2000001ff00 */
[----:B------:R0:W-:Y:S01]  /*b200*/  STL [R1+0xe44], R126 ;  /* 0x000e447e01007387 */ /* 0x0001e20000100800 */
[----:B------:R-:W-:-:S03]  /*b210*/  LEA.HI.X.SX32 R117, R117, R4, 0x1, P0 ;  /* 0x0000000475757211 */ /* 0x000fc600000f0eff */
[----:B------:R1:W-:Y:S04]  /*b220*/  STL [R1+0xe10], R125 ;  /* 0x000e107d01007387 */ /* 0x0003e80000100800 */
[----:B------:R2:W-:Y:S01]  /*b230*/  STL [R1+0xe4c], R124 ;  /* 0x000e4c7c01007387 */ /* 0x0005e20000100800 */
[----:B0-----:R-:W-:-:S03]  /*b240*/  CS2R R126, SRZ ;  /* 0x00000000007e7805 */ /* 0x001fc6000001ff00 */
[----:B------:R0:W-:Y:S01]  /*b250*/  STL [R1+0xe18], R123 ;  /* 0x000e187b01007387 */ /* 0x0001e20000100800 */
[----:B-1----:R-:W-:Y:S02]  /*b260*/  IADD3 R125, P1, R116, R5, RZ ;  /* 0x00000005747d7210 */ /* 0x002fe40007f3e0ff */
[----:B--2---:R-:W-:-:S03]  /*b270*/  LEA.HI.X.SX32 R124, R122, R4, 0x1, P2 ;  /* 0x000000047a7c7211 */ /* 0x004fc600010f0eff */
[----:B------:R-:W-:Y:S01]  /*b280*/  STL [R1+0xe54], R125 ;  /* 0x000e547d01007387 */ /* 0x000fe20000100800 */
[----:B------:R-:W-:Y:S02]  /*b290*/  LEA.HI.X.SX32 R122, R121, R4, 0x1, P3 ;  /* 0x00000004797a7211 */ /* 0x000fe400018f0eff */
[-C--:B0-----:R-:W-:Y:S01]  /*b2a0*/  IADD3 R123, P2, R115, R5.reuse, RZ ;  /* 0x00000005737b7210 */ /* 0x081fe20007f5e0ff */
[----:B------:R0:W-:Y:S01]  /*b2b0*/  STL [R1+0xe20], R124 ;  /* 0x000e207c01007387 */ /* 0x0001e20000100800 */
[----:B------:R-:W-:-:S03]  /*b2c0*/  IADD3 R121, P3, R114, R5, RZ ;  /* 0x0000000572797210 */ /* 0x000fc60007f7e0ff */
[----:B------:R-:W-:Y:S01]  /*b2d0*/  STL [R1+0xe5c], R123 ;  /* 0x000e5c7b01007387 */ /* 0x000fe20000100800 */
[----:B------:R-:W-:-:S03]  /*b2e0*/  LEA.HI.X.SX32 R114, R114, R4, 0x1, P3 ;  /* 0x0000000472727211 */ /* 0x000fc600018f0eff */
[----:B------:R1:W-:Y:S01]  /*b2f0*/  STL [R1+0xe28], R122 ;  /* 0x000e287a01007387 */ /* 0x0003e20000100800 */
[----:B0-----:R-:W-:-:S03]  /*b300*/  CS2R R124, SRZ ;  /* 0x00000000007c7805 */ /* 0x001fc6000001ff00 */
[----:B------:R0:W-:Y:S04]  /*b310*/  STL [R1+0xe64], R121 ;  /* 0x000e647901007387 */ /* 0x0001e80000100800 */
[----:B------:R2:W-:Y:S01]  /*b320*/  STL [R1+0xe30], R120 ;  /* 0x000e307801007387 */ /* 0x0005e20000100800 */
[----:B-1----:R-:W-:Y:S02]  /*b330*/  IADD3 R122, P4, R113, R5, RZ ;  /* 0x00000005717a7210 */ /* 0x002fe40007f9e0ff */
[----:B0-----:R-:W-:-:S03]  /*b340*/  LEA.HI.X.SX32 R121, R119, R4, 0x1, P5 ;  /* 0x0000000477797211 */ /* 0x001fc600028f0eff */
[----:B------:R0:W-:Y:S01]  /*b350*/  STL [R1+0xe6c], R122 ;  /* 0x000e6c7a01007387 */ /* 0x0001e20000100800 */
[----:B------:R-:W-:Y:S02]  /*b360*/  LEA.HI.X.SX32 R119, R118, R4, 0x1, P6 ;  /* 0x0000000476777211 */ /* 0x000fe400030f0eff */
[-C--:B--2---:R-:W-:Y:S01]  /*b370*/  IADD3 R120, P5, R112, R5.reuse, RZ ;  /* 0x0000000570787210 */ /* 0x084fe20007fbe0ff */
[----:B------:R-:W-:Y:S01]  /*b380*/  STL [R1+0xe38], R121 ;  /* 0x000e387901007387 */ /* 0x000fe20000100800 */
[----:B------:R-:W-:-:S03]  /*b390*/  IADD3 R118, P6, R111, R5, RZ ;  /* 0x000000056f767210 */ /* 0x000fc60007fde0ff */
[----:B------:R1:W-:Y:S01]  /*b3a0*/  STL [R1+0xe74], R120 ;  /* 0x000e747801007387 */ /* 0x0003e20000100800 */
[----:B------:R-:W-:Y:S02]  /*b3b0*/  LEA.HI.X.SX32 R111, R111, R4, 0x1, P6 ;  /* 0x000000046f6f7211 */ /* 0x000fe400030f0eff */
[----:B0-----:R-:W-:Y:S01]  /*b3c0*/  CS2R R122, SRZ ;  /* 0x00000000007a7805 */ /* 0x001fe2000001ff00 */
[----:B------:R0:W-:Y:S04]  /*b3d0*/  STL [R1+0xe40], R119 ;  /* 0x000e407701007387 */ /* 0x0001e80000100800 */
[----:B------:R2:W-:Y:S01]  /*b3e0*/  STL [R1+0xe7c], R118 ;  /* 0x000e7c7601007387 */ /* 0x0005e20000100800 */
[----:B-1----:R-:W-:-:S03]  /*b3f0*/  CS2R R120, SRZ ;  /* 0x0000000000787805 */ /* 0x002fc6000001ff00 */
[----:B------:R1:W-:Y:S01]  /*b400*/  STL [R1+0xe48], R117 ;  /* 0x000e487501007387 */ /* 0x0003e20000100800 */
[----:B0-----:R-:W-:Y:S02]  /*b410*/  IADD3 R119, P0, R110, R5, RZ ;  /* 0x000000056e777210 */ /* 0x001fe40007f1e0ff */
[----:B--2---:R-:W-:-:S03]  /*b420*/  LEA.HI.X.SX32 R118, R116, R4, 0x1, P1 ;  /* 0x0000000474767211 */ /* 0x004fc600008f0eff */
[----:B------:R-:W-:Y:S01]  /*b430*/  STL [R1+0xe84], R119 ;  /* 0x000e847701007387 */ /* 0x000fe20000100800 */
[----:B------:R-:W-:Y:S02]  /*b440*/  LEA.HI.X.SX32 R116, R115, R4, 0x1, P2 ;  /* 0x0000000473747211 */ /* 0x000fe400010f0eff */
[-C--:B-1----:R-:W-:Y:S01]  /*b450*/  IADD3 R117, P1, R109, R5.reuse, RZ ;  /* 0x000000056d757210 */ /* 0x082fe20007f3e0ff */
        /* <DEDUP_REMOVED lines=415> */
[----:B------:R-:W-:Y:S01]  /*ce50*/  STL [R1+0x116c], R24 ;  /* 0x00116c1801007387 */ /* 0x000fe20000100800 */
[----:B------:R-:W-:Y:S02]  /*ce60*/  LEA.HI.X.SX32 R18, R16, R4, 0x1, P4 ;  /* 0x0000000410127211 */ /* 0x000fe400020f0eff */
[-C--:B--2---:R-:W-:Y:S01]  /*ce70*/  IADD3 R20, P3, R8, R5.reuse, RZ ;  /* 0x0000000508147210 */ /* 0x084fe20007f7e0ff */
[----:B------:R-:W-:Y:S01]  /*ce80*/  STL [R1+0x1138], R22 ;  /* 0x0011381601007387 */ /* 0x000fe20000100800 */
[----:B------:R-:W-:-:S03]  /*ce90*/  IADD3 R16, P4, R10, R5, RZ ;  /* 0x000000050a107210 */ /* 0x000fc60007f9e0ff */
[----:B------:R-:W-:Y:S04]  /*cea0*/  STL [R1+0x1174], R20 ;  /* 0x0011741401007387 */ /* 0x000fe80000100800 */
[----:B------:R0:W-:Y:S04]  /*ceb0*/  STL [R1+0x1140], R18 ;  /* 0x0011401201007387 */ /* 0x0001e80000100800 */
[----:B------:R1:W-:Y:S04]  /*cec0*/  STL [R1+0x117c], R16 ;  /* 0x00117c1001007387 */ /* 0x0003e80000100800 */
[----:B------:R2:W-:Y:S01]  /*ced0*/  STL [R1+0x1148], R13 ;  /* 0x0011480d01007387 */ /* 0x0005e20000100800 */
[----:B0-----:R-:W-:-:S02]  /*cee0*/  IADD3 R18, P5, R12, R5, RZ ;  /* 0x000000050c127210 */ /* 0x001fc40007fbe0ff */
[----:B-1----:R-:W-:-:S03]  /*cef0*/  LEA.HI.X.SX32 R16, R11, R4, 0x1, P6 ;  /* 0x000000040b107211 */ /* 0x002fc600030f0eff */
        /* <DEDUP_REMOVED lines=14> */
[----:B------:R0:W-:Y:S01]  /*cfe0*/  STL [R1+0x1168], R9 ;  /* 0x0011680901007387 */ /* 0x0001e20000100800 */
[----:B------:R-:W-:-:S03]  /*cff0*/  IADD3 R5, P3, R23, R5, RZ ;  /* 0x0000000517057210 */ /* 0x000fc60007f7e0ff */
[----:B------:R1:W-:Y:S04]  /*d000*/  STL [R1+0x1398], R7 ;  /* 0x0013980701007387 */ /* 0x0003e80000100800 */
[----:B------:R2:W-:Y:S01]  /*d010*/  STL [R1+0x1170], R6 ;  /* 0x0011700601007387 */ /* 0x0005e20000100800 */
[----:B0-----:R-:W-:-:S03]  /*d020*/  LOP3.LUT R9, R14, 0x10, RZ, 0x3c, !PT ;  /* 0x000000100e097812 */ /* 0x001fc600078e3cff */
[----:B------:R0:W-:Y:S01]  /*d030*/  STL [R1+0x139c], R5 ;  /* 0x00139c0501007387 */ /* 0x0001e20000100800 */
[-C--:B-1----:R-:W-:Y:S02]  /*d040*/  LEA.HI.X.SX32 R7, R10, R4.reuse, 0x1, P4 ;  /* 0x000000040a077211 */ /* 0x082fe400020f0eff */
[----:B--2---:R-:W-:-:S03]  /*d050*/  LEA.HI.X.SX32 R6, R12, R4, 0x1, P5 ;  /* 0x000000040c067211 */ /* 0x004fc600028f0eff */
[----:B------:R1:W-:Y:S01]  /*d060*/  STL [R1+0x1178], R7 ;  /* 0x0011780701007387 */ /* 0x0003e20000100800 */
[----:B0-----:R-:W-:-:S03]  /*d070*/  LEA.HI.X.SX32 R5, R15, R4, 0x1, P6 ;  /* 0x000000040f057211 */ /* 0x001fc600030f0eff */
[----:B------:R0:W-:Y:S01]  /*d080*/  STL [R1+0x1180], R6 ;  /* 0x0011800601007387 */ /* 0x0001e20000100800 */
[----:B------:R-:W-:-:S03]  /*d090*/  IMAD.MOV.U32 R15, RZ, RZ, RZ ;  /* 0x000000ffff0f7224 */ /* 0x000fc600078e00ff */
[----:B------:R2:W-:Y:S01]  /*d0a0*/  STL [R1+0x1188], R5 ;  /* 0x0011880501007387 */ /* 0x0005e20000100800 */
[-C--:B-1----:R-:W-:Y:S02]  /*d0b0*/  LEA.HI.X.SX32 R7, R17, R4.reuse, 0x1, P0 ;  /* 0x0000000411077211 */ /* 0x082fe400000f0eff */
[----:B------:R-:W-:Y:S02]  /*d0c0*/  IADD3 R11, P0, R25, UR10, RZ ;  /* 0x0000000a190b7c10 */ /* 0x000fe4000ff1e0ff */
[-C--:B0-----:R-:W-:Y:S01]  /*d0d0*/  LEA.HI.X.SX32 R6, R19, R4.reuse, 0x1, P1 ;  /* 0x0000000413067211 */ /* 0x081fe200008f0eff */
[----:B------:R-:W-:Y:S01]  /*d0e0*/  STL [R1+0x1190], R7 ;  /* 0x0011900701007387 */ /* 0x000fe20000100800 */
[----:B------:R-:W-:Y:S01]  /*d0f0*/  IADD3 R13, P1, R27, UR10, RZ ;  /* 0x0000000a1b0d7c10 */ /* 0x000fe2000ff3e0ff */
[----:B------:R-:W-:Y:S01]  /*d100*/  ULDC UR10, c[0x0][0x238] ;  /* 0x00008e00000a7ab9 */ /* 0x000fe20000000800 */
[-C--:B--2---:R-:W-:Y:S01]  /*d110*/  LEA.HI.X.SX32 R5, R21, R4.reuse, 0x1, P2 ;  /* 0x0000000415057211 */ /* 0x084fe200010f0eff */
[----:B------:R-:W-:Y:S01]  /*d120*/  STL [R1+0x138c], R6 ;  /* 0x00138c0601007387 */ /* 0x000fe20000100800 */
[----:B------:R-:W-:Y:S01]  /*d130*/  LEA.HI.X.SX32 R4, R23, R4, 0x1, P3 ;  /* 0x0000000417047211 */ /* 0x000fe200018f0eff */
[----:B------:R-:W-:Y:S01]  /*d140*/  UIMAD UR44, UR10, 0x1f, URZ ;  /* 0x0000001f0a2c78a4 */ /* 0x000fe2000f8e023f */
[----:B------:R-:W-:Y:S01]  /*d150*/  LEA.HI.X.SX32 R10, R25, UR11, 0x1, P0 ;  /* 0x0000000b190a7c11 */ /* 0x000fe200080f0eff */
[----:B------:R0:W-:Y:S01]  /*d160*/  STL [R1+0x1394], R5 ;  /* 0x0013940501007387 */ /* 0x0001e20000100800 */
[----:B------:R-:W-:Y:S01]  /*d170*/  LEA.HI.X.SX32 R12, R27, UR11, 0x1, P1 ;  /* 0x0000000b1b0c7c11 */ /* 0x000fe200088f0eff */
[----:B------:R-:W-:Y:S01]  /*d180*/  USHF.R.S32.HI UR45, URZ, 0x1f, UR44 ;  /* 0x0000001f3f2d7899 */ /* 0x000fe2000801142c */
[----:B------:R-:W-:Y:S01]  /*d190*/  CS2R R24, SRZ ;  /* 0x0000000000187805 */ /* 0x000fe2000001ff00 */
[----:B------:R1:W-:Y:S01]  /*d1a0*/  STL [R1+0x1194], R4 ;  /* 0x0011940401007387 */ /* 0x0003e20000100800 */
[----:B------:R-:W-:Y:S01]  /*d1b0*/  UIMAD UR46, UR10, 0x1e, URZ ;  /* 0x0000001e0a2e78a4 */ /* 0x000fe2000f8e023f */
[----:B------:R-:W-:Y:S01]  /*d1c0*/  CS2R R26, SRZ ;  /* 0x00000000001a7805 */ /* 0x000fe2000001ff00 */
[----:B------:R-:W-:Y:S01]  /*d1d0*/  UIMAD UR48, UR10, 0x1d, URZ ;  /* 0x0000001d0a3078a4 */ /* 0x000fe2000f8e023f */
[----:B------:R-:W-:Y:S01]  /*d1e0*/  STL [R1+0xc00], RZ ;  /* 0x000c00ff01007387 */ /* 0x000fe20000100800 */
[----:B------:R-:W-:Y:S01]  /*d1f0*/  USHF.R.S32.HI UR47, URZ, 0x1f, UR46 ;  /* 0x0000001f3f2f7899 */ /* 0x000fe2000801142e */
[----:B0-----:R-:W-:Y:S01]  /*d200*/  IADD3 R5, P0, R11, UR44, RZ ;  /* 0x0000002c0b057c10 */ /* 0x001fe2000ff1e0ff */
[----:B------:R-:W-:Y:S01]  /*d210*/  USHF.R.S32.HI UR49, URZ, 0x1f, UR48 ;  /* 0x0000001f3f317899 */ /* 0x000fe20008011430 */
[----:B------:R-:W-:Y:S01]  /*d220*/  STL [R1+0xc04], RZ ;  /* 0x000c04ff01007387 */ /* 0x000fe20000100800 */
[----:B------:R-:W-:Y:S01]  /*d230*/  UIMAD UR50, UR10, 0x1c, URZ ;  /* 0x0000001c0a3278a4 */ /* 0x000fe2000f8e023f */
[----:B-1----:R-:W-:Y:S01]  /*d240*/  IADD3 R4, P1, R13, UR44, RZ ;  /* 0x0000002c0d047c10 */ /* 0x002fe2000ff3e0ff */
[----:B------:R-:W-:Y:S01]  /*d250*/  UIMAD UR52, UR10, 0x1b, URZ ;  /* 0x0000001b0a3478a4 */ /* 0x000fe2000f8e023f */
[----:B------:R-:W-:Y:S01]  /*d260*/  STL [R1+0xc08], RZ ;  /* 0x000c08ff01007387 */ /* 0x000fe20000100800 */
[----:B------:R-:W-:-:S02]  /*d270*/  USHF.R.S32.HI UR51, URZ, 0x1f, UR50 ;  /* 0x0000001f3f337899 */ /* 0x000fc40008011432 */
[----:B------:R-:W-:Y:S01]  /*d280*/  USHF.R.S32.HI UR53, URZ, 0x1f, UR52 ;  /* 0x0000001f3f357899 */ /* 0x000fe20008011434 */
[----:B------:R-:W-:Y:S01]  /*d290*/  STL [R1+0xc0c], RZ ;  /* 0x000c0cff01007387 */ /* 0x000fe20000100800 */
[----:B------:R-:W-:Y:S02]  /*d2a0*/  UIMAD UR54, UR10, 0x1a, URZ ;  /* 0x0000001a0a3678a4 */ /* 0x000fe4000f8e023f */
[----:B------:R-:W-:Y:S01]  /*d2b0*/  UIMAD UR57, UR10, 0x19, URZ ;  /* 0x000000190a3978a4 */ /* 0x000fe2000f8e023f */
[----:B------:R-:W-:Y:S01]  /*d2c0*/  STL [R1+0xc10], RZ ;  /* 0x000c10ff01007387 */ /* 0x000fe20000100800 */
[----:B------:R-:W-:Y:S02]  /*d2d0*/  USHF.R.S32.HI UR55, URZ, 0x1f, UR54 ;  /* 0x0000001f3f377899 */ /* 0x000fe40008011436 */
[----:B------:R-:W-:Y:S01]  /*d2e0*/  USHF.R.S32.HI UR24, URZ, 0x1f, UR57 ;  /* 0x0000001f3f187899 */ /* 0x000fe20008011439 */
[----:B------:R-:W-:Y:S01]  /*d2f0*/  STL [R1+0xc14], RZ ;  /* 0x000c14ff01007387 */ /* 0x000fe20000100800 */
[----:B------:R-:W-:-:S02]  /*d300*/  UIMAD UR25, UR10, 0x18, URZ ;  /* 0x000000180a1978a4 */ /* 0x000fc4000f8e023f */
[----:B------:R-:W-:Y:S01]  /*d310*/  UIMAD UR61, UR10, 0x17, URZ ;  /* 0x000000170a3d78a4 */ /* 0x000fe2000f8e023f */
[----:B------:R-:W-:Y:S01]  /*d320*/  STL [R1+0xc18], RZ ;  /* 0x000c18ff01007387 */ /* 0x000fe20000100800 */
[----:B------:R-:W-:Y:S02]  /*d330*/  UIMAD UR5, UR10, 0x16, URZ ;  /* 0x000000160a0578a4 */ /* 0x000fe4000f8e023f */
[----:B------:R-:W-:Y:S01]  /*d340*/  UIMAD UR20, UR10, 0x15, URZ ;  /* 0x000000150a1478a4 */ /* 0x000fe2000f8e023f */
[----:B------:R-:W-:Y:S01]  /*d350*/  STL [R1+0xc1c], RZ ;  /* 0x000c1cff01007387 */ /* 0x000fe20000100800 */
[----:B------:R-:W-:Y:S02]  /*d360*/  USHF.R.S32.HI UR21, URZ, 0x1f, UR25 ;  /* 0x0000001f3f157899 */ /* 0x000fe40008011419 */
[----:B------:R-:W-:Y:S01]  /*d370*/  UIMAD UR16, UR10, 0x14, URZ ;  /* 0x000000140a1078a4 */ /* 0x000fe2000f8e023f */
[----:B------:R-:W-:Y:S01]  /*d380*/  STL [R1+0xc20], RZ ;  /* 0x000c20ff01007387 */ /* 0x000fe20000100800 */
[----:B------:R-:W-:-:S02]  /*d390*/  USHF.R.S32.HI UR17, URZ, 0x1f, UR61 ;  /* 0x0000001f3f117899 */ /* 0x000fc4000801143d */
[----:B------:R-:W-:Y:S01]  /*d3a0*/  USHF.R.S32.HI UR37, URZ, 0x1f, UR5 ;  /* 0x0000001f3f257899 */ /* 0x000fe20008011405 */
[----:B------:R-:W-:Y:S01]  /*d3b0*/  STL [R1+0xc24], RZ ;  /* 0x000c24ff01007387 */ /* 0x000fe20000100800 */
[----:B------:R-:W-:Y:S02]  /*d3c0*/  UIMAD UR11, UR10, 0x12, URZ ;  /* 0x000000120a0b78a4 */ /* 0x000fe4000f8e023f */
[----:B------:R-:W-:Y:S01]  /*d3d0*/  USHF.R.S32.HI UR38, URZ, 0x1f, UR20 ;  /* 0x0000001f3f267899 */ /* 0x000fe20008011414 */
[----:B------:R-:W-:Y:S01]  /*d3e0*/  STL [R1+0xc28], RZ ;  /* 0x000c28ff01007387 */ /* 0x000fe20000100800 */
[----:B------:R-:W-:Y:S02]  /*d3f0*/  UIMAD UR12, UR10, 0x11, URZ ;  /* 0x000000110a0c78a4 */ /* 0x000fe4000f8e023f */
[----:B------:R-:W-:Y:S01]  /*d400*/  USHF.R.S32.HI UR39, URZ, 0x1f, UR16 ;  /* 0x0000001f3f277899 */ /* 0x000fe20008011410 */
[----:B------:R-:W-:Y:S01]  /*d410*/  STL [R1+0xc2c], RZ ;  /* 0x000c2cff01007387 */ /* 0x000fe20000100800 */
[----:B------:R-:W-:-:S02]  /*d420*/  UIMAD UR40, UR10, 0x13, URZ ;  /* 0x000000130a2878a4 */ /* 0x000fc4000f8e023f */
[----:B------:R-:W-:Y:S01]  /*d430*/  USHF.L.U32 UR13, UR10, 0x4, URZ ;  /* 0x000000040a0d7899 */ /* 0x000fe2000800063f */
[----:B------:R-:W-:Y:S01]  /*d440*/  STL [R1+0xc30], RZ ;  /* 0x000c30ff01007387 */ /* 0x000fe20000100800 */
[----:B------:R-:W-:Y:S02]  /*d450*/  USHF.R.S32.HI UR40, URZ, 0x1f, UR40 ;  /* 0x0000001f3f287899 */ /* 0x000fe40008011428 */
[----:B------:R-:W-:Y:S01]  /*d460*/  UIMAD UR18, UR10, 0xf, URZ ;  /* 0x0000000f0a1278a4 */ /* 0x000fe2000f8e023f */
[----:B------:R-:W-:Y:S01]  /*d470*/  STL [R1+0xc34], RZ ;  /* 0x000c34ff01007387 */ /* 0x000fe20000100800 */
[----:B------:R-:W-:Y:S02]  /*d480*/  USHF.R.S32.HI UR41, URZ, 0x1f, UR11 ;  /* 0x0000001f3f297899 */ /* 0x000fe4000801140b */
[----:B------:R-:W-:Y:S01]  /*d490*/  UIMAD UR19, UR10, 0xe, URZ ;  /* 0x0000000e0a1378a4 */ /* 0x000fe2000f8e023f */
[----:B------:R-:W-:Y:S01]  /*d4a0*/  STL [R1+0xc38], RZ ;  /* 0x000c38ff01007387 */ /* 0x000fe20000100800 */
[----:B------:R-:W-:-:S02]  /*d4b0*/  USHF.R.S32.HI UR42, URZ, 0x1f, UR12 ;  /* 0x0000001f3f2a7899 */ /* 0x000fc4000801140c */
[----:B------:R-:W-:Y:S01]  /*d4c0*/  UIMAD UR22, UR10, 0xd, URZ ;  /* 0x0000000d0a1678a4 */ /* 0x000fe2000f8e023f */
[----:B------:R-:W-:Y:S01]  /*d4d0*/  STL [R1+0xc3c], RZ ;  /* 0x000c3cff01007387 */ /* 0x000fe20000100800 */
[----:B------:R-:W-:Y:S02]  /*d4e0*/  USHF.R.S32.HI UR43, URZ, 0x1f, UR13 ;  /* 0x0000001f3f2b7899 */ /* 0x000fe4000801140d */
[----:B------:R-:W-:Y:S01]  /*d4f0*/  UIMAD UR23, UR10, 0xc, URZ ;  /* 0x0000000c0a1778a4 */ /* 0x000fe2000f8e023f */
[----:B------:R-:W-:Y:S01]  /*d500*/  STL [R1+0xc40], RZ ;  /* 0x000c40ff01007387 */ /* 0x000fe20000100800 */
[----:B------:R-:W-:Y:S02]  /*d510*/  USHF.R.S32.HI UR44, URZ, 0x1f, UR18 ;  /* 0x0000001f3f2c7899 */ /* 0x000fe40008011412 */
[----:B------:R-:W-:Y:S01]  /*d520*/  UIMAD UR26, UR10, 0xb, URZ ;  /* 0x0000000b0a1a78a4 */ /* 0x000fe2000f8e023f */
[----:B------:R-:W-:Y:S01]  /*d530*/  STL [R1+0xc44], RZ ;  /* 0x000c44ff01007387 */ /* 0x000fe20000100800 */
[----:B------:R-:W-:-:S02]  /*d540*/  UIMAD UR27, UR10, 0xa, URZ ;  /* 0x0000000a0a1b78a4 */ /* 0x000fc4000f8e023f */
[----:B------:R-:W-:Y:S01]  /*d550*/  UIMAD UR28, UR10, 0x9, URZ ;  /* 0x000000090a1c78a4 */ /* 0x000fe2000f8e023f */
[----:B------:R-:W-:Y:S01]  /*d560*/  STL [R1+0xc48], RZ ;  /* 0x000c48ff01007387 */ /* 0x000fe20000100800 */
[----:B------:R-:W-:Y:S02]  /*d570*/  USHF.L.U32 UR29, UR10, 0x3, URZ ;  /* 0x000000030a1d7899 */ /* 0x000fe4000800063f */
[----:B------:R-:W-:Y:S01]  /*d580*/  UIMAD UR30, UR10, 0x7, URZ ;  /* 0x000000070a1e78a4 */ /* 0x000fe2000f8e023f */
[----:B------:R-:W-:Y:S01]  /*d590*/  STL [R1+0xc4c], RZ ;  /* 0x000c4cff01007387 */ /* 0x000fe20000100800 */
[----:B------:R-:W-:Y:S02]  /*d5a0*/  UIMAD UR31, UR10, 0x6, URZ ;  /* 0x000000060a1f78a4 */ /* 0x000fe4000f8e023f */
[----:B------:R-:W-:Y:S01]  /*d5b0*/  UIMAD UR32, UR10, 0x5, URZ ;  /* 0x000000050a2078a4 */ /* 0x000fe2000f8e023f */
[----:B------:R-:W-:Y:S01]  /*d5c0*/  STL [R1+0xc50], RZ ;  /* 0x000c50ff01007387 */ /* 0x000fe20000100800 */
[----:B------:R-:W-:-:S02]  /*d5d0*/  USHF.L.U32 UR33, UR10, 0x2, URZ ;  /* 0x000000020a217899 */ /* 0x000fc4000800063f */
[----:B------:R-:W-:Y:S01]  /*d5e0*/  UIMAD UR34, UR10, 0x3, URZ ;  /* 0x000000030a2278a4 */ /* 0x000fe2000f8e023f */
[----:B------:R-:W-:Y:S01]  /*d5f0*/  STL [R1+0xc54], RZ ;  /* 0x000c54ff01007387 */ /* 0x000fe20000100800 */
[----:B------:R-:W-:Y:S02]  /*d600*/  USHF.L.U32 UR35, UR10, 0x1, URZ ;  /* 0x000000010a237899 */ /* 0x000fe4000800063f */
[----:B------:R-:W-:Y:S01]  /*d610*/  USHF.R.S32.HI UR36, URZ, 0x1f, UR10 ;  /* 0x0000001f3f247899 */ /* 0x000fe2000801140a */
[----:B------:R-:W-:Y:S01]  /*d620*/  STL [R1+0xc58], RZ ;  /* 0x000c58ff01007387 */ /* 0x000fe20000100800 */
[----:B------:R-:W-:Y:S02]  /*d630*/  USHF.R.S32.HI UR60, URZ, 0x1f, UR35 ;  /* 0x0000001f3f3c7899 */ /* 0x000fe40008011423 */
[----:B------:R-:W-:Y:S01]  /*d640*/  USHF.L.U32 UR9, UR10, 0x5, URZ ;  /* 0x000000050a097899 */ /* 0x000fe2000800063f */
[----:B------:R-:W-:Y:S04]  /*d650*/  STL [R1+0xc5c], RZ ;  /* 0x000c5cff01007387 */ /* 0x000fe80000100800 */
        /* <DEDUP_REMOVED lines=744> */
[----:B------:R-:W-:Y:S04]  /*104e0*/  STL [R1], RZ ;  /* 0x000000ff01007387 */ /* 0x000fe80000100800 */
        /* <DEDUP_REMOVED lines=127> */
[----:B------:R0:W-:Y:S04]  /*10ce0*/  STL [R1+0x119c], R5 ;  /* 0x00119c0501007387 */ /* 0x0001e80000100800 */
[----:B------:R1:W-:Y:S01]  /*10cf0*/  STL [R1+0x11a4], R4 ;  /* 0x0011a40401007387 */ /* 0x0003e20000100800 */
[----:B0-----:R-:W-:-:S02]  /*10d00*/  IADD3.X R5, R10, UR45, RZ, P0, !PT ;  /* 0x0000002d0a057c10 */ /* 0x001fc400087fe4ff */
[----:B-1----:R-:W-:-:S03]  /*10d10*/  IADD3.X R4, R12, UR45, RZ, P1, !PT ;  /* 0x0000002d0c047c10 */ /* 0x002fc60008ffe4ff */
[----:B------:R0:W-:Y:S01]  /*10d20*/  STL [R1+0x1198], R5 ;  /* 0x0011980501007387 */ /* 0x0001e20000100800 */
[----:B------:R-:W-:-:S03]  /*10d30*/  USHF.R.S32.HI UR45, URZ, 0x1f, UR19 ;  /* 0x0000001f3f2d7899 */ /* 0x000fc60008011413 */
[----:B------:R1:W-:Y:S01]  /*10d40*/  STL [R1+0x11a0], R4 ;  /* 0x0011a00401007387 */ /* 0x0003e20000100800 */
[----:B0-----:R-:W-:Y:S02]  /*10d50*/  IADD3 R5, P0, R11, UR46, RZ ;  /* 0x0000002e0b057c10 */ /* 0x001fe4000ff1e0ff */
[----:B-1----:R-:W-:-:S03]  /*10d60*/  IADD3 R4, P1, R13, UR46, RZ ;  /* 0x0000002e0d047c10 */ /* 0x002fc6000ff3e0ff */
[----:B------:R0:W-:Y:S01]  /*10d70*/  STL [R1+0x11ac], R5 ;  /* 0x0011ac0501007387 */ /* 0x0001e20000100800 */
[----:B------:R-:W-:-:S03]  /*10d80*/  USHF.R.S32.HI UR46, URZ, 0x1f, UR22 ;  /* 0x0000001f3f2e7899 */ /* 0x000fc60008011416 */
[----:B------:R1:W-:Y:S01]  /*10d90*/  STL [R1+0x11b4], R4 ;  /* 0x0011b40401007387 */ /* 0x0003e20000100800 */
[----:B0-----:R-:W-:Y:S02]  /*10da0*/  IADD3.X R5, R10, UR47, RZ, P0, !PT ;  /* 0x0000002f0a057c10 */ /* 0x001fe400087fe4ff */
        /* <DEDUP_REMOVED lines=50> */
[----:B-1----:R-:W-:Y:S01]  /*110d0*/  IADD3.X R4, R10, UR24, RZ, P0, !PT ;  /* 0x000000180a047c10 */ /* 0x002fe200087fe4ff */
[----:B------:R-:W-:-:S04]  /*110e0*/  UIADD3 UR24, UP0, UR56, 0x80, URZ ;  /* 0x0000008038187890 */ /* 0x000fc8000ff1e03f */
[----:B------:R0:W-:Y:S04]  /*110f0*/  STL [R1+0x11f8], R4 ;  /* 0x0011f80401007387 */ /* 0x0001e80000100800 */
[----:B------:R1:W-:Y:S01]  /*11100*/  STL [R1+0x1200], R5 ;  /* 0x0012000501007387 */ /* 0x0003e20000100800 */
[----:B0-----:R-:W-:Y:S02]  /*11110*/  IADD3 R4, P5, R11, UR25, RZ ;  /* 0x000000190b047c10 */ /* 0x001fe4000ffbe0ff */
[----:B-1----:R-:W-:-:S03]  /*11120*/  IADD3 R5, P1, R13, UR25, RZ ;  /* 0x000000190d057c10 */ /* 0x002fc6000ff3e0ff */
[----:B------:R0:W-:Y:S01]  /*11130*/  STL [R1+0x120c], R4 ;  /* 0x00120c0401007387 */ /* 0x0001e20000100800 */
[----:B------:R-:W-:Y:S01]  /*11140*/  IADD3.X R6, R10, UR21, RZ, P5, !PT ;  /* 0x000000150a067c10 */ /* 0x000fe2000affe4ff */
[----:B------:R-:W-:Y:S02]  /*11150*/  UIADD3.X UR25, UR7, -0x3ffffff0, URZ, UP0, !UPT ;  /* 0xc000001007197890 */ /* 0x000fe400087fe43f */
[----:B------:R1:W-:Y:S01]  /*11160*/  STL [R1+0x1214], R5 ;  /* 0x0012140501007387 */ /* 0x0003e20000100800 */
[----:B------:R-:W-:Y:S01]  /*11170*/  USHF.R.S32.HI UR7, URZ, 0x1f, UR9 ;  /* 0x0000001f3f077899 */ /* 0x000fe20008011409 */
[----:B0-----:R-:W-:Y:S02]  /*11180*/  SHF.R.S32.HI R4, RZ, 0x5, R152 ;  /* 0x00000005ff047819 */ /* 0x001fe40000011498 */
[----:B-1----:R-:W-:-:S03]  /*11190*/  IADD3 R5, P0, R11, UR61, RZ ;  /* 0x0000003d0b057c10 */ /* 0x002fc6000ff1e0ff */
[----:B------:R0:W-:Y:S04]  /*111a0*/  STL [R1+0x13ac], R4 ;  /* 0x0013ac0401007387 */ /* 0x0001e80000100800 */
[----:B------:R1:W-:Y:S01]  /*111b0*/  STL [R1+0x121c], R5 ;  /* 0x00121c0501007387 */ /* 0x0003e20000100800 */
[----:B0-----:R-:W-:Y:S01]  /*111c0*/  IADD3 R4, P4, R13, UR61, RZ ;  /* 0x0000003d0d047c10 */ /* 0x001fe2000ff9e0ff */
[----:B------:R-:W-:Y:S01]  /*111d0*/  UIMAD UR61, UR10, 0x13, URZ ;  /* 0x000000130a3d78a4 */ /* 0x000fe2000f8e023f */
[----:B-1----:R-:W-:-:S03]  /*111e0*/  IADD3 R5, P3, R11, UR5, RZ ;  /* 0x000000050b057c10 */ /* 0x002fc6000ff7e0ff */
[----:B------:R0:W-:Y:S04]  /*111f0*/  STL [R1+0x1224], R4 ;  /* 0x0012240401007387 */ /* 0x0001e80000100800 */
[----:B------:R1:W-:Y:S01]  /*11200*/  STL [R1+0x122c], R5 ;  /* 0x00122c0501007387 */ /* 0x0003e20000100800 */
[C---:B0-----:R-:W-:Y:S01]  /*11210*/  IADD3 R4, P2, R13.reuse, UR5, RZ ;  /* 0x000000050d047c10 */ /* 0x041fe2000ff5e0ff */
[----:B------:R-:W-:Y:S01]  /*11220*/  USHF.R.S32.HI UR5, URZ, 0x1f, UR8 ;  /* 0x0000001f3f057899 */ /* 0x000fe20008011408 */
[----:B-1----:R-:W-:-:S03]  /*11230*/  IADD3 R5, P5, R13, UR20, RZ ;  /* 0x000000140d057c10 */ /* 0x002fc6000ffbe0ff */
[----:B------:R0:W-:Y:S02]  /*11240*/  STL [R1+0x1234], R4 ;  /* 0x0012340401007387 */ /* 0x0001e40000100800 */
[----:B0-----:R-:W-:-:S05]  /*11250*/  IADD3 R4, P6, R11, UR20, RZ ;  /* 0x000000140b047c10 */ /* 0x001fca000ffde0ff */
[----:B------:R0:W-:Y:S04]  /*11260*/  STL [R1+0x123c], R4 ;  /* 0x00123c0401007387 */ /* 0x0001e80000100800 */
[----:B------:R1:W-:Y:S04]  /*11270*/  STL [R1+0x1208], R6 ;  /* 0x0012080601007387 */ /* 0x0003e80000100800 */
[----:B------:R-:W-:Y:S01]  /*11280*/  STL [R1+0x1244], R5 ;  /* 0x0012440501007387 */ /* 0x000fe20000100800 */
[----:B0-----:R-:W-:Y:S01]  /*11290*/  IADD3.X R4, R12, UR21, RZ, P1, !PT ;  /* 0x000000150c047c10 */ /* 0x001fe20008ffe4ff */
[----:B------:R-:W-:Y:S01]  /*112a0*/  UIADD3.64 UR20, UR24, 0x80, URZ ;  /* 0x0000008018147897 */ /* 0x000fe2000fffe03f */
[----:B-1----:R-:W-:-:S03]  /*112b0*/  IADD3 R6, P1, R11, UR16, RZ ;  /* 0x000000100b067c10 */ /* 0x002fc6000ff3e0ff */
[----:B------:R0:W-:Y:S04]  /*112c0*/  STL [R1+0x1210], R4 ;  /* 0x0012100401007387 */ /* 0x0001e80000100800 */
[----:B------:R1:W-:Y:S01]  /*112d0*/  STL [R1+0x124c], R6 ;  /* 0x00124c0601007387 */ /* 0x0003e20000100800 */
[C---:B0-----:R-:W-:Y:S02]  /*112e0*/  IADD3.X R4, R10.reuse, UR17, RZ, P0, !PT ;  /* 0x000000110a047c10 */ /* 0x041fe400087fe4ff */
[----:B------:R-:W-:Y:S02]  /*112f0*/  IADD3 R5, P0, R13, UR16, RZ ;  /* 0x000000100d057c10 */ /* 0x000fe4000ff1e0ff */
[----:B-1----:R-:W-:Y:S01]  /*11300*/  IADD3.X R6, R10, UR37, RZ, P3, !PT ;  /* 0x000000250a067c10 */ /* 0x002fe20009ffe4ff */
[----:B------:R0:W-:Y:S04]  /*11310*/  STL [R1+0x1218], R4 ;  /* 0x0012180401007387 */ /* 0x0001e80000100800 */
[----:B------:R1:W-:Y:S01]  /*11320*/  STL [R1+0x1254], R5 ;  /* 0x0012540501007387 */ /* 0x0003e20000100800 */
[----:B0-----:R-:W-:Y:S01]  /*11330*/  IADD3.X R4, R12, UR17, RZ, P4, !PT ;  /* 0x000000110c047c10 */ /* 0x001fe2000a7fe4ff */
[----:B------:R-:W-:Y:S01]  /*11340*/  UIADD3.64 UR16, UR24, 0x100, URZ ;  /* 0x0000010018107897 */ /* 0x000fe2000fffe03f */
[----:B-1----:R-:W-:-:S03]  /*11350*/  LOP3.LUT R5, R153, 0x10, RZ, 0x3c, !PT ;  /* 0x0000001099057812 */ /* 0x002fc600078e3cff */
[----:B------:R0:W-:Y:S04]  /*11360*/  STL [R1+0x1220], R4 ;  /* 0x0012200401007387 */ /* 0x0001e80000100800 */
[----:B------:R1:W-:Y:S01]  /*11370*/  STL [R1+0x13b0], R5 ;  /* 0x0013b00501007387 */ /* 0x0003e20000100800 */
[----:B0-----:R-:W-:Y:S02]  /*11380*/  IADD3 R4, P4, R11, UR61, RZ ;  /* 0x0000003d0b047c10 */ /* 0x001fe4000ff9e0ff */
[----:B-1----:R-:W-:-:S03]  /*11390*/  IADD3 R5, P3, R13, UR61, RZ ;  /* 0x0000003d0d057c10 */ /* 0x002fc6000ff7e0ff */
[----:B------:R0:W-:Y:S04]  /*113a0*/  STL [R1+0x125c], R4 ;  /* 0x00125c0401007387 */ /* 0x0001e80000100800 */
[----:B------:R1:W-:Y:S04]  /*113b0*/  STL [R1+0x1228], R6 ;  /* 0x0012280601007387 */ /* 0x0003e80000100800 */
[----:B------:R2:W-:Y:S01]  /*113c0*/  STL [R1+0x1264], R5 ;  /* 0x0012640501007387 */ /* 0x0005e20000100800 */
[----:B0-----:R-:W-:Y:S02]  /*113d0*/  IADD3.X R4, R12, UR37, RZ, P2, !PT ;  /* 0x000000250c047c10 */ /* 0x001fe400097fe4ff */
[----:B-1----:R-:W-:-:S03]  /*113e0*/  IADD3 R6, P2, R11, UR11, RZ ;  /* 0x0000000b0b067c10 */ /* 0x002fc6000ff5e0ff */
[----:B------:R0:W-:Y:S01]  /*113f0*/  STL [R1+0x1230], R4 ;  /* 0x0012300401007387 */ /* 0x0001e20000100800 */
[----:B--2---:R-:W-:-:S03]  /*11400*/  IADD3.X R5, R10, UR38, RZ, P6, !PT ;  /* 0x000000260a057c10 */ /* 0x004fc6000b7fe4ff */
[----:B------:R1:W-:Y:S04]  /*11410*/  STL [R1+0x126c], R6 ;  /* 0x00126c0601007387 */ /* 0x0003e80000100800 */
[----:B------:R2:W-:Y:S01]  /*11420*/  STL [R1+0x1238], R5 ;  /* 0x0012380501007387 */ /* 0x0005e20000100800 */
[----:B0-----:R-:W-:Y:S02]  /*11430*/  IADD3 R4, P6, R13, UR11, RZ ;  /* 0x0000000b0d047c10 */ /* 0x001fe4000ffde0ff */
[----:B-1----:R-:W-:-:S03]  /*11440*/  IADD3.X R6, R12, UR38, RZ, P5, !PT ;  /* 0x000000260c067c10 */ /* 0x002fc6000affe4ff */
[----:B------:R0:W-:Y:S01]  /*11450*/  STL [R1+0x1274], R4 ;  /* 0x0012740401007387 */ /* 0x0001e20000100800 */
[----:B--2---:R-:W-:-:S03]  /*11460*/  IADD3 R5, P5, R11, UR12, RZ ;  /* 0x0000000c0b057c10 */ /* 0x004fc6000ffbe0ff */
        /* <DEDUP_REMOVED lines=68> */
[----:B0-----:R-:W-:Y:S01]  /*118b0*/  IADD3 R4, P4, R13, UR28, RZ ;  /* 0x0000001c0d047c10 */ /* 0x001fe2000ff9e0ff */
[----:B------:R-:W-:Y:S01]  /*118c0*/  UMOV UR28, UR56 ;  /* 0x00000038001c7c82 */ /* 0x000fe20008000000 */
        /* <DEDUP_REMOVED lines=8> */
[----:B------:R-:W-:Y:S01]  /*11950*/  UMOV UR29, 0xc0000010 ;  /* 0xc0000010001d7882 */ /* 0x000fe20000000000 */
[----:B--2---:R-:W-:Y:S02]  /*11960*/  IADD3.X R5, R12, UR48, RZ, P6, !PT ;  /* 0x000000300c057c10 */ /* 0x004fe4000b7fe4ff */
[----:B------:R1:W-:Y:S04]  /*11970*/  STL [R1+0x1314], R6 ;  /* 0x0013140601007387 */ /* 0x0003e80000100800 */
[----:B------:R2:W-:Y:S01]  /*11980*/  STL [R1+0x12e0], R5 ;  /* 0x0012e00501007387 */ /* 0x0005e20000100800 */
[----:B0-----:R-:W-:Y:S02]  /*11990*/  IADD3 R4, P6, R11, UR30, RZ ;  /* 0x0000001e0b047c10 */ /* 0x001fe4000ffde0ff */
[----:B-1----:R-:W-:-:S03]  /*119a0*/  IADD3.X R6, R10, UR49, RZ, P5, !PT ;  /* 0x000000310a067c10 */ /* 0x002fc6000affe4ff */
[----:B------:R0:W-:Y:S01]  /*119b0*/  STL [R1+0x131c], R4 ;  /* 0x00131c0401007387 */ /* 0x0001e20000100800 */
[----:B--2---:R-:W-:-:S03]  /*119c0*/  IADD3 R5, P5, R13, UR30, RZ ;  /* 0x0000001e0d057c10 */ /* 0x004fc6000ffbe0ff */
[----:B------:R1:W-:Y:S01]  /*119d0*/  STL [R1+0x12e8], R6 ;  /* 0x0012e80601007387 */ /* 0x0003e20000100800 */
[----:B------:R-:W-:-:S03]  /*119e0*/  UMOV UR30, UR6 ;  /* 0x00000006001e7c82 */ /* 0x000fc60008000000 */
        /* <DEDUP_REMOVED lines=8> */
[----:B------:R-:W-:Y:S01]  /*11a70*/  UMOV UR31, 0xc0000010 ;  /* 0xc0000010001f7882 */ /* 0x000fe20000000000 */
        /* <DEDUP_REMOVED lines=42> */
[----:B-1----:R-:W-:-:S03]  /*11d20*/  IADD3.X R6, R10, UR57, RZ, P5, !PT ;  /* 0x000000390a067c10 */ /* 0x002fc6000affe4ff */
[----:B------:R0:W-:Y:S01]  /*11d30*/  STL [R1+0x1350], R4 ;  /* 0x0013500401007387 */ /* 0x0001e20000100800 */
[----:B--2---:R-:W-:-:S03]  /*11d40*/  IADD3.X R5, R12, UR57, RZ, P1, !PT ;  /* 0x000000390c057c10 */ /* 0x004fc60008ffe4ff */
        /* <DEDUP_REMOVED lines=8> */
[----:B0-----:R-:W-:-:S05]  /*11dd0*/  IADD3.X R4, R12, UR36, RZ, P2, !PT ;  /* 0x000000240c047c10 */ /* 0x001fca00097fe4ff */
[----:B------:R1:W-:Y:S02]  /*11de0*/  STL [R1+0x1380], R4 ;  /* 0x0013800401007387 */ /* 0x0003e40000100800 */
.L_x_1:
[----:B------:R-:W2:Y:S01]  /*11df0*/  LDL R9, [R1+0x1384] ;  /* 0x0013840001097983 */ /* 0x000ea20000100800 */
[----:B------:R-:W0:Y:S03]  /*11e00*/  LDC R8, c[0x0][0x230] ;  /* 0x00008c00ff087b82 */ /* 0x000e260000000800 */
[----:B------:R3:W-:Y:S04]  /*11e10*/  STL [R1+0x19a8], R45 ;  /* 0x0019a82d01007387 */ /* 0x0007e80000100800 */
[----:B---3--:R-:W3:Y:S04]  /*11e20*/  LDL R45, [R1+0x135c] ;  /* 0x00135c00012d7983 */ /* 0x008ee80000100800 */
[----:B------:R4:W-:Y:S04]  /*11e30*/  STL [R1+0x19a4], R42 ;  /* 0x0019a42a01007387 */ /* 0x0009e80000100800 */
[----:B----4-:R-:W4:Y:S04]  /*11e40*/  LDL R42, [R1+0x1358] ;  /* 0x00135800012a7983 */ /* 0x010f280000100800 */
[----:B------:R1:W-:Y:S04]  /*11e50*/  STL [R1+0x19a0], R43 ;  /* 0x0019a02b01007387 */ /* 0x0003e80000100800 */
[----:B-1----:R-:W3:Y:S04]  /*11e60*/  LDL R43, [R1+0x1360] ;  /* 0x00136000012b7983 */ /* 0x002ee80000100800 */
[----:B------:R1:W-:Y:S04]  /*11e70*/  STL [R1+0x199c], R40 ;  /* 0x00199c2801007387 */ /* 0x0003e80000100800 */
[----:B-1----:R-:W4:Y:S04]  /*11e80*/  LDL R40, [R1+0x1368] ;  /* 0x0013680001287983 */ /* 0x002f280000100800 */
        /* <DEDUP_REMOVED lines=9> */
[----:B-1----:R-:W3:Y:S01]  /*11f20*/  LDL R37, [R1+0x1380] ;  /* 0x0013800001257983 */ /* 0x002ee20000100800 */
[----:B0-----:R-:W-:Y:S01]  /*11f30*/  IMAD R8, R15, -0x20, R8 ;  /* 0xffffffe00f087824 */ /* 0x001fe200078e0208 */
[----:B------:R-:W-:-:S02]  /*11f40*/  PRMT R195, RZ, 0x7610, R195 ;  /* 0x00007610ffc37816 */ /* 0x000fc400000000c3 */
[----:B------:R-:W-:Y:S02]  /*11f50*/  STL [R1+0x1984], R34 ;  /* 0x0019842201007387 */ /* 0x000fe40000100800 */
[----:B------:R-:W-:Y:S02]  /*11f60*/  ISETP.GT.AND P0, PT, R8, RZ, PT ;  /* 0x000000ff0800720c */ /* 0x000fe40003f04270 */
[----:B------:R-:W-:Y:S04]  /*11f70*/  STL [R1+0x1980], R35 ;  /* 0x0019802301007387 */ /* 0x000fe80000100800 */
[----:B------:R-:W-:Y:S04]  /*11f80*/  STL [R1+0x197c], R32 ;  /* 0x00197c2001007387 */ /* 0x000fe80000100800 */
[----:B------:R-:W-:Y:S03]  /*11f90*/  STL [R1+0x1978], R33 ;  /* 0x0019782101007387 */ /* 0x000fe60000100800 */
[----:B------:R-:W-:Y:S01]  /*11fa0*/  @P0 IMAD.MOV.U32 R5, RZ, RZ, R12 ;  /* 0x000000ffff050224 */ /* 0x000fe200078e000c */
[----:B------:R-:W-:Y:S01]  /*11fb0*/  STL [R1+0x1974], R30 ;  /* 0x0019741e01007387 */ /* 0x000fe20000100800 */
[----:B------:R-:W-:-:S03]  /*11fc0*/  @P0 IMAD.MOV.U32 R4, RZ, RZ, R13 ;  /* 0x000000ffff040224 */ /* 0x000fc600078e000d */
[----:B------:R-:W-:Y:S04]  /*11fd0*/  STL [R1+0x1970], R31 ;  /* 0x0019701f01007387 */ /* 0x000fe80000100800 */
        /* <DEDUP_REMOVED lines=39> */
[----:B-----5:R-:W-:Y:S04]  /*12250*/  STL [R1+0x13c0], R3 ;  /* 0x0013c00301007387 */ /* 0x020fe80000100800 */
[----:B------:R-:W-:Y:S04]  /*12260*/  STL [R1+0x13bc], R2 ;  /* 0x0013bc0201007387 */ /* 0x000fe80000100800 */
[----:B------:R-:W-:Y:S04]  /*12270*/  STL [R1+0x13b8], R0 ;  /* 0x0013b80001007387 */ /* 0x000fe80000100800 */
[----:B------:R0:W-:Y:S01]  /*12280*/  STL [R1+0x1934], R12 ;  /* 0x0019340c01007387 */ /* 0x0001e20000100800 */
[----:B------:R-:W-:-:S03]  /*12290*/  ISETP.GT.AND P1, PT, R8, 0x1, PT ;  /* 0x000000010800780c */ /* 0x000fc60003f24270 */
[----:B------:R1:W4:Y:S04]  /*122a0*/  @P0 LDG.E.U8 R195, desc[UR58][R4.64] ;  /* 0x0000003a04c30981 */ /* 0x000328000c1e1100 */
[----:B0-----:R-:W4:Y:S01]  /*122b0*/  LDL.LU R12, [R1+0x136c] ;  /* 0x00136c00010c7983 */ /* 0x001f220000300800 */
[----:B-1----:R-:W-:-:S03]  /*122c0*/  @P0 IMAD.MOV.U32 R5, RZ, RZ, R10 ;  /* 0x000000ffff050224 */ /* 0x002fc600078e000a */
[----:B------:R0:W-:Y:S01]  /*122d0*/  STL [R1+0x1930], R10 ;  /* 0x0019300a01007387 */ /* 0x0001e20000100800 */
[----:B------:R-:W-:Y:S01]  /*122e0*/  PRMT R200, RZ, 0x7610, R200 ;  /* 0x00007610ffc87816 */ /* 0x000fe200000000c8 */
[----:B------:R-:W-:-:S05]  /*122f0*/  @P0 IMAD.MOV.U32 R4, RZ, RZ, R11 ;  /* 0x000000ffff040224 */ /* 0x000fca00078e000b */
[----:B------:R2:W4:Y:S04]  /*12300*/  @P0 LDG.E.U8 R200, desc[UR58][R4.64] ;  /* 0x0000003a04c80981 */ /* 0x000528000c1e1100 */
[----:B0-----:R-:W4:Y:S04]  /*12310*/  LDL.LU R10, [R1+0x1364] ;  /* 0x00136400010a7983 */ /* 0x001f280000300800 */
[----:B------:R-:W4:Y:S01]  /*12320*/  LDL R24, [R1+0x1350] ;  /* 0x0013500001187983 */ /* 0x000f220000100800 */
[----:B--2---:R-:W-:-:S03]  /*12330*/  @P1 IMAD.MOV.U32 R4, RZ, RZ, R9 ;  /* 0x000000ffff041224 */ /* 0x004fc600078e0009 */
[----:B------:R-:W2:Y:S04]  /*12340*/  LDL R9, [R1+0x1354] ;  /* 0x0013540001097983 */ /* 0x000ea80000100800 */
[----:B------:R-:W2:Y:S04]  /*12350*/  LDL R3, [R1+0x1348] ;  /* 0x0013480001037983 */ /* 0x000ea80000100800 */
[----:B------:R-:W2:Y:S04]  /*12360*/  LDL R0, [R1+0x134c] ;  /* 0x00134c0001007983 */ /* 0x000ea80000100800 */
[----:B------:R-:W2:Y:S04]  /*12370*/  LDL R31, [R1+0x1340] ;  /* 0x00134000011f7983 */ /* 0x000ea80000100800 */
[----:B------:R-:W2:Y:S04]  /*12380*/  LDL R30, [R1+0x1344] ;  /* 0x00134400011e7983 */ /* 0x000ea80000100800 */
[----:B------:R-:W2:Y:S04]  /*12390*/  LDL R29, [R1+0x1338] ;  /* 0x00133800011d7983 */ /* 0x000ea80000100800 */
[----:B------:R-:W2:Y:S01]  /*123a0*/  LDL R28, [R1+0x133c] ;  /* 0x00133c00011c7983 */ /* 0x000ea20000100800 */
[----:B------:R-:W-:-:S02]  /*123b0*/  PRMT R21, RZ, 0x7610, R21 ;  /* 0x00007610ff157816 */ /* 0x000fc40000000015 */
[----:B------:R-:W-:Y:S01]  /*123c0*/  ISETP.GT.AND P0, PT, R8, 0x2, PT ;  /* 0x000000020800780c */ /* 0x000fe20003f04270 */
[----:B------:R-:W2:Y:S04]  /*123d0*/  LDL R27, [R1+0x1330] ;  /* 0x00133000011b7983 */ /* 0x000ea80000100800 */
[----:B------:R-:W2:Y:S01]  /*123e0*/  LDL R26, [R1+0x1334] ;  /* 0x00133400011a7983 */ /* 0x000ea20000100800 */
[----:B------:R-:W-:-:S03]  /*123f0*/  PRMT R199, RZ, 0x7610, R199 ;  /* 0x00007610ffc77816 */ /* 0x000fc600000000c7 */
[----:B------:R-:W2:Y:S01]  /*12400*/  LDL R2, [R1+0x132c] ;  /* 0x00132c0001027983 */ /* 0x000ea20000100800 */
[----:B------:R-:W-:Y:S02]  /*12410*/  PRMT R193, RZ, 0x7610, R193 ;  /* 0x00007610ffc17816 */ /* 0x000fe400000000c1 */
[----:B------:R-:W-:Y:S01]  /*12420*/  PRMT R198, RZ, 0x7610, R198 ;  /* 0x00007610ffc67816 */ /* 0x000fe200000000c6 */
[----:B------:R-:W2:Y:S01]  /*12430*/  LDL R25, [R1+0x1328] ;  /* 0x0013280001197983 */ /* 0x000ea20000100800 */
[----:B------:R-:W-:Y:S02]  /*12440*/  PRMT R18, RZ, 0x7610, R18 ;  /* 0x00007610ff127816 */ /* 0x000fe40000000012 */
[----:B------:R-:W-:Y:S01]  /*12450*/  PRMT R197, RZ, 0x7610, R197 ;  /* 0x00007610ffc57816 */ /* 0x000fe200000000c5 */
[----:B------:R-:W2:Y:S01]  /*12460*/  LDL R33, [R1+0x11f0] ;  /* 0x0011f00001217983 */ /* 0x000ea20000100800 */
[----:B------:R-:W-:Y:S02]  /*12470*/  PRMT R191, RZ, 0x7610, R191 ;  /* 0x00007610ffbf7816 */ /* 0x000fe400000000bf */
[----:B------:R-:W-:Y:S01]  /*12480*/  PRMT R196, RZ, 0x7610, R196 ;  /* 0x00007610ffc47816 */ /* 0x000fe200000000c4 */
[----:B------:R-:W2:Y:S01]  /*12490*/  LDL R32, [R1+0x11f4] ;  /* 0x0011f40001207983 */ /* 0x000ea20000100800 */
[----:B------:R-:W-:-:S02]  /*124a0*/  PRMT R19, RZ, 0x7610, R19 ;  /* 0x00007610ff137816 */ /* 0x000fc40000000013 */
[----:B------:R-:W-:Y:S01]  /*124b0*/  PRMT R194, RZ, 0x7610, R194 ;  /* 0x00007610ffc27816 */ /* 0x000fe200000000c2 */
[----:B------:R-:W2:Y:S01]  /*124c0*/  LDL R35, [R1+0x1170] ;  /* 0x0011700001237983 */ /* 0x000ea20000100800 */
[----:B------:R-:W-:Y:S02]  /*124d0*/  PRMT R189, RZ, 0x7610, R189 ;  /* 0x00007610ffbd7816 */ /* 0x000fe400000000bd */
[----:B------:R-:W-:Y:S01]  /*124e0*/  PRMT R192, RZ, 0x7610, R192 ;  /* 0x00007610ffc07816 */ /* 0x000fe200000000c0 */
[----:B------:R-:W2:Y:S01]  /*124f0*/  LDL R34, [R1+0x1160] ;  /* 0x0011600001227983 */ /* 0x000ea20000100800 */
[----:B---3--:R-:W-:Y:S01]  /*12500*/  @P1 IMAD.MOV.U32 R5, RZ, RZ, R37 ;  /* 0x000000ffff051224 */ /* 0x008fe200078e0025 */
[----:B------:R-:W-:Y:S02]  /*12510*/  PRMT R16, RZ, 0x7610, R16 ;  /* 0x00007610ff107816 */ /* 0x000fe40000000010 */
[----:B------:R-:W3:Y:S04]  /*12520*/  LDL R37, [R1+0x1388] ;  /* 0x0013880001257983 */ /* 0x000ee80000100800 */
[----:B------:R0:W3:Y:S02]  /*12530*/  @P1 LDG.E.U8 R21, desc[UR58][R4.64] ;  /* 0x0000003a04151981 */ /* 0x0000e4000c1e1100 */
[----:B0-----:R-:W-:-:S02]  /*12540*/  @P1 IMAD.MOV.U32 R4, RZ, RZ, R39 ;  /* 0x000000ffff041224 */ /* 0x001fc400078e0027 */
[----:B----4-:R-:W-:Y:S01]  /*12550*/  @P1 IMAD.MOV.U32 R5, RZ, RZ, R36 ;  /* 0x000000ffff051224 */ /* 0x010fe200078e0024 */
[----:B------:R-:W-:Y:S01]  /*12560*/  PRMT R190, RZ, 0x7610, R190 ;  /* 0x00007610ffbe7816 */ /* 0x000fe200000000be */
[----:B------:R-:W4:Y:S04]  /*12570*/  LDL R36, [R1+0x1180] ;  /* 0x0011800001247983 */ /* 0x000f280000100800 */
[----:B------:R0:W4:Y:S01]  /*12580*/  @P1 LDG.E.U8 R199, desc[UR58][R4.64] ;  /* 0x0000003a04c71981 */ /* 0x000122000c1e1100 */
[----:B------:R-:W-:Y:S01]  /*12590*/  ISETP.GT.AND P1, PT, R8, 0x3, PT ;  /* 0x000000030800780c */ /* 0x000fe20003f24270 */
[----:B0-----:R-:W-:Y:S02]  /*125a0*/  @P0 IMAD.MOV.U32 R4, RZ, RZ, R41 ;  /* 0x000000ffff040224 */ /* 0x001fe400078e0029 */
[----:B------:R-:W-:Y:S01]  /*125b0*/  @P0 IMAD.MOV.U32 R5, RZ, RZ, R38 ;  /* 0x000000ffff050224 */ /* 0x000fe200078e0026 */
[----:B------:R-:W-:Y:S01]  /*125c0*/  PRMT R186, RZ, 0x7610, R186 ;  /* 0x00007610ffba7816 */ /* 0x000fe200000000ba */
[----:B------:R-:W4:Y:S04]  /*125d0*/  LDL R38, [R1+0x1190] ;  /* 0x0011900001267983 */ /* 0x000f280000100800 */
[----:B------:R0:W4:Y:S02]  /*125e0*/  @P0 LDG.E.U8 R193, desc[UR58][R4.64] ;  /* 0x0000003a04c10981 */ /* 0x000124000c1e1100 */
[----:B0-----:R-:W-:-:S02]  /*125f0*/  @P0 IMAD.MOV.U32 R5, RZ, RZ, R40 ;  /* 0x000000ffff050224 */ /* 0x001fc400078e0028 */
[----:B------:R-:W-:-:S05]  /*12600*/  @P0 IMAD.MOV.U32 R4, RZ, RZ, R12 ;  /* 0x000000ffff040224 */ /* 0x000fca00078e000c */
[----:B------:R0:W4:Y:S01]  /*12610*/  @P0 LDG.E.U8 R198, desc[UR58][R4.64] ;  /* 0x0000003a04c60981 */ /* 0x000122000c1e1100 */
[----:B------:R-:W-:Y:S01]  /*12620*/  ISETP.GT.AND P0, PT, R8, 0x4, PT ;  /* 0x000000040800780c */ /* 0x000fe20003f04270 */
[----:B0-----:R-:W-:Y:S02]  /*12630*/  @P1 IMAD.MOV.U32 R5, RZ, RZ, R43 ;  /* 0x000000ffff051224 */ /* 0x001fe400078e002b */
[----:B------:R-:W-:-:S05]  /*12640*/  @P1 IMAD.MOV.U32 R4, RZ, RZ, R10 ;  /* 0x000000ffff041224 */ /* 0x000fca00078e000a */
[----:B------:R0:W4:Y:S02]  /*12650*/  @P1 LDG.E.U8 R18, desc[UR58][R4.64] ;  /* 0x0000003a04121981 */ /* 0x000124000c1e1100 */
[----:B0-----:R-:W-:Y:S02]  /*12660*/  @P1 IMAD.MOV.U32 R4, RZ, RZ, R45 ;  /* 0x000000ffff041224 */ /* 0x001fe400078e002d */
[----:B------:R-:W-:-:S05]  /*12670*/  @P1 IMAD.MOV.U32 R5, RZ, RZ, R42 ;  /* 0x000000ffff051224 */ /* 0x000fca00078e002a */
[----:B------:R2:W4:Y:S02]  /*12680*/  @P1 LDG.E.U8 R197, desc[UR58][R4.64] ;  /* 0x0000003a04c51981 */ /* 0x000524000c1e1100 */
[----:B--2---:R-:W-:Y:S02]  /*12690*/  @P0 IMAD.MOV.U32 R4, RZ, RZ, R9 ;  /* 0x000000ffff040224 */ /* 0x004fe400078e0009 */
[----:B------:R-:W-:Y:S01]  /*126a0*/  @P0 IMAD.MOV.U32 R5, RZ, RZ, R24 ;  /* 0x000000ffff050224 */ /* 0x000fe200078e0018 */
[----:B------:R-:W2:Y:S04]  /*126b0*/  LDL R9, [R1+0x1324] ;  /* 0x0013240001097983 */ /* 0x000ea80000100800 */
[----:B------:R-:W3:Y:S04]  /*126c0*/  LDL R24, [R1+0x1320] ;  /* 0x0013200001187983 */ /* 0x000ee80000100800 */
[----:B------:R0:W4:Y:S02]  /*126d0*/  @P0 LDG.E.U8 R191, desc[UR58][R4.64] ;  /* 0x0000003a04bf0981 */ /* 0x000124000c1e1100 */
[----:B0-----:R-:W-:-:S02]  /*126e0*/  @P0 IMAD.MOV.U32 R4, RZ, RZ, R0 ;  /* 0x000000ffff040224 */ /* 0x001fc400078e0000 */
[----:B------:R-:W-:Y:S01]  /*126f0*/  @P0 IMAD.MOV.U32 R5, RZ, RZ, R3 ;  /* 0x000000ffff050224 */ /* 0x000fe200078e0003 */
[----:B------:R-:W4:Y:S04]  /*12700*/  LDL R0, [R1+0x131c] ;  /* 0x00131c0001007983 */ /* 0x000f280000100800 */
[----:B------:R-:W4:Y:S01]  /*12710*/  LDL R3, [R1+0x1318] ;  /* 0x0013180001037983 */ /* 0x000f220000100800 */
[----:B------:R-:W-:-:S03]  /*12720*/  ISETP.GT.AND P1, PT, R8, 0x5, PT ;  /* 0x000000050800780c */ /* 0x000fc60003f24270 */
[----:B------:R0:W4:Y:S01]  /*12730*/  @P0 LDG.E.U8 R196, desc[UR58][R4.64] ;  /* 0x0000003a04c40981 */ /* 0x000122000c1e1100 */
[----:B------:R-:W-:-:S09]  /*12740*/  ISETP.GT.AND P0, PT, R8, 0x6, PT ;  /* 0x000000060800780c */ /* 0x000fd20003f04270 */
[----:B0-----:R-:W-:Y:S02]  /*12750*/  @P1 IMAD.MOV.U32 R4, RZ, RZ, R30 ;  /* 0x000000ffff041224 */ /* 0x001fe400078e001e */
[----:B------:R-:W-:Y:S01]  /*12760*/  @P1 IMAD.MOV.U32 R5, RZ, RZ, R31 ;  /* 0x000000ffff051224 */ /* 0x000fe200078e001f */
[----:B------:R-:W4:Y:S04]  /*12770*/  LDL R30, [R1+0x1314] ;  /* 0x00131400011e7983 */ /* 0x000f280000100800 */
[----:B------:R-:W4:Y:S04]  /*12780*/  LDL R31, [R1+0x1310] ;  /* 0x00131000011f7983 */ /* 0x000f280000100800 */
[----:B------:R0:W4:Y:S02]  /*12790*/  @P1 LDG.E.U8 R19, desc[UR58][R4.64] ;  /* 0x0000003a04131981 */ /* 0x000124000c1e1100 */
[----:B0-----:R-:W-:-:S02]  /*127a0*/  @P1 IMAD.MOV.U32 R4, RZ, RZ, R28 ;  /* 0x000000ffff041224 */ /* 0x001fc400078e001c */
        /* <DEDUP_REMOVED lines=10> */
[----:B------:R-:W4:Y:S01]  /*12850*/  LDL R2, [R1+0x12fc] ;  /* 0x0012fc0001027983 */ /* 0x000f220000100800 */
[----:B------:R-:W-:-:S03]  /*12860*/  @P0 IMAD.MOV.U32 R5, RZ, RZ, R25 ;  /* 0x000000ffff050224 */ /* 0x000fc600078e0019 */
[----:B------:R-:W4:Y:S01]  /*12870*/  LDL R25, [R1+0x12f8] ;  /* 0x0012f80001197983 */ /* 0x000f220000100800 */
[----:B------:R-:W-:-:S03]  /*12880*/  ISETP.GT.AND P1, PT, R8, 0x7, PT ;  /* 0x000000070800780c */ /* 0x000fc60003f24270 */
[----:B------:R2:W4:Y:S10]  /*12890*/  @P0 LDG.E.U8 R192, desc[UR58][R4.64] ;  /* 0x0000003a04c00981 */ /* 0x000534000c1e1100 */
[----:B--2---:R-:W-:-:S02]  /*128a0*/  @P1 IMAD.MOV.U32 R4, RZ, RZ, R9 ;  /* 0x000000ffff041224 */ /* 0x004fc400078e0009 */
[----:B------:R-:W2:Y:S01]  /*128b0*/  LDL R9, [R1+0x12f4] ;  /* 0x0012f40001097983 */ /* 0x000ea20000100800 */
[----:B---3--:R-:W-:-:S03]  /*128c0*/  @P1 IMAD.MOV.U32 R5, RZ, RZ, R24 ;  /* 0x000000ffff051224 */ /* 0x008fc600078e0018 */
[----:B------:R-:W3:Y:S04]  /*128d0*/  LDL R24, [R1+0x12f0] ;  /* 0x0012f00001187983 */ /* 0x000ee80000100800 */
[----:B------:R4:W3:Y:S02]  /*128e0*/  @P1 LDG.E.U8 R16, desc[UR58][R4.64] ;  /* 0x0000003a04101981 */ /* 0x0008e4000c1e1100 */
[----:B----4-:R-:W-:Y:S02]  /*128f0*/  @P1 IMAD.MOV.U32 R4, RZ, RZ, R0 ;  /* 0x000000ffff041224 */ /* 0x010fe400078e0000 */
[----:B------:R-:W4:Y:S01]  /*12900*/  LDL R0, [R1+0x12ec] ;  /* 0x0012ec0001007983 */ /* 0x000f220000100800 */
[----:B------:R-:W-:-:S03]  /*12910*/  @P1 IMAD.MOV.U32 R5, RZ, RZ, R3 ;  /* 0x000000ffff051224 */ /* 0x000fc600078e0003 */
[----:B------:R-:W4:Y:S01]  /*12920*/  LDL R3, [R1+0x12e8] ;  /* 0x0012e80001037983 */ /* 0x000f220000100800 */
[----:B------:R-:W-:-:S03]  /*12930*/  ISETP.GT.AND P0, PT, R8, 0x8, PT ;  /* 0x000000080800780c */ /* 0x000fc60003f04270 */
[----:B------:R0:W4:Y:S01]  /*12940*/  @P1 LDG.E.U8 R190, desc[UR58][R4.64] ;  /* 0x0000003a04be1981 */ /* 0x000122000c1e1100 */
[----:B------:R-:W-:Y:S02]  /*12950*/  ISETP.GT.AND P1, PT, R8, 0x9, PT ;  /* 0x000000090800780c */ /* 0x000fe40003f24270 */
[----:B------:R-:W-:-:S07]  /*12960*/  PRMT R188, RZ, 0x7610, R188 ;  /* 0x00007610ffbc7816 */ /* 0x000fce00000000bc */
[----:B0-----:R-:W-:Y:S02]  /*12970*/  @P0 IMAD.MOV.U32 R4, RZ, RZ, R30 ;  /* 0x000000ffff040224 */ /* 0x001fe400078e001e */
[----:B------:R-:W4:Y:S01]  /*12980*/  LDL R30, [R1+0x12e4] ;  /* 0x0012e400011e7983 */ /* 0x000f220000100800 */
[----:B------:R-:W-:-:S03]  /*12990*/  @P0 IMAD.MOV.U32 R5, RZ, RZ, R31 ;  /* 0x000000ffff050224 */ /* 0x000fc600078e001f */
[----:B------:R-:W4:Y:S04]  /*129a0*/  LDL R31, [R1+0x12e0] ;  /* 0x0012e000011f7983 */ /* 0x000f280000100800 */
[----:B------:R0:W4:Y:S01]  /*129b0*/  @P0 LDG.E.U8 R186, desc[UR58][R4.64] ;  /* 0x0000003a04ba0981 */ /* 0x000122000c1e1100 */
[----:B------:R-:W-:Y:S01]  /*129c0*/  PRMT R17, RZ, 0x7610, R17 ;  /* 0x00007610ff117816 */ /* 0x000fe20000000011 */
[----:B0-----:R-:W-:Y:S02]  /*129d0*/  @P0 IMAD.MOV.U32 R4, RZ, RZ, R28 ;  /* 0x000000ffff040224 */ /* 0x001fe400078e001c */
[----:B------:R-:W4:Y:S01]  /*129e0*/  LDL R28, [R1+0x12dc] ;  /* 0x0012dc00011c7983 */ /* 0x000f220000100800 */
[----:B------:R-:W-:-:S03]  /*129f0*/  @P0 IMAD.MOV.U32 R5, RZ, RZ, R29 ;  /* 0x000000ffff050224 */ /* 0x000fc600078e001d */
[----:B------:R-:W4:Y:S04]  /*12a00*/  LDL R29, [R1+0x12d8] ;  /* 0x0012d800011d7983 */ /* 0x000f280000100800 */
[----:B------:R0:W4:Y:S02]  /*12a10*/  @P0 LDG.E.U8 R188, desc[UR58][R4.64] ;  /* 0x0000003a04bc0981 */ /* 0x000124000c1e1100 */
        /* <DEDUP_REMOVED lines=8> */
[----:B------:R-:W4:Y:S01]  /*12aa0*/  LDL R25, [R1+0x12c8] ;  /* 0x0012c80001197983 */ /* 0x000f220000100800 */
[----:B------:R-:W-:Y:S02]  /*12ab0*/  ISETP.GT.AND P0, PT, R8, 0xa, PT ;  /* 0x0000000a0800780c */ /* 0x000fe40003f04270 */
[----:B------:R-:W-:Y:S02]  /*12ac0*/  PRMT R187, RZ, 0x7610, R187 ;  /* 0x00007610ffbb7816 */ /* 0x000fe400000000bb */
[----:B------:R-:W-:-:S04]  /*12ad0*/  PRMT R184, RZ, 0x7610, R184 ;  /* 0x00007610ffb87816 */ /* 0x000fc800000000b8 */
[----:B------:R2:W4:Y:S05]  /*12ae0*/  @P1 LDG.E.U8 R187, desc[UR58][R4.64] ;  /* 0x0000003a04bb1981 */ /* 0x00052a000c1e1100 */
[----:B--2---:R-:W-:Y:S02]  /*12af0*/  @P0 IMAD.MOV.U32 R4, RZ, RZ, R9 ;  /* 0x000000ffff040224 */ /* 0x004fe400078e0009 */
        /* <DEDUP_REMOVED lines=8> */
[----:B------:R-:W-:Y:S02]  /*12b80*/  ISETP.GT.AND P1, PT, R8, 0xb, PT ;  /* 0x0000000b0800780c */ /* 0x000fe40003f24270 */
[----:B------:R-:W-:Y:S02]  /*12b90*/  PRMT R185, RZ, 0x7610, R185 ;  /* 0x00007610ffb97816 */ /* 0x000fe400000000b9 */
[----:B------:R-:W-:-:S04]  /*12ba0*/  PRMT R182, RZ, 0x7610, R182 ;  /* 0x00007610ffb67816 */ /* 0x000fc800000000b6 */
[----:B------:R0:W4:Y:S01]  /*12bb0*/  @P0 LDG.E.U8 R185, desc[UR58][R4.64] ;  /* 0x0000003a04b90981 */ /* 0x000122000c1e1100 */
[----:B------:R-:W-:Y:S02]  /*12bc0*/  ISETP.GT.AND P0, PT, R8, 0xc, PT ;  /* 0x0000000c0800780c */ /* 0x000fe40003f04270 */
[----:B------:R-:W-:Y:S02]  /*12bd0*/  PRMT R183, RZ, 0x7610, R183 ;  /* 0x00007610ffb77816 */ /* 0x000fe400000000b7 */
[----:B0-----:R-:W-:Y:S02]  /*12be0*/  @P1 IMAD.MOV.U32 R4, RZ, RZ, R30 ;  /* 0x000000ffff041224 */ /* 0x001fe400078e001e */
[----:B------:R-:W-:Y:S01]  /*12bf0*/  @P1 IMAD.MOV.U32 R5, RZ, RZ, R31 ;  /* 0x000000ffff051224 */ /* 0x000fe200078e001f */
[----:B------:R-:W4:Y:S04]  /*12c00*/  LDL R30, [R1+0x12b4] ;  /* 0x0012b400011e7983 */ /* 0x000f280000100800 */
[----:B------:R-:W4:Y:S04]  /*12c10*/  LDL R31, [R1+0x12b0] ;  /* 0x0012b000011f7983 */ /* 0x000f280000100800 */
[----:B------:R0:W4:Y:S01]  /*12c20*/  @P1 LDG.E.U8 R182, desc[UR58][R4.64] ;  /* 0x0000003a04b61981 */ /* 0x000122000c1e1100 */
[----:B------:R-:W-:Y:S01]  /*12c30*/  PRMT R180, RZ, 0x7610, R180 ;  /* 0x00007610ffb47816 */ /* 0x000fe200000000b4 */
        /* <DEDUP_REMOVED lines=150> */
[----:B0-----:R-:W-:Y:S01]  /*135a0*/  @P1 IMAD.MOV.U32 R4, RZ, RZ, R30 ;  /* 0x000000ffff041224 */ /* 0x001fe200078e001e */
[----:B------:R-:W-:Y:S01]  /*135b0*/  PRMT R158, RZ, 0x7610, R158 ;  /* 0x00007610ff9e7816 */ /* 0x000fe2000000009e */
[----:B------:R-:W4:Y:S01]  /*135c0*/  LDL R30, [R1+0x11d4] ;  /* 0x0011d400011e7983 */ /* 0x000f220000100800 */
[----:B------:R-:W-:Y:S01]  /*135d0*/  @P1 IMAD.MOV.U32 R5, RZ, RZ, R31 ;  /* 0x000000ffff051224 */ /* 0x000fe200078e001f */
[----:B------:R-:W-:Y:S02]  /*135e0*/  PRMT R159, RZ, 0x7610, R159 ;  /* 0x00007610ff9f7816 */ /* 0x000fe4000000009f */
[----:B------:R-:W4:Y:S04]  /*135f0*/  LDL R31, [R1+0x11d0] ;  /* 0x0011d000011f7983 */ /* 0x000f280000100800 */
[----:B------:R0:W4:Y:S02]  /*13600*/  @P1 LDG.E.U8 R160, desc[UR58][R4.64] ;  /* 0x0000003a04a01981 */ /* 0x000124000c1e1100 */
[----:B0-----:R-:W-:-:S02]  /*13610*/  @P1 IMAD.MOV.U32 R4, RZ, RZ, R28 ;  /* 0x000000ffff041224 */ /* 0x001fc400078e001c */
        /* <DEDUP_REMOVED lines=13> */
[----:B------:R-:W-:-:S03]  /*136f0*/  ISETP.GT.AND P1, PT, R8, 0x19, PT ;  /* 0x000000190800780c */ /* 0x000fc60003f24270 */
[----:B------:R2:W4:Y:S01]  /*13700*/  @P0 LDG.E.U8 R159, desc[UR58][R4.64] ;  /* 0x0000003a049f0981 */ /* 0x000522000c1e1100 */
[----:B------:R-:W-:-:S09]  /*13710*/  PRMT R156, RZ, 0x7610, R156 ;  /* 0x00007610ff9c7816 */ /* 0x000fd2000000009c */
        /* <DEDUP_REMOVED lines=17> */
[----:B------:R-:W-:Y:S01]  /*13830*/  PRMT R152, RZ, 0x7610, R152 ;  /* 0x00007610ff987816 */ /* 0x000fe20000000098 */
[----:B------:R-:W4:Y:S04]  /*13840*/  LDL R33, [R1+0x1150] ;  /* 0x0011500001217983 */ /* 0x000f280000100800 */
[----:B------:R0:W4:Y:S01]  /*13850*/  @P0 LDG.E.U8 R154, desc[UR58][R4.64] ;  /* 0x0000003a049a0981 */ /* 0x000122000c1e1100 */
[----:B------:R-:W-:-:S02]  /*13860*/  PRMT R153, RZ, 0x7610, R153 ;  /* 0x00007610ff997816 */ /* 0x000fc40000000099 */
[----:B------:R-:W-:Y:S01]  /*13870*/  PRMT R22, RZ, 0x7610, R22 ;  /* 0x00007610ff167816 */ /* 0x000fe20000000016 */
[----:B------:R-:W4:Y:S01]  /*13880*/  LDL R32, [R1+0x1154] ;  /* 0x0011540001207983 */ /* 0x000f220000100800 */
[----:B0-----:R-:W-:-:S03]  /*13890*/  @P0 IMAD.MOV.U32 R4, RZ, RZ, R28 ;  /* 0x000000ffff040224 */ /* 0x001fc600078e001c */
        /* <DEDUP_REMOVED lines=11> */
[----:B------:R-:W-:Y:S01]  /*13950*/  ISETP.GT.AND P0, PT, R8, 0x1c, PT ;  /* 0x0000001c0800780c */ /* 0x000fe20003f04270 */
[----:B------:R-:W-:-:S02]  /*13960*/  @P1 IMAD.MOV.U32 R5, RZ, RZ, R25 ;  /* 0x000000ffff051224 */ /* 0x000fc400078e0019 */
[----:B------:R-:W4:Y:S04]  /*13970*/  LDL R25, [R1+0x11a8] ;  /* 0x0011a80001197983 */ /* 0x000f280000100800 */
[----:B------:R0:W4:Y:S01]  /*13980*/  @P1 LDG.E.U8 R153, desc[UR58][R4.64] ;  /* 0x0000003a04991981 */ /* 0x000122000c1e1100 */
[----:B------:R-:W-:-:S05]  /*13990*/  ISETP.GT.AND P1, PT, R8, 0x1d, PT ;  /* 0x0000001d0800780c */ /* 0x000fca0003f24270 */
[----:B0-----:R-:W-:Y:S02]  /*139a0*/  @P0 IMAD.MOV.U32 R4, RZ, RZ, R30 ;  /* 0x000000ffff040224 */ /* 0x001fe400078e001e */
[----:B------:R-:W-:Y:S01]  /*139b0*/  @P0 IMAD.MOV.U32 R5, RZ, RZ, R31 ;  /* 0x000000ffff050224 */ /* 0x000fe200078e001f */
[----:B------:R-:W-:Y:S01]  /*139c0*/  PRMT R23, RZ, 0x7610, R23 ;  /* 0x00007610ff177816 */ /* 0x000fe20000000017 */
[----:B------:R-:W4:Y:S04]  /*139d0*/  LDL R31, [R1+0x1140] ;  /* 0x00114000011f7983 */ /* 0x000f280000100800 */
[----:B------:R2:W4:Y:S01]  /*139e0*/  @P0 LDG.E.U8 R22, desc[UR58][R4.64] ;  /* 0x0000003a04160981 */ /* 0x000522000c1e1100 */
[----:B------:R-:W-:Y:S02]  /*139f0*/  PRMT R20, RZ, 0x7610, R20 ;  /* 0x00007610ff147816 */ /* 0x000fe40000000014 */
[----:B------:R-:W-:Y:S01]  /*13a00*/  LOP3.LUT R195, R195, 0xffff, RZ, 0xc0, !PT ;  /* 0x0000ffffc3c37812 */ /* 0x000fe200078ec0ff */
[----:B------:R-:W4:Y:S01]  /*13a10*/  LDL R30, [R1+0x1144] ;  /* 0x00114400011e7983 */ /* 0x000f220000100800 */
[----:B--2---:R-:W-:-:S03]  /*13a20*/  @P0 IMAD.MOV.U32 R4, RZ, RZ, R9 ;  /* 0x000000ffff040224 */ /* 0x004fc600078e0009 */
        /* <DEDUP_REMOVED lines=9> */
[----:B------:R-:W-:Y:S01]  /*13ac0*/  LOP3.LUT R21, R21, 0xffff, RZ, 0xc0, !PT ;  /* 0x0000ffff15157812 */ /* 0x000fe200078ec0ff */
[----:B------:R0:W4:Y:S01]  /*13ad0*/  @P1 LDG.E.U8 R20, desc[UR58][R4.64] ;  /* 0x0000003a04141981 */ /* 0x000122000c1e1100 */
[----:B------:R-:W-:Y:S02]  /*13ae0*/  LOP3.LUT R193, R193, 0xffff, RZ, 0xc0, !PT ;  /* 0x0000ffffc1c17812 */ /* 0x000fe400078ec0ff */
[--C-:B------:R-:W-:Y:S02]  /*13af0*/  PRMT R195, R195, 0x3340, R21.reuse ;  /* 0x00003340c3c37816 */ /* 0x100fe40000000015 */
[----:B------:R-:W-:Y:S02]  /*13b00*/  PRMT R21, RZ, 0x7610, R21 ;  /* 0x00007610ff157816 */ /* 0x000fe40000000015 */
[----:B------:R-:W-:-:S04]  /*13b10*/  LOP3.LUT R18, R18, 0xffff, RZ, 0xc0, !PT ;  /* 0x0000ffff12127812 */ /* 0x000fc800078ec0ff */
[--C-:B------:R-:W-:Y:S02]  /*13b20*/  PRMT R193, R193, 0x3340, R18.reuse ;  /* 0x00003340c1c17816 */ /* 0x100fe40000000012 */
[----:B------:R-:W-:Y:S02]  /*13b30*/  PRMT R18, RZ, 0x7610, R18 ;  /* 0x00007610ff127816 */ /* 0x000fe40000000012 */
[----:B------:R-:W-:Y:S02]  /*13b40*/  LOP3.LUT R191, R191, 0xffff, RZ, 0xc0, !PT ;  /* 0x0000ffffbfbf7812 */ /* 0x000fe400078ec0ff */
[----:B------:R-:W-:Y:S01]  /*13b50*/  LOP3.LUT R19, R19, 0xffff, RZ, 0xc0, !PT ;  /* 0x0000ffff13137812 */ /* 0x000fe200078ec0ff */
[----:B0-----:R-:W-:Y:S02]  /*13b60*/  @P1 IMAD.MOV.U32 R4, RZ, RZ, R28 ;  /* 0x000000ffff041224 */ /* 0x001fe400078e001c */
[----:B------:R-:W-:Y:S01]  /*13b70*/  @P1 IMAD.MOV.U32 R5, RZ, RZ, R29 ;  /* 0x000000ffff051224 */ /* 0x000fe200078e001d */
[----:B------:R-:W-:Y:S01]  /*13b80*/  PRMT R191, R191, 0x3340, R19 ;  /* 0x00003340bfbf7816 */ /* 0x000fe20000000013 */
[----:B------:R-:W4:Y:S04]  /*13b90*/  LDL R29, [R1+0x13a0] ;  /* 0x0013a000011d7983 */ /* 0x000f280000100800 */
[----:B------:R0:W4:Y:S01]  /*13ba0*/  @P1 LDG.E.U8 R21, desc[UR58][R4.64] ;  /* 0x0000003a04151981 */ /* 0x000122000c1e1100 */
[----:B------:R-:W-:-:S02]  /*13bb0*/  LOP3.LUT R189, R189, 0xffff, RZ, 0xc0, !PT ;  /* 0x0000ffffbdbd7812 */ /* 0x000fc400078ec0ff */
[----:B------:R-:W-:Y:S01]  /*13bc0*/  LOP3.LUT R16, R16, 0xffff, RZ, 0xc0, !PT ;  /* 0x0000ffff10107812 */ /* 0x000fe200078ec0ff */
[----:B------:R-:W4:Y:S01]  /*13bd0*/  LDL R28, [R1+0x1394] ;  /* 0x00139400011c7983 */ /* 0x000f220000100800 */
[----:B0-----:R-:W-:Y:S02]  /*13be0*/  @P0 IMAD.MOV.U32 R4, RZ, RZ, R26 ;  /* 0x000000ffff040224 */ /* 0x001fe400078e001a */
[----:B------:R-:W-:Y:S01]  /*13bf0*/  @P0 IMAD.MOV.U32 R5, RZ, RZ, R27 ;  /* 0x000000ffff050224 */ /* 0x000fe200078e001b */
[----:B------:R-:W-:Y:S01]  /*13c00*/  PRMT R19, RZ, 0x7610, R19 ;  /* 0x00007610ff137816 */ /* 0x000fe20000000013 */
[----:B------:R-:W4:Y:S04]  /*13c10*/  LDL R26, [R1+0x13a4] ;  /* 0x0013a400011a7983 */ /* 0x000f280000100800 */
[----:B------:R0:W4:Y:S01]  /*13c20*/  @P0 LDG.E.U8 R18, desc[UR58][R4.64] ;  /* 0x0000003a04120981 */ /* 0x000122000c1e1100 */
[----:B------:R-:W-:-:S02]  /*13c30*/  PRMT R189, R189, 0x3340, R16 ;  /* 0x00003340bdbd7816 */ /* 0x000fc40000000010 */
[----:B------:R-:W-:Y:S01]  /*13c40*/  LOP3.LUT R186, R186, 0xffff, RZ, 0xc0, !PT ;  /* 0x0000ffffbaba7812 */ /* 0x000fe200078ec0ff */
[----:B------:R-:W4:Y:S01]  /*13c50*/  LDL R27, [R1+0x1398] ;  /* 0x00139800011b7983 */ /* 0x000f220000100800 */
[----:B0-----:R-:W-:-:S03]  /*13c60*/  @P0 IMAD.MOV.U32 R4, RZ, RZ, R2 ;  /* 0x000000ffff040224 */ /* 0x001fc600078e0002 */
[----:B------:R-:W4:Y:S01]  /*13c70*/  LDL R2, [R1+0x13a8] ;  /* 0x0013a80001027983 */ /* 0x000f220000100800 */
[----:B------:R-:W-:Y:S01]  /*13c80*/  @P0 IMAD.MOV.U32 R5, RZ, RZ, R25 ;  /* 0x000000ffff050224 */ /* 0x000fe200078e0019 */
[----:B------:R-:W-:Y:S02]  /*13c90*/  PRMT R16, RZ, 0x7610, R16 ;  /* 0x00007610ff107816 */ /* 0x000fe40000000010 */
[----:B------:R-:W4:Y:S04]  /*13ca0*/  LDL R25, [R1+0x1184] ;  /* 0x0011840001197983 */ /* 0x000f280000100800 */
[----:B------:R2:W4:Y:S01]  /*13cb0*/  @P0 LDG.E.U8 R19, desc[UR58][R4.64] ;  /* 0x0000003a04130981 */ /* 0x000522000c1e1100 */
[----:B------:R-:W-:Y:S02]  /*13cc0*/  ISETP.GT.AND P0, PT, R8, 0x1f, PT ;  /* 0x0000001f0800780c */ /* 0x000fe40003f04270 */
[----:B------:R-:W-:-:S04]  /*13cd0*/  LOP3.LUT R17, R17, 0xffff, RZ, 0xc0, !PT ;  /* 0x0000ffff11117812 */ /* 0x000fc800078ec0ff */
[--C-:B------:R-:W-:Y:S02]  /*13ce0*/  PRMT R186, R186, 0x3340, R17.reuse ;  /* 0x00003340baba7816 */ /* 0x100fe40000000011 */
[----:B------:R-:W-:-:S05]  /*13cf0*/  PRMT R17, RZ, 0x7610, R17 ;  /* 0x00007610ff117816 */ /* 0x000fca0000000011 */
[----:B--2---:R-:W-:Y:S02]  /*13d00*/  @P0 IMAD.MOV.U32 R4, RZ, RZ, R9 ;  /* 0x000000ffff040224 */ /* 0x004fe400078e0009 */
[----:B------:R-:W2:Y:S01]  /*13d10*/  LDL R9, [R1+0x1164] ;  /* 0x0011640001097983 */ /* 0x000ea20000100800 */
[----:B---3--:R-:W-:-:S03]  /*13d20*/  @P0 IMAD.MOV.U32 R5, RZ, RZ, R24 ;  /* 0x000000ffff050224 */ /* 0x008fc600078e0018 */
[----:B------:R-:W3:Y:S04]  /*13d30*/  LDL R24, [R1+0x1174] ;  /* 0x0011740001187983 */ /* 0x000ee80000100800 */
[----:B------:R4:W2:Y:S02]  /*13d40*/  @P0 LDG.E.U8 R16, desc[UR58][R4.64] ;  /* 0x0000003a04100981 */ /* 0x0008a4000c1e1100 */
[----:B----4-:R-:W-:Y:S02]  /*13d50*/  @P0 IMAD.MOV.U32 R4, RZ, RZ, R0 ;  /* 0x000000ffff040224 */ /* 0x010fe400078e0000 */
[----:B------:R-:W4:Y:S01]  /*13d60*/  LDL R0, [R1+0x13b0] ;  /* 0x0013b00001007983 */ /* 0x000f220000100800 */
[----:B------:R-:W-:Y:S01]  /*13d70*/  @P0 IMAD.MOV.U32 R5, RZ, RZ, R3 ;  /* 0x000000ffff050224 */ /* 0x000fe200078e0003 */
[----:B------:R-:W-:-:S02]  /*13d80*/  LOP3.LUT R184, R184, 0xffff, RZ, 0xc0, !PT ;  /* 0x0000ffffb8b87812 */ /* 0x000fc400078ec0ff */
[----:B------:R-:W3:Y:S04]  /*13d90*/  LDL.LU R129, [R1+0x10c0] ;  /* 0x0010c00001817983 */ /* 0x000ee80000300800 */
[----:B------:R0:W3:Y:S01]  /*13da0*/  @P0 LDG.E.U8 R17, desc[UR58][R4.64] ;  /* 0x0000003a04110981 */ /* 0x0000e2000c1e1100 */
[----:B------:R-:W-:Y:S02]  /*13db0*/  LOP3.LUT R182, R182, 0xffff, RZ, 0xc0, !PT ;  /* 0x0000ffffb6b67812 */ /* 0x000fe400078ec0ff */
[----:B------:R-:W-:Y:S01]  /*13dc0*/  LOP3.LUT R180, R180, 0xffff, RZ, 0xc0, !PT ;  /* 0x0000ffffb4b47812 */ /* 0x000fe200078ec0ff */
[----:B------:R-:W3:Y:S01]  /*13dd0*/  LDL.LU R130, [R1+0x1094] ;  /* 0x0010940001827983 */ /* 0x000ee20000300800 */
[----:B------:R-:W-:Y:S02]  /*13de0*/  LOP3.LUT R178, R178, 0xffff, RZ, 0xc0, !PT ;  /* 0x0000ffffb2b27812 */ /* 0x000fe400078ec0ff */
[----:B------:R-:W-:Y:S01]  /*13df0*/  LOP3.LUT R7, R7, 0xffff, RZ, 0xc0, !PT ;  /* 0x0000ffff07077812 */ /* 0x000fe200078ec0ff */
[----:B------:R-:W3:Y:S01]  /*13e00*/  LDL.LU R133, [R1+0x10b0] ;  /* 0x0010b00001857983 */ /* 0x000ee20000300800 */
[----:B------:R-:W-:-:S02]  /*13e10*/  LOP3.LUT R6, R6, 0xffff, RZ, 0xc0, !PT ;  /* 0x0000ffff06067812 */ /* 0x000fc400078ec0ff */
[----:B------:R-:W-:Y:S01]  /*13e20*/  PRMT R182, R184, 0x3340, R182 ;  /* 0x00003340b8b67816 */ /* 0x000fe200000000b6 */
[----:B------:R-:W3:Y:S01]  /*13e30*/  LDL.LU R134, [R1+0x1084] ;  /* 0x0010840001867983 */ /* 0x000ee20000300800 */
[----:B------:R-:W-:Y:S02]  /*13e40*/  PRMT R178, R180, 0x3340, R178 ;  /* 0x00003340b4b27816 */ /* 0x000fe400000000b2 */
[----:B------:R-:W-:Y:S01]  /*13e50*/  PRMT R7, R7, 0x3340, R6 ;  /* 0x0000334007077816 */ /* 0x000fe20000000006 */
[----:B------:R-:W3:Y:S01]  /*13e60*/  LDL.LU R137, [R1+0x10a0] ;  /* 0x0010a00001897983 */ /* 0x000ee20000300800 */
[----:B0-----:R-:W-:Y:S02]  /*13e70*/  PRMT R4, R195, 0x5410, R193 ;  /* 0x00005410c3047816 */ /* 0x001fe400000000c1 */
[----:B------:R-:W-:Y:S01]  /*13e80*/  PRMT R5, R191, 0x5410, R189 ;  /* 0x00005410bf057816 */ /* 0x000fe200000000bd */
[----:B------:R-:W3:Y:S01]  /*13e90*/  LDL.LU R138, [R1+0x1074] ;  /* 0x00107400018a7983 */ /* 0x000ee20000300800 */
[----:B------:R-:W-:-:S02]  /*13ea0*/  PRMT R6, R186, 0x5410, R182 ;  /* 0x00005410ba067816 */ /* 0x000fc400000000b6 */
[----:B------:R-:W-:Y:S01]  /*13eb0*/  PRMT R7, R178, 0x5410, R7 ;  /* 0x00005410b2077816 */ /* 0x000fe20000000007 */
[----:B------:R-:W-:Y:S01]  /*13ec0*/  BAR.SYNC.DEFER_BLOCKING 0x0 ;  /* 0x0000000000007b1d */ /* 0x000fe20000010000 */
[----:B------:R-:W-:Y:S02]  /*13ed0*/  LOP3.LUT R200, R200, 0xffff, RZ, 0xc0, !PT ;  /* 0x0000ffffc8c87812 */ /* 0x000fe400078ec0ff */
[----:B------:R-:W-:Y:S02]  /*13ee0*/  LOP3.LUT R199, R199, 0xffff, RZ, 0xc0, !PT ;  /* 0x0000ffffc7c77812 */ /* 0x000fe400078ec0ff */
[----:B------:R-:W-:Y:S02]  /*13ef0*/  LOP3.LUT R198, R198, 0xffff, RZ, 0xc0, !PT ;  /* 0x0000ffffc6c67812 */ /* 0x000fe400078ec0ff */
[----:B------:R-:W-:Y:S01]  /*13f00*/  LOP3.LUT R197, R197, 0xffff, RZ, 0xc0, !PT ;  /* 0x0000ffffc5c57812 */ /* 0x000fe200078ec0ff */
[----:B------:R-:W3:Y:S01]  /*13f10*/  LDL.LU R141, [R1+0x1090] ;  /* 0x00109000018d7983 */ /* 0x000ee20000300800 */
[----:B------:R-:W-:-:S02]  /*13f20*/  LOP3.LUT R196, R196, 0xffff, RZ, 0xc0, !PT ;  /* 0x0000ffffc4c47812 */ /* 0x000fc400078ec0ff */
[----:B------:R-:W-:Y:S01]  /*13f30*/  LOP3.LUT R194, R194, 0xffff, RZ, 0xc0, !PT ;  /* 0x0000ffffc2c27812 */ /* 0x000fe200078ec0ff */
[----:B------:R-:W3:Y:S01]  /*13f40*/  LDL.LU R142, [R1+0x1064] ;  /* 0x00106400018e7983 */ /* 0x000ee20000300800 */
[----:B------:R-:W-:Y:S02]  /*13f50*/  LOP3.LUT R192, R192, 0xffff, RZ, 0xc0, !PT ;  /* 0x0000ffffc0c07812 */ /* 0x000fe400078ec0ff */
[----:B------:R-:W-:Y:S01]  /*13f60*/  LOP3.LUT R190, R190, 0xffff, RZ, 0xc0, !PT ;  /* 0x0000ffffbebe7812 */ /* 0x000fe200078ec0ff */
[----:B------:R-:W3:Y:S01]  /*13f70*/  LDL.LU R145, [R1+0x1080] ;  /* 0x0010800001917983 */ /* 0x000ee20000300800 */
        /* <DEDUP_REMOVED lines=12> */
[----:B------:R-:W-:-:S02]  /*14040*/  PRMT R199, R200, 0x3340, R199 ;  /* 0x00003340c8c77816 */ /* 0x000fc400000000c7 */
[----:B------:R-:W-:Y:S02]  /*14050*/  PRMT R194, R196, 0x3340, R194 ;  /* 0x00003340c4c27816 */ /* 0x000fe400000000c2 */
[----:B------:R-:W-:Y:S02]  /*14060*/  PRMT R187, R188, 0x3340, R187 ;  /* 0x00003340bcbb7816 */ /* 0x000fe400000000bb */
[----:B------:R-:W-:Y:S01]  /*14070*/  PRMT R179, R181, 0x3340, R179 ;  /* 0x00003340b5b37816 */ /* 0x000fe200000000b3 */
[----:B------:R0:W-:Y:S02]  /*14080*/  STS.128 [R2+UR4+0x4000], R4 ;  /* 0x0040000402007988 */ /* 0x0001e40008000c04 */
[----:B0-----:R-:W-:Y:S02]  /*14090*/  PRMT R4, R198, 0x3340, R197 ;  /* 0x00003340c6047816 */ /* 0x001fe400000000c5 */
[----:B------:R-:W-:Y:S02]  /*140a0*/  PRMT R5, R192, 0x3340, R190 ;  /* 0x00003340c0057816 */ /* 0x000fe400000000be */
[----:B------:R-:W-:-:S02]  /*140b0*/  PRMT R6, R185, 0x3340, R183 ;  /* 0x00003340b9067816 */ /* 0x000fc400000000b7 */
[----:B------:R-:W-:Y:S02]  /*140c0*/  PRMT R7, R177, 0x3340, R174 ;  /* 0x00003340b1077816 */ /* 0x000fe400000000ae */
[----:B------:R-:W-:Y:S02]  /*140d0*/  PRMT R4, R199, 0x5410, R4 ;  /* 0x00005410c7047816 */ /* 0x000fe40000000004 */
[----:B------:R-:W-:Y:S02]  /*140e0*/  PRMT R5, R194, 0x5410, R5 ;  /* 0x00005410c2057816 */ /* 0x000fe40000000005 */
[----:B------:R-:W-:Y:S02]  /*140f0*/  PRMT R6, R187, 0x5410, R6 ;  /* 0x00005410bb067816 */ /* 0x000fe40000000006 */
[----:B------:R-:W-:-:S05]  /*14100*/  PRMT R7, R179, 0x5410, R7 ;  /* 0x00005410b3077816 */ /* 0x000fca0000000007 */
[----:B------:R0:W-:Y:S02]  /*14110*/  STS.128 [R2+UR4+0x5000], R4 ;  /* 0x0050000402007988 */ /* 0x0001e40008000c04 */
[----:B0-----:R-:W0:Y:S01]  /*14120*/  S2R R2, SR_TID.X ;  /* 0x0000000000027919 */ /* 0x001e220000002100 */
[----:B------:R-:W-:Y:S02]  /*14130*/  LOP3.LUT R175, R175, 0xffff, RZ, 0xc0, !PT ;  /* 0x0000ffffafaf7812 */ /* 0x000fe400078ec0ff */
[----:B------:R-:W-:Y:S02]  /*14140*/  LOP3.LUT R172, R172, 0xffff, RZ, 0xc0, !PT ;  /* 0x0000ffffacac7812 */ /* 0x000fe400078ec0ff */
[----:B------:R-:W-:Y:S02]  /*14150*/  LOP3.LUT R170, R170, 0xffff, RZ, 0xc0, !PT ;  /* 0x0000ffffaaaa7812 */ /* 0x000fe400078ec0ff */
[----:B------:R-:W-:Y:S02]  /*14160*/  LOP3.LUT R168, R168, 0xffff, RZ, 0xc0, !PT ;  /* 0x0000ffffa8a87812 */ /* 0x000fe400078ec0ff */
[----:B------:R-:W-:-:S02]  /*14170*/  LOP3.LUT R166, R166, 0xffff, RZ, 0xc0, !PT ;  /* 0x0000ffffa6a67812 */ /* 0x000fc400078ec0ff */
[----:B------:R-:W-:Y:S02]  /*14180*/  LOP3.LUT R164, R164, 0xffff, RZ, 0xc0, !PT ;  /* 0x0000ffffa4a47812 */ /* 0x000fe400078ec0ff */
        /* <DEDUP_REMOVED lines=9> */
[----:B------:R-:W-:Y:S02]  /*14220*/  PRMT R172, R175, 0x3340, R172 ;  /* 0x00003340afac7816 */ /* 0x000fe400000000ac */
[----:B------:R-:W-:-:S02]  /*14230*/  PRMT R4, R170, 0x3340, R168 ;  /* 0x00003340aa047816 */ /* 0x000fc400000000a8 */
[----:B------:R-:W-:Y:S02]  /*14240*/  PRMT R164, R166, 0x3340, R164 ;  /* 0x00003340a6a47816 */ /* 0x000fe400000000a4 */
[----:B------:R-:W-:Y:S02]  /*14250*/  PRMT R5, R162, 0x3340, R160 ;  /* 0x00003340a2057816 */ /* 0x000fe400000000a0 */
[----:B------:R-:W-:Y:S02]  /*14260*/  PRMT R156, R158, 0x3340, R156 ;  /* 0x000033409e9c7816 */ /* 0x000fe4000000009c */
[----:B------:R-:W-:Y:S02]  /*14270*/  PRMT R6, R154, 0x3340, R152 ;  /* 0x000033409a067816 */ /* 0x000fe40000000098 */
[----:B------:R-:W-:Y:S02]  /*14280*/  PRMT R20, R22, 0x3340, R20 ;  /* 0x0000334016147816 */ /* 0x000fe40000000014 */
[----:B0-----:R-:W-:-:S02]  /*14290*/  LOP3.LUT R2, R2, 0x1f, RZ, 0xc0, !PT ;  /* 0x0000001f02027812 */ /* 0x001fc400078ec0ff */
[----:B------:R-:W-:Y:S02]  /*142a0*/  PRMT R4, R172, 0x5410, R4 ;  /* 0x00005410ac047816 */ /* 0x000fe40000000004 */
[----:B------:R-:W-:Y:S02]  /*142b0*/  PRMT R5, R164, 0x5410, R5 ;  /* 0x00005410a4057816 */ /* 0x000fe40000000005 */
[----:B------:R-:W-:Y:S02]  /*142c0*/  PRMT R6, R156, 0x5410, R6 ;  /* 0x000054109c067816 */ /* 0x000fe40000000006 */
        /* <DEDUP_REMOVED lines=15> */
[----:B------:R-:W-:Y:S02]  /*143c0*/  ISETP.GE.AND P0, PT, R2, R8, PT ;  /* 0x000000080200720c */ /* 0x000fe40003f06270 */
[----:B------:R-:W-:Y:S01]  /*143d0*/  PRMT R173, R176, 0x3340, R173 ;  /* 0x00003340b0ad7816 */ /* 0x000fe200000000ad */
[----:B------:R-:W3:Y:S01]  /*143e0*/  LDL.LU R2, [R1+0xe70] ;  /* 0x000e700001027983 */ /* 0x000ee20000300800 */
[----:B------:R-:W-:Y:S02]  /*143f0*/  PRMT R165, R167, 0x3340, R165 ;  /* 0x00003340a7a57816 */ /* 0x000fe400000000a5 */
[----:B------:R-:W-:Y:S02]  /*14400*/  PRMT R157, R159, 0x3340, R157 ;  /* 0x000033409f9d7816 */ /* 0x000fe4000000009d */
[----:B------:R-:W-:Y:S02]  /*14410*/  PRMT R21, R23, 0x3340, R21 ;  /* 0x0000334017157816 */ /* 0x000fe40000000015 */
[----:B------:R-:W-:-:S02]  /*14420*/  PRMT R234, RZ, 0x7610, R234 ;  /* 0x00007610ffea7816 */ /* 0x000fc400000000ea */
[----:B--2---:R-:W-:-:S04]  /*14430*/  LOP3.LUT R16, R16, 0xffff, RZ, 0xc0, !PT ;  /* 0x0000ffff10107812 */ /* 0x004fc800078ec0ff */
[----:B------:R-:W-:-:S04]  /*14440*/  PRMT R7, R18, 0x3340, R16 ;  /* 0x0000334012077816 */ /* 0x000fc80000000010 */
[----:B------:R-:W-:-:S05]  /*14450*/  PRMT R7, R20, 0x5410, R7 ;  /* 0x0000541014077816 */ /* 0x000fca0000000007 */
[----:B----4-:R0:W-:Y:S01]  /*14460*/  STS.128 [R0+UR4+0x4000], R4 ;  /* 0x0040000400007988 */ /* 0x0101e20008000c04 */
[----:B---3--:R-:W-:Y:S02]  /*14470*/  LOP3.LUT R17, R17, 0xffff, RZ, 0xc0, !PT ;  /* 0x0000ffff11117812 */ /* 0x008fe400078ec0ff */
[----:B0-----:R-:W-:Y:S02]  /*14480*/  PRMT R4, R171, 0x3340, R169 ;  /* 0x00003340ab047816 */ /* 0x001fe400000000a9 */
[----:B------:R-:W-:Y:S02]  /*14490*/  PRMT R5, R163, 0x3340, R161 ;  /* 0x00003340a3057816 */ /* 0x000fe400000000a1 */
[----:B------:R-:W-:Y:S02]  /*144a0*/  PRMT R6, R155, 0x3340, R153 ;  /* 0x000033409b067816 */ /* 0x000fe40000000099 */
[----:B------:R-:W-:Y:S02]  /*144b0*/  PRMT R7, R19, 0x3340, R17 ;  /* 0x0000334013077816 */ /* 0x000fe40000000011 */
[----:B------:R-:W-:-:S02]  /*144c0*/  PRMT R4, R173, 0x5410, R4 ;  /* 0x00005410ad047816 */ /* 0x000fc40000000004 */
[----:B------:R-:W-:Y:S02]  /*144d0*/  PRMT R5, R165, 0x5410, R5 ;  /* 0x00005410a5057816 */ /* 0x000fe40000000005 */
[----:B------:R-:W-:Y:S02]  /*144e0*/  PRMT R6, R157, 0x5410, R6 ;  /* 0x000054109d067816 */ /* 0x000fe40000000006 */
[----:B------:R-:W-:-:S05]  /*144f0*/  PRMT R7, R21, 0x5410, R7 ;  /* 0x0000541015077816 */ /* 0x000fca0000000007 */
[----:B------:R0:W-:Y:S02]  /*14500*/  STS.128 [R0+UR4+0x5000], R4 ;  /* 0x0050000400007988 */ /* 0x0001e40008000c04 */
[----:B0-----:R-:W-:Y:S02]  /*14510*/  @!P0 IMAD.MOV.U32 R4, RZ, RZ, R236 ;  /* 0x000000ffff048224 */ /* 0x001fe400078e00ec */
[----:B------:R-:W2:Y:S01]  /*14520*/  LDL.LU R0, [R1+0xe44] ;  /* 0x000e440001007983 */ /* 0x000ea20000300800 */
[----:B------:R-:W-:-:S03]  /*14530*/  @!P0 IMAD.MOV.U32 R5, RZ, RZ, R235 ;  /* 0x000000ffff058224 */ /* 0x000fc600078e00eb */
[----:B------:R0:W-:Y:S04]  /*14540*/  STL [R1+0x13c8], R236 ;  /* 0x0013c8ec01007387 */ /* 0x0001e80000100800 */
[----:B------:R1:W3:Y:S04]  /*14550*/  @!P0 LDG.E.U8 R234, desc[UR58][R4.64] ;  /* 0x0000003a04ea8981 */ /* 0x0002e8000c1e1100 */
[----:B0-----:R-:W4:Y:S04]  /*14560*/  LDL.LU R236, [R1+0xe80] ;  /* 0x000e800001ec7983 */ /* 0x001f280000300800 */
[----:B------:R0:W-:Y:S01]  /*14570*/  STL [R1+0x13c4], R235 ;  /* 0x0013c4eb01007387 */ /* 0x0001e20000100800 */
[----:B-1----:R-:W-:-:S03]  /*14580*/  @!P0 IMAD.MOV.U32 R4, RZ, RZ, R26 ;  /* 0x000000ffff048224 */ /* 0x002fc600078e001a */
[----:B0-----:R-:W2:Y:S04]  /*14590*/  LDL.LU R235, [R1+0xe54] ;  /* 0x000e540001eb7983 */ /* 0x001ea80000300800 */
[----:B------:R-:W3:Y:S01]  /*145a0*/  LDL R26, [R1+0x1134] ;  /* 0x00113400011a7983 */ /* 0x000ee20000100800 */
[----:B------:R-:W-:Y:S01]  /*145b0*/  PRMT R163, RZ, 0x7610, R163 ;  /* 0x00007610ffa37816 */ /* 0x000fe200000000a3 */
[----:B------:R-:W-:Y:S02]  /*145c0*/  @!P0 IMAD.MOV.U32 R5, RZ, RZ, R29 ;  /* 0x000000ffff058224 */ /* 0x000fe400078e001d */
[----:B------:R-:W4:Y:S04]  /*145d0*/  LDL R29, [R1+0x1130] ;  /* 0x00113000011d7983 */ /* 0x000f280000100800 */
[----:B------:R0:W2:Y:S02]  /*145e0*/  @!P0 LDG.E.U8 R163, desc[UR58][R4.64] ;  /* 0x0000003a04a38981 */ /* 0x0000a4000c1e1100 */
[----:B0-----:R-:W-:-:S02]  /*145f0*/  @!P0 IMAD.MOV.U32 R4, RZ, RZ, R27 ;  /* 0x000000ffff048224 */ /* 0x001fc400078e001b */
[----:B------:R-:W2:Y:S01]  /*14600*/  LDL R27, [R1+0x1124] ;  /* 0x00112400011b7983 */ /* 0x000ea20000100800 */
[----:B------:R-:W-:Y:S01]  /*14610*/  PRMT R162, RZ, 0x7610, R162 ;  /* 0x00007610ffa27816 */ /* 0x000fe200000000a2 */
[----:B------:R-:W-:Y:S01]  /*14620*/  @!P0 IMAD.MOV.U32 R5, RZ, RZ, R28 ;  /* 0x000000ffff058224 */ /* 0x000fe200078e001c */
[----:B------:R-:W-:Y:S01]  /*14630*/  PRMT R161, RZ, 0x7610, R161 ;  /* 0x00007610ffa17816 */ /* 0x000fe200000000a1 */
[----:B------:R-:W2:Y:S04]  /*14640*/  LDL R28, [R1+0x1120] ;  /* 0x00112000011c7983 */ /* 0x000ea80000100800 */
[----:B------:R0:W2:Y:S01]  /*14650*/  @!P0 LDG.E.U8 R162, desc[UR58][R4.64] ;  /* 0x0000003a04a28981 */ /* 0x0000a2000c1e1100 */
[----:B------:R-:W-:Y:S01]  /*14660*/  PRMT R160, RZ, 0x7610, R160 ;  /* 0x00007610ffa07816 */ /* 0x000fe200000000a0 */
[----:B0-----:R-:W-:-:S02]  /*14670*/  @!P0 IMAD.MOV.U32 R4, RZ, RZ, R37 ;  /* 0x000000ffff048224 */ /* 0x001fc400078e0025 */
[----:B------:R-:W-:-:S05]  /*14680*/  @!P0 IMAD.MOV.U32 R5, RZ, RZ, R38 ;  /* 0x000000ffff058224 */ /* 0x000fca00078e0026 */
[----:B------:R0:W2:Y:S01]  /*14690*/  @!P0 LDG.E.U8 R161, desc[UR58][R4.64] ;  /* 0x0000003a04a18981 */ /* 0x0000a2000c1e1100 */
[----:B------:R-:W-:Y:S01]  /*146a0*/  PRMT R159, RZ, 0x7610, R159 ;  /* 0x00007610ff9f7816 */ /* 0x000fe2000000009f */
[----:B0-----:R-:W-:Y:S02]  /*146b0*/  @!P0 IMAD.MOV.U32 R4, RZ, RZ, R25 ;  /* 0x000000ffff048224 */ /* 0x001fe400078e0019 */
[----:B------:R-:W-:Y:S01]  /*146c0*/  @!P0 IMAD.MOV.U32 R5, RZ, RZ, R36 ;  /* 0x000000ffff058224 */ /* 0x000fe200078e0024 */
[----:B------:R-:W2:Y:S04]  /*146d0*/  LDL R25, [R1+0x1114] ;  /* 0x0011140001197983 */ /* 0x000ea80000100800 */
[----:B------:R0:W2:Y:S02]  /*146e0*/  @!P0 LDG.E.U8 R160, desc[UR58][R4.64] ;  /* 0x0000003a04a08981 */ /* 0x0000a4000c1e1100 */
[----:B0-----:R-:W-:-:S02]  /*146f0*/  @!P0 IMAD.MOV.U32 R4, RZ, RZ, R24 ;  /* 0x000000ffff048224 */ /* 0x001fc400078e0018 */
[----:B------:R-:W-:Y:S01]  /*14700*/  @!P0 IMAD.MOV.U32 R5, RZ, RZ, R35 ;  /* 0x000000ffff058224 */ /* 0x000fe200078e0023 */
[----:B------:R-:W2:Y:S04]  /*14710*/  LDL R24, [R1+0x1104] ;  /* 0x0011040001187983 */ /* 0x000ea80000100800 */
[----:B------:R0:W2:Y:S02]  /*14720*/  @!P0 LDG.E.U8 R159, desc[UR58][R4.64] ;  /* 0x0000003a049f8981 */ /* 0x0000a4000c1e1100 */
[----:B0-----:R-:W-:Y:S02]  /*14730*/  @!P0 IMAD.MOV.U32 R4, RZ, RZ, R9 ;  /* 0x000000ffff048224 */ /* 0x001fe400078e0009 */
[----:B------:R-:W-:Y:S01]  /*14740*/  @!P0 IMAD.MOV.U32 R5, RZ, RZ, R34 ;  /* 0x000000ffff058224 */ /* 0x000fe200078e0022 */
[----:B------:R-:W2:Y:S04]  /*14750*/  LDL R9, [R1+0x10f4] ;  /* 0x0010f40001097983 */ /* 0x000ea80000100800 */
[----:B------:R-:W2:Y:S04]  /*14760*/  LDL.LU R34, [R1+0x1110] ;  /* 0x0011100001227983 */ /* 0x000ea80000300800 */
[----:B------:R-:W2:Y:S01]  /*14770*/  LDL.LU R43, [R1+0x1100] ;  /* 0x00110000012b7983 */ /* 0x000ea20000300800 */
[----:B------:R-:W-:-:S02]  /*14780*/  PRMT R158, RZ, 0x7610, R158 ;  /* 0x00007610ff9e7816 */ /* 0x000fc4000000009e */
[----:B------:R-:W-:Y:S01]  /*14790*/  PRMT R157, RZ, 0x7610, R157 ;  /* 0x00007610ff9d7816 */ /* 0x000fe2000000009d */
[----:B------:R-:W2:Y:S04]  /*147a0*/  LDL.LU R251, [R1+0x10f0] ;  /* 0x0010f00001fb7983 */ /* 0x000ea80000300800 */
[----:B------:R0:W2:Y:S01]  /*147b0*/  @!P0 LDG.E.U8 R158, desc[UR58][R4.64] ;  /* 0x0000003a049e8981 */ /* 0x0000a2000c1e1100 */
[----:B------:R-:W-:Y:S01]  /*147c0*/  PRMT R156, RZ, 0x7610, R156 ;  /* 0x00007610ff9c7816 */ /* 0x000fe2000000009c */
[----:B0-----:R-:W-:Y:S02]  /*147d0*/  @!P0 IMAD.MOV.U32 R4, RZ, RZ, R32 ;  /* 0x000000ffff048224 */ /* 0x001fe400078e0020 */
[----:B------:R-:W-:-:S05]  /*147e0*/  @!P0 IMAD.MOV.U32 R5, RZ, RZ, R33 ;  /* 0x000000ffff058224 */ /* 0x000fca00078e0021 */
[----:B------:R0:W2:Y:S02]  /*147f0*/  @!P0 LDG.E.U8 R157, desc[UR58][R4.64] ;  /* 0x0000003a049d8981 */ /* 0x0000a4000c1e1100 */
[----:B0-----:R-:W-:Y:S02]  /*14800*/  @!P0 IMAD.MOV.U32 R4, RZ, RZ, R30 ;  /* 0x000000ffff048224 */ /* 0x001fe400078e001e */
[----:B------:R-:W-:-:S05]  /*14810*/  @!P0 IMAD.MOV.U32 R5, RZ, RZ, R31 ;  /* 0x000000ffff058224 */ /* 0x000fca00078e001f */
[----:B------:R3:W2:Y:S01]  /*14820*/  @!P0 LDG.E.U8 R156, desc[UR58][R4.64] ;  /* 0x0000003a049c8981 */ /* 0x0006a2000c1e1100 */
[----:B------:R-:W-:Y:S02]  /*14830*/  PRMT R155, RZ, 0x7610, R155 ;  /* 0x00007610ff9b7816 */ /* 0x000fe4000000009b */
[----:B------:R-:W-:Y:S02]  /*14840*/  PRMT R154, RZ, 0x7610, R154 ;  /* 0x00007610ff9a7816 */ /* 0x000fe4000000009a */
[----:B------:R-:W-:Y:S02]  /*14850*/  PRMT R153, RZ, 0x7610, R153 ;  /* 0x00007610ff997816 */ /* 0x000fe40000000099 */
[----:B------:R-:W-:Y:S01]  /*14860*/  PRMT R152, RZ, 0x7610, R152 ;  /* 0x00007610ff987816 */ /* 0x000fe20000000098 */
[----:B---3--:R-:W-:Y:S02]  /*14870*/  @!P0 IMAD.MOV.U32 R4, RZ, RZ, R26 ;  /* 0x000000ffff048224 */ /* 0x008fe400078e001a */
[----:B------:R-:W3:Y:S04]  /*14880*/  LDL.LU R26, [R1+0x10e0] ;  /* 0x0010e000011a7983 */ /* 0x000ee80000300800 */
[----:B------:R-:W3:Y:S04]  /*14890*/  LDL.LU R45, [R1+0x10d4] ;  /* 0x0010d400012d7983 */ /* 0x000ee80000300800 */
[----:B------:R-:W3:Y:S04]  /*148a0*/  LDL.LU R37, [R1+0x10e4] ;  /* 0x0010e40001257983 */ /* 0x000ee80000300800 */
[----:B------:R-:W3:Y:S01]  /*148b0*/  LDL.LU R31, [R1+0x10d0] ;  /* 0x0010d000011f7983 */ /* 0x000ee20000300800 */
[----:B----4-:R-:W-:-:S03]  /*148c0*/  @!P0 IMAD.MOV.U32 R5, RZ, RZ, R29 ;  /* 0x000000ffff058224 */ /* 0x010fc600078e001d */
[----:B------:R-:W4:Y:S04]  /*148d0*/  LDL.LU R244, [R1+0x10c4] ;  /* 0x0010c40001f47983 */ /* 0x000f280000300800 */
[----:B------:R2:W4:Y:S02]  /*148e0*/  @!P0 LDG.E.U8 R155, desc[UR58][R4.64] ;  /* 0x0000003a049b8981 */ /* 0x000524000c1e1100 */
[----:B--2---:R-:W-:Y:S02]  /*148f0*/  @!P0 IMAD.MOV.U32 R4, RZ, RZ, R27 ;  /* 0x000000ffff048224 */ /* 0x004fe400078e001b */
[----:B------:R-:W2:Y:S04]  /*14900*/  LDL.LU R27, [R1+0x10b4] ;  /* 0x0010b400011b7983 */ /* 0x000ea80000300800 */
[----:B------:R-:W2:Y:S04]  /*14910*/  LDL.LU R32, [R1+0x10a4] ;  /* 0x0010a40001207983 */ /* 0x000ea80000300800 */
[----:B------:R-:W2:Y:S04]  /*14920*/  LDL R33, [R1+0x1060] ;  /* 0x0010600001217983 */ /* 0x000ea80000100800 */
[----:B------:R-:W2:Y:S01]  /*14930*/  LDL R30, [R1+0x1050] ;  /* 0x00105000011e7983 */ /* 0x000ea20000100800 */
[----:B------:R-:W-:-:S03]  /*14940*/  @!P0 IMAD.MOV.U32 R5, RZ, RZ, R28 ;  /* 0x000000ffff058224 */ /* 0x000fc600078e001c */
[----:B------:R-:W2:Y:S04]  /*14950*/  LDL R41, [R1+0x1040] ;  /* 0x0010400001297983 */ /* 0x000ea80000100800 */
[----:B------:R0:W2:Y:S04]  /*14960*/  @!P0 LDG.E.U8 R154, desc[UR58][R4.64] ;  /* 0x0000003a049a8981 */ /* 0x0000a8000c1e1100 */
[----:B------:R-:W2:Y:S04]  /*14970*/  LDL R39, [R1+0x1030] ;  /* 0x0010300001277983 */ /* 0x000ea80000100800 */
[----:B------:R-:W2:Y:S01]  /*14980*/  LDL R28, [R1+0x1034] ;  /* 0x00103400011c7983 */ /* 0x000ea20000100800 */
[----:B0-----:R-:W-:-:S03]  /*14990*/  @!P0 IMAD.MOV.U32 R4, RZ, RZ, R25 ;  /* 0x000000ffff048224 */ /* 0x001fc600078e0019 */
[----:B------:R-:W2:Y:S04]  /*149a0*/  LDL R29, [R1+0x1020] ;  /* 0x00102000011d7983 */ /* 0x000ea80000100800 */
        /* <DEDUP_REMOVED lines=19> */
[----:B------:R-:W-:Y:S01]  /*14ae0*/  @!P0 IMAD.MOV.U32 R5, RZ, RZ, R34 ;  /* 0x000000ffff058224 */ /* 0x000fe200078e0022 */
[----:B------:R-:W-:Y:S02]  /*14af0*/  PRMT R165, RZ, 0x7610, R165 ;  /* 0x00007610ffa57816 */ /* 0x000fe400000000a5 */
[----:B------:R-:W2:Y:S04]  /*14b00*/  LDL R42, [R1+0xee4] ;  /* 0x000ee400012a7983 */ /* 0x000ea80000100800 */
[----:B------:R0:W2:Y:S02]  /*14b10*/  @!P0 LDG.E.U8 R153, desc[UR58][R4.64] ;  /* 0x0000003a04998981 */ /* 0x0000a4000c1e1100 */
[----:B0-----:R-:W-:-:S02]  /*14b20*/  @!P0 IMAD.MOV.U32 R4, RZ, RZ, R24 ;  /* 0x000000ffff048224 */ /* 0x001fc400078e0018 */
[----:B------:R-:W2:Y:S01]  /*14b30*/  LDL R24, [R1+0x1024] ;  /* 0x0010240001187983 */ /* 0x000ea20000100800 */
[----:B------:R-:W-:-:S05]  /*14b40*/  @!P0 IMAD.MOV.U32 R5, RZ, RZ, R43 ;  /* 0x000000ffff058224 */ /* 0x000fca00078e002b */
[----:B------:R0:W2:Y:S02]  /*14b50*/  @!P0 LDG.E.U8 R152, desc[UR58][R4.64] ;  /* 0x0000003a04988981 */ /* 0x0000a4000c1e1100 */
[----:B0-----:R-:W-:Y:S02]  /*14b60*/  @!P0 IMAD.MOV.U32 R4, RZ, RZ, R9 ;  /* 0x000000ffff048224 */ /* 0x001fe400078e0009 */
[----:B------:R-:W2:Y:S01]  /*14b70*/  LDL R9, [R1+0x1014] ;  /* 0x0010140001097983 */ /* 0x000ea20000100800 */
[----:B------:R-:W-:-:S05]  /*14b80*/  @!P0 IMAD.MOV.U32 R5, RZ, RZ, R251 ;  /* 0x000000ffff058224 */ /* 0x000fca00078e00fb */
[----:B------:R3:W2:Y:S01]  /*14b90*/  @!P0 LDG.E.U8 R23, desc[UR58][R4.64] ;  /* 0x0000003a04178981 */ /* 0x0006a2000c1e1100 */
[----:B------:R-:W-:Y:S01]  /*14ba0*/  PRMT R166, RZ, 0x7610, R166 ;  /* 0x00007610ffa67816 */ /* 0x000fe200000000a6 */
[----:B---3--:R-:W-:Y:S02]  /*14bb0*/  @!P0 IMAD.MOV.U32 R5, RZ, RZ, R26 ;  /* 0x000000ffff058224 */ /* 0x008fe400078e001a */
[----:B------:R-:W-:-:S05]  /*14bc0*/  @!P0 IMAD.MOV.U32 R4, RZ, RZ, R37 ;  /* 0x000000ffff048224 */ /* 0x000fca00078e0025 */
[----:B------:R0:W3:Y:S02]  /*14bd0*/  @!P0 LDG.E.U8 R22, desc[UR58][R4.64] ;  /* 0x0000003a04168981 */ /* 0x0000e4000c1e1100 */
[----:B0-----:R-:W-:Y:S02]  /*14be0*/  @!P0 IMAD.MOV.U32 R4, RZ, RZ, R45 ;  /* 0x000000ffff048224 */ /* 0x001fe400078e002d */
[----:B------:R-:W-:-:S05]  /*14bf0*/  @!P0 IMAD.MOV.U32 R5, RZ, RZ, R31 ;  /* 0x000000ffff058224 */ /* 0x000fca00078e001f */
[----:B------:R4:W3:Y:S02]  /*14c00*/  @!P0 LDG.E.U8 R21, desc[UR58][R4.64] ;  /* 0x0000003a04158981 */ /* 0x0008e4000c1e1100 */
[----:B----4-:R-:W-:Y:S02]  /*14c10*/  @!P0 IMAD.MOV.U32 R4, RZ, RZ, R244 ;  /* 0x000000ffff048224 */ /* 0x010fe400078e00f4 */
[----:B------:R-:W-:-:S05]  /*14c20*/  @!P0 IMAD.MOV.U32 R5, RZ, RZ, R129 ;  /* 0x000000ffff058224 */ /* 0x000fca00078e0081 */
[----:B------:R2:W4:Y:S02]  /*14c30*/  @!P0 LDG.E.U8 R20, desc[UR58][R4.64] ;  /* 0x0000003a04148981 */ /* 0x000524000c1e1100 */
[----:B--2---:R-:W-:Y:S02]  /*14c40*/  @!P0 IMAD.MOV.U32 R4, RZ, RZ, R27 ;  /* 0x000000ffff048224 */ /* 0x004fe400078e001b */
[----:B------:R-:W-:-:S05]  /*14c50*/  @!P0 IMAD.MOV.U32 R5, RZ, RZ, R133 ;  /* 0x000000ffff058224 */ /* 0x000fca00078e0085 */
[----:B------:R0:W2:Y:S02]  /*14c60*/  @!P0 LDG.E.U8 R19, desc[UR58][R4.64] ;  /* 0x0000003a04138981 */ /* 0x0000a4000c1e1100 */
[----:B0-----:R-:W-:Y:S02]  /*14c70*/  @!P0 IMAD.MOV.U32 R4, RZ, RZ, R32 ;  /* 0x000000ffff048224 */ /* 0x001fe400078e0020 */
        /* <DEDUP_REMOVED lines=12> */
[----:B------:R-:W-:Y:S02]  /*14d40*/  @!P0 IMAD.MOV.U32 R5, RZ, RZ, R33 ;  /* 0x000000ffff058224 */ /* 0x000fe400078e0021 */
[----:B------:R-:W3:Y:S04]  /*14d50*/  LDL R33, [R1+0xfe0] ;  /* 0x000fe00001217983 */ /* 0x000ee80000100800 */
[----:B------:R0:W2:Y:S02]  /*14d60*/  @!P0 LDG.E.U8 R7, desc[UR58][R4.64] ;  /* 0x0000003a04078981 */ /* 0x0000a4000c1e1100 */
[----:B0-----:R-:W-:-:S02]  /*14d70*/  @!P0 IMAD.MOV.U32 R4, RZ, RZ, R146 ;  /* 0x000000ffff048224 */ /* 0x001fc400078e0092 */
[----:B------:R-:W-:Y:S02]  /*14d80*/  @!P0 IMAD.MOV.U32 R5, RZ, RZ, R30 ;  /* 0x000000ffff058224 */ /* 0x000fe400078e001e */
[----:B------:R-:W4:Y:S04]  /*14d90*/  LDL R30, [R1+0xfe4] ;  /* 0x000fe400011e7983 */ /* 0x000f280000100800 */
[----:B------:R0:W2:Y:S02]  /*14da0*/  @!P0 LDG.E.U8 R6, desc[UR58][R4.64] ;  /* 0x0000003a04068981 */ /* 0x0000a4000c1e1100 */
[----:B0-----:R-:W-:Y:S02]  /*14db0*/  @!P0 IMAD.MOV.U32 R4, RZ, RZ, R150 ;  /* 0x000000ffff048224 */ /* 0x001fe400078e0096 */
[----:B------:R-:W-:Y:S01]  /*14dc0*/  @!P0 IMAD.MOV.U32 R5, RZ, RZ, R41 ;  /* 0x000000ffff058224 */ /* 0x000fe200078e0029 */
[----:B------:R-:W-:Y:S01]  /*14dd0*/  PRMT R167, RZ, 0x7610, R167 ;  /* 0x00007610ffa77816 */ /* 0x000fe200000000a7 */
[----:B------:R-:W2:Y:S04]  /*14de0*/  LDL R41, [R1+0xf90] ;  /* 0x000f900001297983 */ /* 0x000ea80000100800 */
[----:B------:R0:W2:Y:S02]  /*14df0*/  @!P0 LDG.E.U8 R164, desc[UR58][R4.64] ;  /* 0x0000003a04a48981 */ /* 0x0000a4000c1e1100 */
[----:B0-----:R-:W-:-:S02]  /*14e00*/  @!P0 IMAD.MOV.U32 R4, RZ, RZ, R28 ;  /* 0x000000ffff048224 */ /* 0x001fc400078e001c */
[----:B------:R-:W-:Y:S01]  /*14e10*/  @!P0 IMAD.MOV.U32 R5, RZ, RZ, R39 ;  /* 0x000000ffff058224 */ /* 0x000fe200078e0027 */
[----:B------:R-:W2:Y:S04]  /*14e20*/  LDL R28, [R1+0xfd4] ;  /* 0x000fd400011c7983 */ /* 0x000ea80000100800 */
        /* <DEDUP_REMOVED lines=8> */
[----:B------:R-:W2:Y:S01]  /*14eb0*/  LDL R25, [R1+0xfb0] ;  /* 0x000fb00001197983 */ /* 0x000ea20000100800 */
[----:B------:R-:W-:-:S03]  /*14ec0*/  @!P0 IMAD.MOV.U32 R4, RZ, RZ, R9 ;  /* 0x000000ffff048224 */ /* 0x000fc600078e0009 */
[----:B------:R-:W2:Y:S01]  /*14ed0*/  LDL R9, [R1+0xfb4] ;  /* 0x000fb40001097983 */ /* 0x000ea20000100800 */
[----:B------:R-:W-:-:S03]  /*14ee0*/  PRMT R168, RZ, 0x7610, R168 ;  /* 0x00007610ffa87816 */ /* 0x000fc600000000a8 */
[----:B------:R0:W2:Y:S01]  /*14ef0*/  @!P0 LDG.E.U8 R167, desc[UR58][R4.64] ;  /* 0x0000003a04a78981 */ /* 0x0000a2000c1e1100 */
[----:B------:R-:W-:Y:S01]  /*14f00*/  PRMT R169, RZ, 0x7610, R169 ;  /* 0x00007610ffa97816 */ /* 0x000fe200000000a9 */
[----:B0-----:R-:W-:Y:S02]  /*14f10*/  @!P0 IMAD.MOV.U32 R4, RZ, RZ, R35 ;  /* 0x000000ffff048224 */ /* 0x001fe400078e0023 */
[----:B------:R-:W-:Y:S01]  /*14f20*/  @!P0 IMAD.MOV.U32 R5, RZ, RZ, R38 ;  /* 0x000000ffff058224 */ /* 0x000fe200078e0026 */
[----:B------:R-:W2:Y:S04]  /*14f30*/  LDL R35, [R1+0xfa4] ;  /* 0x000fa40001237983 */ /* 0x000ea80000100800 */
[----:B------:R-:W2:Y:S04]  /*14f40*/  LDL R38, [R1+0xfa0] ;  /* 0x000fa00001267983 */ /* 0x000ea80000100800 */
[----:B------:R0:W2:Y:S01]  /*14f50*/  @!P0 LDG.E.U8 R168, desc[UR58][R4.64] ;  /* 0x0000003a04a88981 */ /* 0x0000a2000c1e1100 */
[----:B------:R-:W-:Y:S01]  /*14f60*/  PRMT R170, RZ, 0x7610, R170 ;  /* 0x00007610ffaa7816 */ /* 0x000fe200000000aa */
[----:B0-----:R-:W-:-:S02]  /*14f70*/  @!P0 IMAD.MOV.U32 R4, RZ, RZ, R36 ;  /* 0x000000ffff048224 */ /* 0x001fc400078e0024 */
[----:B------:R-:W-:Y:S01]  /*14f80*/  @!P0 IMAD.MOV.U32 R5, RZ, RZ, R40 ;  /* 0x000000ffff058224 */ /* 0x000fe200078e0028 */
[----:B------:R-:W2:Y:S04]  /*14f90*/  LDL R36, [R1+0xf94] ;  /* 0x000f940001247983 */ /* 0x000ea80000100800 */
[----:B------:R3:W2:Y:S01]  /*14fa0*/  @!P0 LDG.E.U8 R169, desc[UR58][R4.64] ;  /* 0x0000003a04a98981 */ /* 0x0006a2000c1e1100 */
[----:B------:R-:W-:-:S03]  /*14fb0*/  PRMT R171, RZ, 0x7610, R171 ;  /* 0x00007610ffab7816 */ /* 0x000fc600000000ab */
[----:B------:R-:W2:Y:S01]  /*14fc0*/  LDL R40, [R1+0xf70] ;  /* 0x000f700001287983 */ /* 0x000ea20000100800 */
[----:B------:R-:W-:Y:S01]  /*14fd0*/  PRMT R172, RZ, 0x7610, R172 ;  /* 0x00007610ffac7816 */ /* 0x000fe200000000ac */
[----:B---3--:R-:W-:Y:S02]  /*14fe0*/  @!P0 IMAD.MOV.U32 R5, RZ, RZ, R33 ;  /* 0x000000ffff058224 */ /* 0x008fe400078e0021 */
[----:B------:R-:W3:Y:S01]  /*14ff0*/  LDL R33, [R1+0xf80] ;  /* 0x000f800001217983 */ /* 0x000ee20000100800 */
[----:B----4-:R-:W-:-:S03]  /*15000*/  @!P0 IMAD.MOV.U32 R4, RZ, RZ, R30 ;  /* 0x000000ffff048224 */ /* 0x010fc600078e001e */
[----:B------:R-:W4:Y:S04]  /*15010*/  LDL R30, [R1+0xf84] ;  /* 0x000f8400011e7983 */ /* 0x000f280000100800 */
[----:B------:R2:W4:Y:S02]  /*15020*/  @!P0 LDG.E.U8 R170, desc[UR58][R4.64] ;  /* 0x0000003a04aa8981 */ /* 0x000524000c1e1100 */
[----:B--2---:R-:W-:Y:S02]  /*15030*/  @!P0 IMAD.MOV.U32 R4, RZ, RZ, R28 ;  /* 0x000000ffff048224 */ /* 0x004fe400078e001c */
[----:B------:R-:W2:Y:S01]  /*15040*/  LDL R28, [R1+0xf74] ;  /* 0x000f7400011c7983 */ /* 0x000ea20000100800 */
[----:B------:R-:W-:-:S03]  /*15050*/  @!P0 IMAD.MOV.U32 R5, RZ, RZ, R39 ;  /* 0x000000ffff058224 */ /* 0x000fc600078e0027 */
[----:B------:R-:W2:Y:S04]  /*15060*/  LDL R39, [R1+0xf60] ;  /* 0x000f600001277983 */ /* 0x000ea80000100800 */
[----:B------:R0:W2:Y:S02]  /*15070*/  @!P0 LDG.E.U8 R171, desc[UR58][R4.64] ;  /* 0x0000003a04ab8981 */ /* 0x0000a4000c1e1100 */
[----:B0-----:R-:W-:Y:S02]  /*15080*/  @!P0 IMAD.MOV.U32 R4, RZ, RZ, R24 ;  /* 0x000000ffff048224 */ /* 0x001fe400078e0018 */
[----:B------:R-:W2:Y:S01]  /*15090*/  LDL R24, [R1+0xf54] ;  /* 0x000f540001187983 */ /* 0x000ea20000100800 */
[----:B------:R-:W-:-:S03]  /*150a0*/  @!P0 IMAD.MOV.U32 R5, RZ, RZ, R29 ;  /* 0x000000ffff058224 */ /* 0x000fc600078e001d */
[----:B------:R-:W2:Y:S04]  /*150b0*/  LDL R29, [R1+0xf64] ;  /* 0x000f6400011d7983 */ /* 0x000ea80000100800 */
[----:B------:R0:W2:Y:S02]  /*150c0*/  @!P0 LDG.E.U8 R172, desc[UR58][R4.64] ;  /* 0x0000003a04ac8981 */ /* 0x0000a4000c1e1100 */
[----:B0-----:R-:W-:Y:S02]  /*150d0*/  @!P0 IMAD.MOV.U32 R5, RZ, RZ, R25 ;  /* 0x000000ffff058224 */ /* 0x001fe400078e0019 */
[----:B------:R-:W2:Y:S01]  /*150e0*/  LDL R25, [R1+0xf50] ;  /* 0x000f500001197983 */ /* 0x000ea20000100800 */
[----:B------:R-:W-:-:S03]  /*150f0*/  @!P0 IMAD.MOV.U32 R4, RZ, RZ, R9 ;  /* 0x000000ffff048224 */ /* 0x000fc600078e0009 */
[----:B------:R-:W2:Y:S01]  /*15100*/  LDL R9, [R1+0xf44] ;  /* 0x000f440001097983 */ /* 0x000ea20000100800 */
[----:B------:R-:W-:Y:S02]  /*15110*/  PRMT R173, RZ, 0x7610, R173 ;  /* 0x00007610ffad7816 */ /* 0x000fe400000000ad */
[----:B------:R-:W-:-:S04]  /*15120*/  PRMT R174, RZ, 0x7610, R174 ;  /* 0x00007610ffae7816 */ /* 0x000fc800000000ae */
[----:B------:R0:W2:Y:S01]  /*15130*/  @!P0 LDG.E.U8 R173, desc[UR58][R4.64] ;  /* 0x0000003a04ad8981 */ /* 0x0000a2000c1e1100 */
[----:B------:R-:W-:Y:S01]  /*15140*/  PRMT R191, RZ, 0x7610, R191 ;  /* 0x00007610ffbf7816 */ /* 0x000fe200000000bf */
[----:B0-----:R-:W-:Y:S02]  /*15150*/  @!P0 IMAD.MOV.U32 R4, RZ, RZ, R35 ;  /* 0x000000ffff048224 */ /* 0x001fe400078e0023 */
[----:B------:R-:W-:Y:S01]  /*15160*/  @!P0 IMAD.MOV.U32 R5, RZ, RZ, R38 ;  /* 0x000000ffff058224 */ /* 0x000fe200078e0026 */
[----:B------:R-:W-:Y:S01]  /*15170*/  PRMT R193, RZ, 0x7610, R193 ;  /* 0x00007610ffc17816 */ /* 0x000fe200000000c1 */
[----:B------:R-:W2:Y:S04]  /*15180*/  LDL R38, [R1+0xf40] ;  /* 0x000f400001267983 */ /* 0x000ea80000100800 */
[----:B------:R0:W2:Y:S04]  /*15190*/  @!P0 LDG.E.U8 R174, desc[UR58][R4.64] ;  /* 0x0000003a04ae8981 */ /* 0x0000a8000c1e1100 */
[----:B------:R-:W2:Y:S01]  /*151a0*/  LDL R35, [R1+0xf34] ;  /* 0x000f340001237983 */ /* 0x000ea20000100800 */
[----:B0-----:R-:W-:-:S02]  /*151b0*/  @!P0 IMAD.MOV.U32 R5, RZ, RZ, R41 ;  /* 0x000000ffff058224 */ /* 0x001fc400078e0029 */
[----:B------:R-:W-:Y:S01]  /*151c0*/  @!P0 IMAD.MOV.U32 R4, RZ, RZ, R36 ;  /* 0x000000ffff048224 */ /* 0x000fe200078e0024 */
[----:B------:R-:W-:Y:S01]  /*151d0*/  PRMT R194, RZ, 0x7610, R194 ;  /* 0x00007610ffc27816 */ /* 0x000fe200000000c2 */
[----:B------:R-:W2:Y:S04]  /*151e0*/  LDL R36, [R1+0xf30] ;  /* 0x000f300001247983 */ /* 0x000ea80000100800 */
[----:B------:R3:W2:Y:S01]  /*151f0*/  @!P0 LDG.E.U8 R191, desc[UR58][R4.64] ;  /* 0x0000003a04bf8981 */ /* 0x0006a2000c1e1100 */
[----:B------:R-:W-:Y:S02]  /*15200*/  PRMT R195, RZ, 0x7610, R195 ;  /* 0x00007610ffc37816 */ /* 0x000fe400000000c3 */
[----:B------:R-:W-:Y:S01]  /*15210*/  PRMT R197, RZ, 0x7610, R197 ;  /* 0x00007610ffc57816 */ /* 0x000fe200000000c5 */
[----:B------:R-:W2:Y:S01]  /*15220*/  LDL R41, [R1+0xed0] ;  /* 0x000ed00001297983 */ /* 0x000ea20000100800 */
[----:B---3--:R-:W-:-:S03]  /*15230*/  @!P0 IMAD.MOV.U32 R5, RZ, RZ, R33 ;  /* 0x000000ffff058224 */ /* 0x008fc600078e0021 */
[----:B------:R-:W3:Y:S01]  /*15240*/  LDL R33, [R1+0xf20] ;  /* 0x000f200001217983 */ /* 0x000ee20000100800 */
[----:B----4-:R-:W-:-:S03]  /*15250*/  @!P0 IMAD.MOV.U32 R4, RZ, RZ, R30 ;  /* 0x000000ffff048224 */ /* 0x010fc600078e001e */
[----:B------:R-:W4:Y:S04]  /*15260*/  LDL R30, [R1+0xf24] ;  /* 0x000f2400011e7983 */ /* 0x000f280000100800 */
[----:B------:R0:W4:Y:S02]  /*15270*/  @!P0 LDG.E.U8 R193, desc[UR58][R4.64] ;  /* 0x0000003a04c18981 */ /* 0x000124000c1e1100 */
[----:B0-----:R-:W-:Y:S02]  /*15280*/  @!P0 IMAD.MOV.U32 R5, RZ, RZ, R40 ;  /* 0x000000ffff058224 */ /* 0x001fe400078e0028 */
[----:B------:R-:W4:Y:S01]  /*15290*/  LDL R40, [R1+0xed4] ;  /* 0x000ed40001287983 */ /* 0x000f220000100800 */
[----:B--2---:R-:W-:-:S03]  /*152a0*/  @!P0 IMAD.MOV.U32 R4, RZ, RZ, R28 ;  /* 0x000000ffff048224 */ /* 0x004fc600078e001c */
[----:B------:R-:W2:Y:S04]  /*152b0*/  LDL R28, [R1+0xf14] ;  /* 0x000f1400011c7983 */ /* 0x000ea80000100800 */
[----:B------:R0:W2:Y:S02]  /*152c0*/  @!P0 LDG.E.U8 R194, desc[UR58][R4.64] ;  /* 0x0000003a04c28981 */ /* 0x0000a4000c1e1100 */
[----:B0-----:R-:W-:Y:S01]  /*152d0*/  @!P0 IMAD.MOV.U32 R5, RZ, RZ, R39 ;  /* 0x000000ffff058224 */ /* 0x001fe200078e0027 */
[----:B------:R-:W-:Y:S01]  /*152e0*/  PRMT R198, RZ, 0x7610, R198 ;  /* 0x00007610ffc67816 */ /* 0x000fe200000000c6 */
        /* <DEDUP_REMOVED lines=21> */
[----:B------:R-:W-:-:S02]  /*15440*/  PRMT R202, RZ, 0x7610, R202 ;  /* 0x00007610ffca7816 */ /* 0x000fc400000000ca */
        /* <DEDUP_REMOVED lines=18> */
[----:B------:R-:W-:Y:S01]  /*15570*/  PRMT R205, RZ, 0x7610, R205 ;  /* 0x00007610ffcd7816 */ /* 0x000fe200000000cd */
[----:B------:R-:W-:Y:S01]  /*15580*/  @!P0 IMAD.MOV.U32 R5, RZ, RZ, R128 ;  /* 0x000000ffff058224 */ /* 0x000fe200078e0080 */
[----:B------:R-:W-:-:S04]  /*15590*/  PRMT R206, RZ, 0x7610, R206 ;  /* 0x00007610ffce7816 */ /* 0x000fc800000000ce */
[----:B------:R0:W2:Y:S01]  /*155a0*/  @!P0 LDG.E.U8 R205, desc[UR58][R4.64] ;  /* 0x0000003a04cd8981 */ /* 0x0000a2000c1e1100 */
[----:B------:R-:W-:Y:S01]  /*155b0*/  PRMT R207, RZ, 0x7610, R207 ;  /* 0x00007610ffcf7816 */ /* 0x000fe200000000cf */
[----:B0-----:R-:W-:Y:S02]  /*155c0*/  @!P0 IMAD.MOV.U32 R4, RZ, RZ, R42 ;  /* 0x000000ffff048224 */ /* 0x001fe400078e002a */
[----:B------:R-:W-:-:S05]  /*155d0*/  @!P0 IMAD.MOV.U32 R5, RZ, RZ, R127 ;  /* 0x000000ffff058224 */ /* 0x000fca00078e007f */
        /* <DEDUP_REMOVED lines=11> */
[----:B------:R-:W-:Y:S01]  /*15690*/  @!P0 IMAD.MOV.U32 R5, RZ, RZ, R36 ;  /* 0x000000ffff058224 */ /* 0x000fe200078e0024 */
[----:B------:R-:W-:Y:S01]  /*156a0*/  PRMT R213, RZ, 0x7610, R213 ;  /* 0x00007610ffd57816 */ /* 0x000fe200000000d5 */
[----:B------:R-:W2:Y:S04]  /*156b0*/  LDL.LU R36, [R1+0xe60] ;  /* 0x000e600001247983 */ /* 0x000ea80000300800 */
[----:B------:R3:W2:Y:S01]  /*156c0*/  @!P0 LDG.E.U8 R210, desc[UR58][R4.64] ;  /* 0x0000003a04d28981 */ /* 0x0006a2000c1e1100 */
[----:B------:R-:W-:-:S03]  /*156d0*/  PRMT R214, RZ, 0x7610, R214 ;  /* 0x00007610ffd67816 */ /* 0x000fc600000000d6 */
[----:B------:R-:W-:Y:S04]  /*156e0*/  STL [R1+0x13d0], R236 ;  /* 0x0013d0ec01007387 */ /* 0x000fe80000100800 */
[----:B------:R0:W-:Y:S01]  /*156f0*/  STL [R1+0x13cc], R2 ;  /* 0x0013cc0201007387 */ /* 0x0001e20000100800 */
[----:B------:R-:W-:Y:S01]  /*15700*/  PRMT R215, RZ, 0x7610, R215 ;  /* 0x00007610ffd77816 */ /* 0x000fe200000000d7 */
[----:B---3--:R-:W-:Y:S02]  /*15710*/  @!P0 IMAD.MOV.U32 R5, RZ, RZ, R33 ;  /* 0x000000ffff058224 */ /* 0x008fe400078e0021 */
[----:B----4-:R-:W-:-:S05]  /*15720*/  @!P0 IMAD.MOV.U32 R4, RZ, RZ, R30 ;  /* 0x000000ffff048224 */ /* 0x010fca00078e001e */
[----:B------:R2:W3:Y:S02]  /*15730*/  @!P0 LDG.E.U8 R211, desc[UR58][R4.64] ;  /* 0x0000003a04d38981 */ /* 0x0004e4000c1e1100 */
[----:B--2---:R-:W-:Y:S02]  /*15740*/  @!P0 IMAD.MOV.U32 R4, RZ, RZ, R28 ;  /* 0x000000ffff048224 */ /* 0x004fe400078e001c */
[----:B------:R-:W-:-:S05]  /*15750*/  @!P0 IMAD.MOV.U32 R5, RZ, RZ, R29 ;  /* 0x000000ffff058224 */ /* 0x000fca00078e001d */
[----:B------:R1:W2:Y:S02]  /*15760*/  @!P0 LDG.E.U8 R213, desc[UR58][R4.64] ;  /* 0x0000003a04d58981 */ /* 0x0002a4000c1e1100 */
[----:B-1----:R-:W-:Y:S02]  /*15770*/  @!P0 IMAD.MOV.U32 R5, RZ, RZ, R236 ;  /* 0x000000ffff058224 */ /* 0x002fe400078e00ec */
[----:B------:R-:W-:-:S05]  /*15780*/  @!P0 IMAD.MOV.U32 R4, RZ, RZ, R25 ;  /* 0x000000ffff048224 */ /* 0x000fca00078e0019 */
[----:B------:R1:W4:Y:S02]  /*15790*/  @!P0 LDG.E.U8 R214, desc[UR58][R4.64] ;  /* 0x0000003a04d68981 */ /* 0x000324000c1e1100 */
[----:B-1----:R-:W-:Y:S02]  /*157a0*/  @!P0 IMAD.MOV.U32 R5, RZ, RZ, R2 ;  /* 0x000000ffff058224 */ /* 0x002fe400078e0002 */
[----:B------:R-:W-:Y:S01]  /*157b0*/  @!P0 IMAD.MOV.U32 R4, RZ, RZ, R24 ;  /* 0x000000ffff048224 */ /* 0x000fe200078e0018 */
[----:B0-----:R-:W3:Y:S04]  /*157c0*/  LDL.LU R2, [R1+0xe88] ;  /* 0x000e880001027983 */ /* 0x001ee80000300800 */
[----:B------:R-:W2:Y:S04]  /*157d0*/  LDL R39, [R1+0x1194] ;  /* 0x0011940001277983 */ /* 0x000ea80000100800 */
[----:B------:R-:W4:Y:S04]  /*157e0*/  LDL R30, [R1+0x139c] ;  /* 0x00139c00011e7983 */ /* 0x000f280000100800 */
[----:B------:R-:W3:Y:S04]  /*157f0*/  LDL R38, [R1+0x138c] ;  /* 0x00138c0001267983 */ /* 0x000ee80000100800 */
[----:B------:R-:W3:Y:S04]  /*15800*/  LDL R24, [R1+0x1390] ;  /* 0x0013900001187983 */ /* 0x000ee80000100800 */
[----:B------:R-:W3:Y:S04]  /*15810*/  LDL R35, [R1+0x1188] ;  /* 0x0011880001237983 */ /* 0x000ee80000100800 */
[----:B------:R-:W3:Y:S04]  /*15820*/  LDL R28, [R1+0x118c] ;  /* 0x00118c00011c7983 */ /* 0x000ee80000100800 */
[----:B------:R-:W2:Y:S04]  /*15830*/  LDL.LU R42, [R1+0xe04] ;  /* 0x000e0400012a7983 */ /* 0x000ea80000300800 */
[----:B------:R-:W4:Y:S04]  /*15840*/  LDL.LU R40, [R1+0xe24] ;  /* 0x000e240001287983 */ /* 0x000f280000300800 */
[----:B------:R-:W3:Y:S04]  /*15850*/  LDL.LU R41, [R1+0xe50] ;  /* 0x000e500001297983 */ /* 0x000ee80000300800 */
[----:B------:R-:W2:Y:S04]  /*15860*/  LDL.LU R33, [R1+0xe00] ;  /* 0x000e000001217983 */ /* 0x000ea80000300800 */
[----:B------:R-:W2:Y:S04]  /*15870*/  LDL.LU R29, [R1+0xe10] ;  /* 0x000e1000011d7983 */ /* 0x000ea80000300800 */
[----:B------:R-:W2:Y:S04]  /*15880*/  LDL.LU R25, [R1+0xe20] ;  /* 0x000e200001197983 */ /* 0x000ea80000300800 */
[----:B------:R-:W4:Y:S04]  /*15890*/  LDL.LU R252, [R1+0xe34] ;  /* 0x000e340001fc7983 */ /* 0x000f280000300800 */
[----:B------:R0:W2:Y:S04]  /*158a0*/  @!P0 LDG.E.U8 R215, desc[UR58][R4.64] ;  /* 0x0000003a04d78981 */ /* 0x0000a8000c1e1100 */
[----:B------:R-:W2:Y:S04]  /*158b0*/  LDL.LU R247, [R1+0xe30] ;  /* 0x000e300001f77983 */ /* 0x000ea80000300800 */
[----:B------:R-:W2:Y:S01]  /*158c0*/  LDL.LU R239, [R1+0xe14] ;  /* 0x000e140001ef7983 */ /* 0x000ea20000300800 */
[----:B0-----:R-:W-:-:S03]  /*158d0*/  @!P0 IMAD.MOV.U32 R4, RZ, RZ, R9 ;  /* 0x000000ffff048224 */ /* 0x001fc600078e0009 */
[----:B------:R-:W4:Y:S01]  /*158e0*/  LDL.LU R9, [R1+0xe40] ;  /* 0x000e400001097983 */ /* 0x000f220000300800 */
[----:B------:R-:W-:Y:S02]  /*158f0*/  PRMT R217, RZ, 0x7610, R217 ;  /* 0x00007610ffd97816 */ /* 0x000fe400000000d9 */
[----:B------:R-:W-:Y:S01]  /*15900*/  PRMT R218, RZ, 0x7610, R218 ;  /* 0x00007610ffda7816 */ /* 0x000fe200000000da */
[----:B------:R-:W2:Y:S01]  /*15910*/  LDL.LU R127, [R1+0x10c8] ;  /* 0x0010c800017f7983 */ /* 0x000ea20000300800 */
[----:B------:R-:W-:Y:S01]  /*15920*/  @!P0 IMAD.MOV.U32 R5, RZ, RZ, R36 ;  /* 0x000000ffff058224 */ /* 0x000fe200078e0024 */
[----:B------:R-:W-:Y:S02]  /*15930*/  PRMT R219, RZ, 0x7610, R219 ;  /* 0x00007610ffdb7816 */ /* 0x000fe400000000db */
[----:B------:R-:W-:Y:S01]  /*15940*/  PRMT R221, RZ, 0x7610, R221 ;  /* 0x00007610ffdd7816 */ /* 0x000fe200000000dd */
[----:B------:R-:W2:Y:S04]  /*15950*/  LDL.LU R128, [R1+0x109c] ;  /* 0x00109c0001807983 */ /* 0x000ea80000300800 */
[----:B------:R0:W2:Y:S01]  /*15960*/  @!P0 LDG.E.U8 R217, desc[UR58][R4.64] ;  /* 0x0000003a04d98981 */ /* 0x0000a2000c1e1100 */
[----:B------:R-:W-:-:S02]  /*15970*/  PRMT R222, RZ, 0x7610, R222 ;  /* 0x00007610ffde7816 */ /* 0x000fc400000000de */
[----:B------:R-:W-:Y:S01]  /*15980*/  PRMT R228, RZ, 0x7610, R228 ;  /* 0x00007610ffe47816 */ /* 0x000fe200000000e4 */
[----:B------:R-:W2:Y:S01]  /*15990*/  LDL.LU R131, [R1+0x10b8] ;  /* 0x0010b80001837983 */ /* 0x000ea20000300800 */
[----:B------:R-:W-:-:S03]  /*159a0*/  PRMT R227, RZ, 0x7610, R227 ;  /* 0x00007610ffe37816 */ /* 0x000fc600000000e3 */
[----:B------:R-:W2:Y:S01]  /*159b0*/  LDL.LU R132, [R1+0x108c] ;  /* 0x00108c0001847983 */ /* 0x000ea20000300800 */
[----:B0-----:R-:W-:-:S03]  /*159c0*/  @!P0 IMAD.MOV.U32 R4, RZ, RZ, R235 ;  /* 0x000000ffff048224 */ /* 0x001fc600078e00eb */
[----:B------:R-:W2:Y:S01]  /*159d0*/  LDL.LU R135, [R1+0x10a8] ;  /* 0x0010a80001877983 */ /* 0x000ea20000300800 */
[----:B------:R-:W-:-:S03]  /*159e0*/  PRMT R226, RZ, 0x7610, R226 ;  /* 0x00007610ffe27816 */ /* 0x000fc600000000e2 */
[----:B------:R-:W2:Y:S04]  /*159f0*/  LDL.LU R136, [R1+0x107c] ;  /* 0x00107c0001887983 */ /* 0x000ea80000300800 */
[----:B------:R-:W2:Y:S04]  /*15a00*/  LDL.LU R139, [R1+0x1098] ;  /* 0x00109800018b7983 */ /* 0x000ea80000300800 */
[----:B------:R-:W2:Y:S04]  /*15a10*/  LDL.LU R140, [R1+0x106c] ;  /* 0x00106c00018c7983 */ /* 0x000ea80000300800 */
[----:B------:R-:W2:Y:S04]  /*15a20*/  LDL.LU R143, [R1+0x1088] ;  /* 0x00108800018f7983 */ /* 0x000ea80000300800 */
[----:B------:R-:W2:Y:S04]  /*15a30*/  LDL.LU R144, [R1+0x105c] ;  /* 0x00105c0001907983 */ /* 0x000ea80000300800 */
[----:B------:R-:W2:Y:S01]  /*15a40*/  LDL.LU R147, [R1+0x1078] ;  /* 0x0010780001937983 */ /* 0x000ea20000300800 */
[----:B------:R-:W-:-:S03]  /*15a50*/  PRMT R225, RZ, 0x7610, R225 ;  /* 0x00007610ffe17816 */ /* 0x000fc600000000e1 */
[----:B------:R-:W2:Y:S04]  /*15a60*/  LDL.LU R148, [R1+0x104c] ;  /* 0x00104c0001947983 */ /* 0x000ea80000300800 */
[----:B------:R-:W2:Y:S04]  /*15a70*/  LDL.LU R151, [R1+0x1068] ;  /* 0x0010680001977983 */ /* 0x000ea80000300800 */
[----:B------:R-:W2:Y:S04]  /*15a80*/  LDL.LU R236, [R1+0xe6c] ;  /* 0x000e6c0001ec7983 */ /* 0x000ea80000300800 */
[----:B------:R0:W-:Y:S01]  /*15a90*/  STL [R1+0x13d4], R235 ;  /* 0x0013d4eb01007387 */ /* 0x0001e20000100800 */
[----:B------:R-:W-:-:S03]  /*15aa0*/  PRMT R224, RZ, 0x7610, R224 ;  /* 0x00007610ffe07816 */ /* 0x000fc600000000e0 */
[----:B0-----:R-:W2:Y:S04]  /*15ab0*/  LDL.LU R235, [R1+0xe98] ;  /* 0x000e980001eb7983 */ /* 0x001ea80000300800 */
[----:B------:R0:W-:Y:S01]  /*15ac0*/  STL [R1+0x13d8], R0 ;  /* 0x0013d80001007387 */ /* 0x0001e20000100800 */
[----:B------:R-:W-:Y:S02]  /*15ad0*/  PRMT R223, RZ, 0x7610, R223 ;  /* 0x00007610ffdf7816 */ /* 0x000fe400000000df */
[----:B------:R-:W-:Y:S01]  /*15ae0*/  PRMT R233, RZ, 0x7610, R233 ;  /* 0x00007610ffe97816 */ /* 0x000fe200000000e9 */
[----:B---3--:R-:W-:-:S05]  /*15af0*/  @!P0 IMAD.MOV.U32 R5, RZ, RZ, R41 ;  /* 0x000000ffff058224 */ /* 0x008fca00078e0029 */
[----:B------:R1:W3:Y:S02]  /*15b00*/  @!P0 LDG.E.U8 R218, desc[UR58][R4.64] ;  /* 0x0000003a04da8981 */ /* 0x0002e4000c1e1100 */
[----:B-1----:R-:W-:Y:S02]  /*15b10*/  @!P0 IMAD.MOV.U32 R4, RZ, RZ, R0 ;  /* 0x000000ffff048224 */ /* 0x002fe400078e0000 */
[----:B0-----:R-:W3:Y:S01]  /*15b20*/  LDL.LU R0, [R1+0xe7c] ;  /* 0x000e7c0001007983 */ /* 0x001ee20000300800 */
[----:B----4-:R-:W-:-:S05]  /*15b30*/  @!P0 IMAD.MOV.U32 R5, RZ, RZ, R9 ;  /* 0x000000ffff058224 */ /* 0x010fca00078e0009 */
[----:B------:R0:W4:Y:S02]  /*15b40*/  @!P0 LDG.E.U8 R219, desc[UR58][R4.64] ;  /* 0x0000003a04db8981 */ /* 0x000124000c1e1100 */
[----:B0-----:R-:W-:Y:S02]  /*15b50*/  @!P0 IMAD.MOV.U32 R4, RZ, RZ, R252 ;  /* 0x000000ffff048224 */ /* 0x001fe400078e00fc */
[----:B--2---:R-:W-:-:S05]  /*15b60*/  @!P0 IMAD.MOV.U32 R5, RZ, RZ, R247 ;  /* 0x000000ffff058224 */ /* 0x004fca00078e00f7 */
        /* <DEDUP_REMOVED lines=11> */
[----:B------:R-:W-:Y:S01]  /*15c20*/  @!P0 IMAD.MOV.U32 R5, RZ, RZ, R249 ;  /* 0x000000ffff058224 */ /* 0x000fe200078e00f9 */
[----:B------:R0:W-:Y:S04]  /*15c30*/  STL [R1+0x13e0], R250 ;  /* 0x0013e0fa01007387 */ /* 0x0001e80000100800 */
[----:B------:R1:W2:Y:S04]  /*15c40*/  @!P0 LDG.E.U8 R226, desc[UR58][R4.64] ;  /* 0x0000003a04e28981 */ /* 0x0002a8000c1e1100 */
[----:B0-----:R-:W2:Y:S01]  /*15c50*/  LDL.LU R250, [R1+0xe8c] ;  /* 0x000e8c0001fa7983 */ /* 0x001ea20000300800 */
[----:B-1----:R-:W-:-:S02]  /*15c60*/  @!P0 IMAD.MOV.U32 R4, RZ, RZ, R246 ;  /* 0x000000ffff048224 */ /* 0x002fc400078e00f6 */
[----:B------:R-:W-:Y:S01]  /*15c70*/  @!P0 IMAD.MOV.U32 R5, RZ, RZ, R245 ;  /* 0x000000ffff058224 */ /* 0x000fe200078e00f5 */
[----:B------:R0:W-:Y:S04]  /*15c80*/  STL [R1+0x13dc], R249 ;  /* 0x0013dcf901007387 */ /* 0x0001e80000100800 */
[----:B------:R1:W2:Y:S04]  /*15c90*/  @!P0 LDG.E.U8 R225, desc[UR58][R4.64] ;  /* 0x0000003a04e18981 */ /* 0x0002a8000c1e1100 */
[----:B0-----:R-:W2:Y:S01]  /*15ca0*/  LDL.LU R249, [R1+0xea8] ;  /* 0x000ea80001f97983 */ /* 0x001ea20000300800 */
[----:B-1----:R-:W-:-:S03]  /*15cb0*/  @!P0 IMAD.MOV.U32 R4, RZ, RZ, R242 ;  /* 0x000000ffff048224 */ /* 0x002fc600078e00f2 */
[----:B------:R0:W-:Y:S01]  /*15cc0*/  STL [R1+0x13e8], R246 ;  /* 0x0013e8f601007387 */ /* 0x0001e20000100800 */
[----:B------:R-:W-:-:S05]  /*15cd0*/  @!P0 IMAD.MOV.U32 R5, RZ, RZ, R241 ;  /* 0x000000ffff058224 */ /* 0x000fca00078e00f1 */
[----:B------:R1:W2:Y:S04]  /*15ce0*/  @!P0 LDG.E.U8 R224, desc[UR58][R4.64] ;  /* 0x0000003a04e08981 */ /* 0x0002a8000c1e1100 */
[----:B0-----:R-:W2:Y:S04]  /*15cf0*/  LDL.LU R246, [R1+0xe9c] ;  /* 0x000e9c0001f67983 */ /* 0x001ea80000300800 */
[----:B------:R0:W-:Y:S01]  /*15d00*/  STL [R1+0x13e4], R245 ;  /* 0x0013e4f501007387 */ /* 0x0001e20000100800 */
[----:B-1----:R-:W-:Y:S02]  /*15d10*/  @!P0 IMAD.MOV.U32 R4, RZ, RZ, R238 ;  /* 0x000000ffff048224 */ /* 0x002fe400078e00ee */
        /* <DEDUP_REMOVED lines=8> */
[----:B------:R0:W-:Y:S04]  /*15da0*/  STL [R1+0x13ec], R241 ;  /* 0x0013ecf101007387 */ /* 0x0001e80000100800 */
[----:B0-----:R-:W2:Y:S04]  /*15db0*/  LDL.LU R241, [R1+0xec8] ;  /* 0x000ec80001f17983 */ /* 0x001ea80000300800 */
[----:B------:R0:W-:Y:S04]  /*15dc0*/  STL [R1+0x13f8], R238 ;  /* 0x0013f8ee01007387 */ /* 0x0001e80000100800 */
[----:B0-----:R-:W2:Y:S04]  /*15dd0*/  LDL.LU R238, [R1+0xebc] ;  /* 0x000ebc0001ee7983 */ /* 0x001ea80000300800 */
[----:B------:R0:W-:Y:S04]  /*15de0*/  STL [R1+0x13f4], R237 ;  /* 0x0013f4ed01007387 */ /* 0x0001e80000100800 */
[----:B0-----:R-:W3:Y:S04]  /*15df0*/  LDL.LU R237, [R1+0xed8] ;  /* 0x000ed80001ed7983 */ /* 0x001ee80000300800 */
[----:B------:R-:W4:Y:S04]  /*15e00*/  LDL R39, [R1+0x1178] ;  /* 0x0011780001277983 */ /* 0x000f280000100800 */
[----:B------:R-:W2:Y:S04]  /*15e10*/  LDL R30, [R1+0x117c] ;  /* 0x00117c00011e7983 */ /* 0x000ea80000100800 */
[----:B------:R-:W3:Y:S04]  /*15e20*/  LDL R243, [R1+0x1168] ;  /* 0x0011680001f37983 */ /* 0x000ee80000100800 */
[----:B------:R-:W3:Y:S01]  /*15e30*/  LDL R240, [R1+0x116c] ;  /* 0x00116c0001f07983 */ /* 0x000ee20000100800 */
[----:B-1----:R-:W-:-:S03]  /*15e40*/  @!P0 IMAD.MOV.U32 R4, RZ, RZ, R24 ;  /* 0x000000ffff048224 */ /* 0x002fc600078e0018 */
[----:B------:R-:W3:Y:S01]  /*15e50*/  LDL R24, [R1+0x115c] ;  /* 0x00115c0001187983 */ /* 0x000ee20000100800 */
[----:B------:R-:W-:Y:S01]  /*15e60*/  PRMT R232, RZ, 0x7610, R232 ;  /* 0x00007610ffe87816 */ /* 0x000fe200000000e8 */
[----:B------:R-:W-:Y:S02]  /*15e70*/  @!P0 IMAD.MOV.U32 R5, RZ, RZ, R38 ;  /* 0x000000ffff058224 */ /* 0x000fe400078e0026 */
[----:B------:R-:W3:Y:S01]  /*15e80*/  LDL R38, [R1+0x1158] ;  /* 0x0011580001267983 */ /* 0x000ee20000100800 */
[----:B------:R-:W-:-:S03]  /*15e90*/  PRMT R231, RZ, 0x7610, R231 ;  /* 0x00007610ffe77816 */ /* 0x000fc600000000e7 */
[----:B------:R0:W3:Y:S01]  /*15ea0*/  @!P0 LDG.E.U8 R232, desc[UR58][R4.64] ;  /* 0x0000003a04e88981 */ /* 0x0000e2000c1e1100 */
[----:B------:R-:W-:Y:S01]  /*15eb0*/  PRMT R230, RZ, 0x7610, R230 ;  /* 0x00007610ffe67816 */ /* 0x000fe200000000e6 */
[----:B0-----:R-:W-:Y:S02]  /*15ec0*/  @!P0 IMAD.MOV.U32 R4, RZ, RZ, R28 ;  /* 0x000000ffff048224 */ /* 0x001fe400078e001c */
[----:B------:R-:W-:Y:S01]  /*15ed0*/  @!P0 IMAD.MOV.U32 R5, RZ, RZ, R35 ;  /* 0x000000ffff058224 */ /* 0x000fe200078e0023 */
[----:B------:R-:W3:Y:S04]  /*15ee0*/  LDL R28, [R1+0x114c] ;  /* 0x00114c00011c7983 */ /* 0x000ee80000100800 */
[----:B------:R-:W3:Y:S04]  /*15ef0*/  LDL R35, [R1+0x1148] ;  /* 0x0011480001237983 */ /* 0x000ee80000100800 */
[----:B------:R4:W3:Y:S01]  /*15f00*/  @!P0 LDG.E.U8 R231, desc[UR58][R4.64] ;  /* 0x0000003a04e78981 */ /* 0x0008e2000c1e1100 */
[----:B------:R-:W-:Y:S01]  /*15f10*/  PRMT R229, RZ, 0x7610, R229 ;  /* 0x00007610ffe57816 */ /* 0x000fe200000000e5 */
[----:B----4-:R-:W-:-:S02]  /*15f20*/  @!P0 IMAD.MOV.U32 R5, RZ, RZ, R39 ;  /* 0x000000ffff058224 */ /* 0x010fc400078e0027 */
[----:B------:R-:W4:Y:S01]  /*15f30*/  LDL R39, [R1+0x1138] ;  /* 0x0011380001277983 */ /* 0x000f220000100800 */
[----:B--2---:R-:W-:-:S03]  /*15f40*/  @!P0 IMAD.MOV.U32 R4, RZ, RZ, R30 ;  /* 0x000000ffff048224 */ /* 0x004fc600078e001e */
[----:B------:R-:W2:Y:S04]  /*15f50*/  LDL R30, [R1+0x113c] ;  /* 0x00113c00011e7983 */ /* 0x000ea80000100800 */
[----:B------:R3:W2:Y:S02]  /*15f60*/  @!P0 LDG.E.U8 R230, desc[UR58][R4.64] ;  /* 0x0000003a04e68981 */ /* 0x0006a4000c1e1100 */
[----:B---3--:R-:W-:Y:S02]  /*15f70*/  @!P0 IMAD.MOV.U32 R4, RZ, RZ, R240 ;  /* 0x000000ffff048224 */ /* 0x008fe400078e00f0 */
[----:B------:R-:W-:-:S05]  /*15f80*/  @!P0 IMAD.MOV.U32 R5, RZ, RZ, R243 ;  /* 0x000000ffff058224 */ /* 0x000fca00078e00f3 */
[----:B------:R0:W3:Y:S02]  /*15f90*/  @!P0 LDG.E.U8 R229, desc[UR58][R4.64] ;  /* 0x0000003a04e58981 */ /* 0x0000e4000c1e1100 */
[----:B0-----:R-:W-:Y:S02]  /*15fa0*/  @!P0 IMAD.MOV.U32 R4, RZ, RZ, R24 ;  /* 0x000000ffff048224 */ /* 0x001fe400078e0018 */
[----:B------:R-:W3:Y:S01]  /*15fb0*/  LDL R24, [R1+0x112c] ;  /* 0x00112c0001187983 */ /* 0x000ee20000100800 */
[----:B------:R-:W-:Y:S01]  /*15fc0*/  PRMT R220, RZ, 0x7610, R220 ;  /* 0x00007610ffdc7816 */ /* 0x000fe200000000dc */
[----:B------:R-:W-:Y:S02]  /*15fd0*/  @!P0 IMAD.MOV.U32 R5, RZ, RZ, R38 ;  /* 0x000000ffff058224 */ /* 0x000fe400078e0026 */
[----:B------:R-:W3:Y:S04]  /*15fe0*/  LDL R38, [R1+0x1128] ;  /* 0x0011280001267983 */ /* 0x000ee80000100800 */
[----:B------:R0:W3:Y:S01]  /*15ff0*/  @!P0 LDG.E.U8 R220, desc[UR58][R4.64] ;  /* 0x0000003a04dc8981 */ /* 0x0000e2000c1e1100 */
[----:B------:R-:W-:Y:S01]  /*16000*/  PRMT R216, RZ, 0x7610, R216 ;  /* 0x00007610ffd87816 */ /* 0x000fe200000000d8 */
[----:B0-----:R-:W-:-:S02]  /*16010*/  @!P0 IMAD.MOV.U32 R5, RZ, RZ, R35 ;  /* 0x000000ffff058224 */ /* 0x001fc400078e0023 */
[----:B------:R-:W3:Y:S01]  /*16020*/  LDL R35, [R1+0x1118] ;  /* 0x0011180001237983 */ /* 0x000ee20000100800 */
[----:B------:R-:W-:-:S03]  /*16030*/  @!P0 IMAD.MOV.U32 R4, RZ, RZ, R28 ;  /* 0x000000ffff048224 */ /* 0x000fc600078e001c */
[----:B------:R-:W3:Y:S01]  /*16040*/  LDL R28, [R1+0x111c] ;  /* 0x00111c00011c7983 */ /* 0x000ee20000100800 */
[----:B------:R-:W-:-:S03]  /*16050*/  PRMT R212, RZ, 0x7610, R212 ;  /* 0x00007610ffd47816 */ /* 0x000fc600000000d4 */
[----:B------:R4:W3:Y:S02]  /*16060*/  @!P0 LDG.E.U8 R216, desc[UR58][R4.64] ;  /* 0x0000003a04d88981 */ /* 0x0008e4000c1e1100 */
[----:B----4-:R-:W-:Y:S02]  /*16070*/  @!P0 IMAD.MOV.U32 R5, RZ, RZ, R39 ;  /* 0x000000ffff058224 */ /* 0x010fe400078e0027 */
[----:B--2---:R-:W-:Y:S02]  /*16080*/  @!P0 IMAD.MOV.U32 R4, RZ, RZ, R30 ;  /* 0x000000ffff048224 */ /* 0x004fe400078e001e */
[----:B------:R-:W2:Y:S04]  /*16090*/  LDL R30, [R1+0x110c] ;  /* 0x00110c00011e7983 */ /* 0x000ea80000100800 */
[----:B------:R-:W4:Y:S04]  /*160a0*/  LDL.LU R39, [R1+0x1108] ;  /* 0x0011080001277983 */ /* 0x000f280000300800 */
[----:B------:R3:W4:Y:S04]  /*160b0*/  @!P0 LDG.E.U8 R212, desc[UR58][R4.64] ;  /* 0x0000003a04d48981 */ /* 0x000728000c1e1100 */
[----:B------:R-:W4:Y:S01]  /*160c0*/  LDL.LU R240, [R1+0x10f8] ;  /* 0x0010f80001f07983 */ /* 0x000f220000300800 */
[----:B---3--:R-:W-:-:S03]  /*160d0*/  @!P0 IMAD.MOV.U32 R4, RZ, RZ, R24 ;  /* 0x000000ffff048224 */ /* 0x008fc600078e0018 */
[----:B------:R-:W3:Y:S01]  /*160e0*/  LDL R24, [R1+0x10fc] ;  /* 0x0010fc0001187983 */ /* 0x000ee20000100800 */
[----:B------:R-:W-:Y:S01]  /*160f0*/  PRMT R208, RZ, 0x7610, R208 ;  /* 0x00007610ffd07816 */ /* 0x000fe200000000d0 */
[----:B------:R-:W-:Y:S02]  /*16100*/  @!P0 IMAD.MOV.U32 R5, RZ, RZ, R38 ;  /* 0x000000ffff058224 */ /* 0x000fe400078e0026 */
[----:B------:R-:W3:Y:S04]  /*16110*/  LDL.LU R248, [R1+0x10e8] ;  /* 0x0010e80001f87983 */ /* 0x000ee80000300800 */
[----:B------:R0:W3:Y:S04]  /*16120*/  @!P0 LDG.E.U8 R208, desc[UR58][R4.64] ;  /* 0x0000003a04d08981 */ /* 0x0000e8000c1e1100 */
[----:B------:R-:W3:Y:S01]  /*16130*/  LDL.LU R38, [R1+0x10dc] ;  /* 0x0010dc0001267983 */ /* 0x000ee20000300800 */
[----:B------:R-:W-:Y:S01]  /*16140*/  PRMT R204, RZ, 0x7610, R204 ;  /* 0x00007610ffcc7816 */ /* 0x000fe200000000cc */
[----:B0-----:R-:W-:-:S02]  /*16150*/  @!P0 IMAD.MOV.U32 R5, RZ, RZ, R35 ;  /* 0x000000ffff058224 */ /* 0x001fc400078e0023 */
[----:B------:R-:W3:Y:S01]  /*16160*/  LDL.LU R35, [R1+0x10ec] ;  /* 0x0010ec0001237983 */ /* 0x000ee20000300800 */
[----:B------:R-:W-:-:S03]  /*16170*/  @!P0 IMAD.MOV.U32 R4, RZ, RZ, R28 ;  /* 0x000000ffff048224 */ /* 0x000fc600078e001c */
[----:B------:R-:W3:Y:S01]  /*16180*/  LDL.LU R28, [R1+0x10d8] ;  /* 0x0010d800011c7983 */ /* 0x000ee20000300800 */
[----:B------:R-:W-:-:S03]  /*16190*/  PRMT R200, RZ, 0x7610, R200 ;  /* 0x00007610ffc87816 */ /* 0x000fc600000000c8 */
[----:B------:R2:W3:Y:S04]  /*161a0*/  @!P0 LDG.E.U8 R204, desc[UR58][R4.64] ;  /* 0x0000003a04cc8981 */ /* 0x0004e8000c1e1100 */
[----:B------:R-:W3:Y:S01]  /*161b0*/  LDL.LU R243, [R1+0x10cc] ;  /* 0x0010cc0001f37983 */ /* 0x000ee20000300800 */
[----:B--2---:R-:W-:-:S03]  /*161c0*/  @!P0 IMAD.MOV.U32 R4, RZ, RZ, R30 ;  /* 0x000000ffff048224 */ /* 0x004fc600078e001e */
[----:B------:R-:W2:Y:S01]  /*161d0*/  LDL.LU R30, [R1+0x10ac] ;  /* 0x0010ac00011e7983 */ /* 0x000ea20000300800 */
[----:B----4-:R-:W-:-:S05]  /*161e0*/  @!P0 IMAD.MOV.U32 R5, RZ, RZ, R39 ;  /* 0x000000ffff058224 */ /* 0x010fca00078e0027 */
[----:B------:R3:W4:Y:S02]  /*161f0*/  @!P0 LDG.E.U8 R200, desc[UR58][R4.64] ;  /* 0x0000003a04c88981 */ /* 0x000724000c1e1100 */
[----:B---3--:R-:W-:Y:S02]  /*16200*/  @!P0 IMAD.MOV.U32 R4, RZ, RZ, R24 ;  /* 0x000000ffff048224 */ /* 0x008fe400078e0018 */
[----:B------:R-:W3:Y:S01]  /*16210*/  LDL.LU R24, [R1+0x10bc] ;  /* 0x0010bc0001187983 */ /* 0x000ee20000300800 */
[----:B------:R-:W-:Y:S01]  /*16220*/  PRMT R196, RZ, 0x7610, R196 ;  /* 0x00007610ffc47816 */ /* 0x000fe200000000c4 */
[----:B------:R-:W-:Y:S01]  /*16230*/  @!P0 IMAD.MOV.U32 R5, RZ, RZ, R240 ;  /* 0x000000ffff058224 */ /* 0x000fe200078e00f0 */
[----:B------:R-:W-:-:S04]  /*16240*/  PRMT R192, RZ, 0x7610, R192 ;  /* 0x00007610ffc07816 */ /* 0x000fc800000000c0 */
[----:B------:R0:W4:Y:S01]  /*16250*/  @!P0 LDG.E.U8 R196, desc[UR58][R4.64] ;  /* 0x0000003a04c48981 */ /* 0x000122000c1e1100 */
[----:B------:R-:W-:Y:S01]  /*16260*/  PRMT R190, RZ, 0x7610, R190 ;  /* 0x00007610ffbe7816 */ /* 0x000fe200000000be */
[----:B0-----:R-:W-:Y:S02]  /*16270*/  @!P0 IMAD.MOV.U32 R5, RZ, RZ, R248 ;  /* 0x000000ffff058224 */ /* 0x001fe400078e00f8 */
[----:B------:R-:W-:-:S05]  /*16280*/  @!P0 IMAD.MOV.U32 R4, RZ, RZ, R35 ;  /* 0x000000ffff048224 */ /* 0x000fca00078e0023 */
        /* <DEDUP_REMOVED lines=10> */
[----:B0-----:R-:W-:Y:S01]  /*16330*/  @!P0 IMAD.MOV.U32 R5, RZ, RZ, R131 ;  /* 0x000000ffff058224 */ /* 0x001fe200078e0083 */
[----:B------:R-:W-:Y:S02]  /*16340*/  PRMT R186, RZ, 0x7610, R186 ;  /* 0x00007610ffba7816 */ /* 0x000fe400000000ba */
[----:B------:R-:W-:Y:S02]  /*16350*/  PRMT R185, RZ, 0x7610, R185 ;  /* 0x00007610ffb97816 */ /* 0x000fe400000000b9 */
[----:B------:R-:W-:Y:S02]  /*16360*/  PRMT R184, RZ, 0x7610, R184 ;  /* 0x00007610ffb87816 */ /* 0x000fe400000000b8 */
[----:B------:R-:W-:Y:S01]  /*16370*/  PRMT R183, RZ, 0x7610, R183 ;  /* 0x00007610ffb77816 */ /* 0x000fe200000000b7 */
[----:B---3--:R-:W-:-:S05]  /*16380*/  @!P0 IMAD.MOV.U32 R4, RZ, RZ, R24 ;  /* 0x000000ffff048224 */ /* 0x008fca00078e0018 */
[----:B------:R2:W3:Y:S02]  /*16390*/  @!P0 LDG.E.U8 R188, desc[UR58][R4.64] ;  /* 0x0000003a04bc8981 */ /* 0x0004e4000c1e1100 */
        /* <DEDUP_REMOVED lines=14> */
[----:B------:R0:W2:Y:S04]  /*16480*/  @!P0 LDG.E.U8 R183, desc[UR58][R4.64] ;  /* 0x0000003a04b78981 */ /* 0x0000a8000c1e1100 */
[----:B------:R-:W4:Y:S01]  /*16490*/  LDL R5, [R1+0x1058] ;  /* 0x0010580001057983 */ /* 0x000f220000100800 */
[----:B------:R-:W-:Y:S01]  /*164a0*/  PRMT R182, RZ, 0x7610, R182 ;  /* 0x00007610ffb67816 */ /* 0x000fe200000000b6 */
[----:B0-----:R-:W-:-:S05]  /*164b0*/  @!P0 IMAD.MOV.U32 R4, RZ, RZ, R144 ;  /* 0x000000ffff048224 */ /* 0x001fca00078e0090 */
[----:B----4-:R0:W4:Y:S04]  /*164c0*/  @!P0 LDG.E.U8 R182, desc[UR58][R4.64] ;  /* 0x0000003a04b68981 */ /* 0x010128000c1e1100 */
[----:B------:R-:W3:Y:S04]  /*164d0*/  LDL R5, [R1+0x1048] ;  /* 0x0010480001057983 */ /* 0x000ee80000100800 */
[----:B------:R-:W-:Y:S04]  /*164e0*/  STL.64 [R1+0x1658], R150 ;  /* 0x0016589601007387 */ /* 0x000fe80000100a00 */
[----:B------:R-:W-:Y:S04]  /*164f0*/  STL.64 [R1+0x1650], R148 ;  /* 0x0016509401007387 */ /* 0x000fe80000100a00 */
[----:B------:R-:W-:Y:S04]  /*16500*/  STL.64 [R1+0x1648], R146 ;  /* 0x0016489201007387 */ /* 0x000fe80000100a00 */
[----:B------:R1:W-:Y:S04]  /*16510*/  STL.64 [R1+0x1640], R144 ;  /* 0x0016409001007387 */ /* 0x0003e80000100a00 */
[----:B------:R-:W-:Y:S04]  /*16520*/  STL.64 [R1+0x1638], R142 ;  /* 0x0016388e01007387 */ /* 0x000fe80000100a00 */
[----:B------:R2:W-:Y:S01]  /*16530*/  STL.64 [R1+0x1630], R140 ;  /* 0x0016308c01007387 */ /* 0x0005e20000100a00 */
[----:B0-----:R-:W-:-:S02]  /*16540*/  @!P0 IMAD.MOV.U32 R4, RZ, RZ, R148 ;  /* 0x000000ffff048224 */ /* 0x001fc400078e0094 */
[----:B-1----:R-:W-:Y:S02]  /*16550*/  IMAD.MOV.U32 R144, RZ, RZ, R41 ;  /* 0x000000ffff907224 */ /* 0x002fe400078e0029 */
[----:B--2---:R-:W-:Y:S02]  /*16560*/  IMAD.MOV.U32 R141, RZ, RZ, R45 ;  /* 0x000000ffff8d7224 */ /* 0x004fe400078e002d */
[----:B------:R-:W2:Y:S04]  /*16570*/  LDL.LU R45, [R1+0x19a8] ;  /* 0x0019a800012d7983 */ /* 0x000ea80000300800 */
[----:B------:R-:W-:Y:S01]  /*16580*/  STL.64 [R1+0x1628], R138 ;  /* 0x0016288a01007387 */ /* 0x000fe20000100a00 */
[----:B------:R-:W-:-:S03]  /*16590*/  IMAD.MOV.U32 R142, RZ, RZ, R43 ;  /* 0x000000ffff8e7224 */ /* 0x000fc600078e002b */
[----:B------:R-:W-:Y:S01]  /*165a0*/  STL.64 [R1+0x1620], R136 ;  /* 0x0016208801007387 */ /* 0x000fe20000100a00 */
[----:B------:R-:W-:-:S03]  /*165b0*/  IMAD.MOV.U32 R143, RZ, RZ, R40 ;  /* 0x000000ffff8f7224 */ /* 0x000fc600078e0028 */
[----:B------:R0:W-:Y:S01]  /*165c0*/  STL.64 [R1+0x1618], R134 ;  /* 0x0016188601007387 */ /* 0x0001e20000100a00 */
[----:B------:R-:W-:Y:S02]  /*165d0*/  IMAD.MOV.U32 R145, RZ, RZ, R38 ;  /* 0x000000ffff917224 */ /* 0x000fe400078e0026 */
[----:B------:R-:W-:Y:S02]  /*165e0*/  IMAD.MOV.U32 R146, RZ, RZ, R39 ;  /* 0x000000ffff927224 */ /* 0x000fe400078e0027 */
[----:B------:R-:W-:Y:S02]  /*165f0*/  IMAD.MOV.U32 R148, RZ, RZ, R36 ;  /* 0x000000ffff947224 */ /* 0x000fe400078e0024 */
[----:B0-----:R-:W-:Y:S02]  /*16600*/  IMAD.MOV.U32 R135, RZ, RZ, R42 ;  /* 0x000000ffff877224 */ /* 0x001fe400078e002a */
[----:B------:R-:W4:Y:S04]  /*16610*/  LDL.LU R42, [R1+0x19a4] ;  /* 0x0019a400012a7983 */ /* 0x000f280000300800 */
[----:B------:R-:W4:Y:S04]  /*16620*/  LDL.LU R43, [R1+0x19a0] ;  /* 0x0019a000012b7983 */ /* 0x000f280000300800 */
[----:B------:R-:W3:Y:S01]  /*16630*/  LDL.LU R40, [R1+0x199c] ;  /* 0x00199c0001287983 */ /* 0x000ee20000300800 */
[----:B------:R-:W-:-:S03]  /*16640*/  IMAD.MOV.U32 R147, RZ, RZ, R37 ;  /* 0x000000ffff937224 */ /* 0x000fc600078e0025 */
[----:B------:R-:W3:Y:S01]  /*16650*/  LDL.LU R41, [R1+0x1998] ;  /* 0x0019980001297983 */ /* 0x000ee20000300800 */
[----:B------:R-:W-:-:S03]  /*16660*/  IMAD.MOV.U32 R149, RZ, RZ, R34 ;  /* 0x000000ffff957224 */ /* 0x000fc600078e0022 */
[----:B------:R-:W3:Y:S01]  /*16670*/  LDL.LU R38, [R1+0x1994] ;  /* 0x0019940001267983 */ /* 0x000ee20000300800 */
[----:B------:R-:W-:-:S03]  /*16680*/  IMAD.MOV.U32 R150, RZ, RZ, R35 ;  /* 0x000000ffff967224 */ /* 0x000fc600078e0023 */
[----:B------:R-:W3:Y:S04]  /*16690*/  LDL.LU R39, [R1+0x1990] ;  /* 0x0019900001277983 */ /* 0x000ee80000300800 */
[----:B------:R-:W3:Y:S04]  /*166a0*/  LDL.LU R36, [R1+0x198c] ;  /* 0x00198c0001247983 */ /* 0x000ee80000300800 */
[----:B------:R-:W3:Y:S04]  /*166b0*/  LDL.LU R37, [R1+0x1988] ;  /* 0x0019880001257983 */ /* 0x000ee80000300800 */
[----:B------:R-:W3:Y:S04]  /*166c0*/  LDL.LU R34, [R1+0x1984] ;  /* 0x0019840001227983 */ /* 0x000ee80000300800 */
[----:B------:R-:W3:Y:S04]  /*166d0*/  LDL.LU R35, [R1+0x1980] ;  /* 0x0019800001237983 */ /* 0x000ee80000300800 */
[----:B------:R-:W-:Y:S04]  /*166e0*/  STL.64 [R1+0x1610], R132 ;  /* 0x0016108401007387 */ /* 0x000fe80000100a00 */
[----:B------:R-:W-:Y:S04]  /*166f0*/  STL.64 [R1+0x1608], R130 ;  /* 0x0016088201007387 */ /* 0x000fe80000100a00 */
[----:B------:R0:W-:Y:S04]  /*16700*/  STL.64 [R1+0x1600], R128 ;  /* 0x0016008001007387 */ /* 0x0001e80000100a00 */
[----:B------:R1:W-:Y:S04]  /*16710*/  STL.64 [R1+0x15f8], R126 ;  /* 0x0015f87e01007387 */ /* 0x0003e80000100a00 */
[----:B------:R1:W-:Y:S04]  /*16720*/  STL.64 [R1+0x15f0], R124 ;  /* 0x0015f07c01007387 */ /* 0x0003e80000100a00 */
[----:B------:R1:W-:Y:S01]  /*16730*/  STL.64 [R1+0x15e8], R122 ;  /* 0x0015e87a01007387 */ /* 0x0003e20000100a00 */
[----:B0-----:R-:W-:-:S02]  /*16740*/  IMAD.MOV.U32 R128, RZ, RZ, R29 ;  /* 0x000000ffff807224 */ /* 0x001fc400078e001d */
[----:B-1----:R-:W-:Y:S02]  /*16750*/  IMAD.MOV.U32 R126, RZ, RZ, R28 ;  /* 0x000000ffff7e7224 */ /* 0x002fe400078e001c */
[----:B------:R-:W-:Y:S02]  /*16760*/  IMAD.MOV.U32 R124, RZ, RZ, R33 ;  /* 0x000000ffff7c7224 */ /* 0x000fe400078e0021 */
[----:B------:R-:W-:Y:S02]  /*16770*/  IMAD.MOV.U32 R125, RZ, RZ, R30 ;  /* 0x000000ffff7d7224 */ /* 0x000fe400078e001e */
[----:B------:R-:W-:Y:S02]  /*16780*/  IMAD.MOV.U32 R122, RZ, RZ, R32 ;  /* 0x000000ffff7a7224 */ /* 0x000fe400078e0020 */
[----:B------:R-:W3:Y:S01]  /*16790*/  LDL.LU R32, [R1+0x197c] ;  /* 0x00197c0001207983 */ /* 0x000ee20000300800 */
[----:B------:R-:W-:-:S03]  /*167a0*/  IMAD.MOV.U32 R123, RZ, RZ, R31 ;  /* 0x000000ffff7b7224 */ /* 0x000fc600078e001f */
        /* <DEDUP_REMOVED lines=12> */
[----:B------:R-:W3:Y:S01]  /*16870*/  LDL.LU R25, [R1+0x1958] ;  /* 0x0019580001197983 */ /* 0x000ee20000300800 */
[----:B------:R-:W-:-:S02]  /*16880*/  IMAD.MOV.U32 R151, RZ, RZ, R252 ;  /* 0x000000ffff977224 */ /* 0x000fc400078e00fc */
[----:B------:R-:W-:Y:S01]  /*16890*/  IMAD.MOV.U32 R134, RZ, RZ, R251 ;  /* 0x000000ffff867224 */ /* 0x000fe200078e00fb */
[----:B------:R-:W3:Y:S01]  /*168a0*/  LDL.LU R252, [R1+0x1954] ;  /* 0x0019540001fc7983 */ /* 0x000ee20000300800 */
[----:B------:R-:W-:Y:S02]  /*168b0*/  IMAD.MOV.U32 R131, RZ, RZ, R248 ;  /* 0x000000ffff837224 */ /* 0x000fe400078e00f8 */
[----:B------:R-:W-:Y:S01]  /*168c0*/  IMAD.MOV.U32 R136, RZ, RZ, R247 ;  /* 0x000000ffff887224 */ /* 0x000fe200078e00f7 */
        /* <DEDUP_REMOVED lines=11> */
[----:B------:R0:W-:Y:S04]  /*16980*/  STL.64 [R1+0x15e0], R120 ;  /* 0x0015e07801007387 */ /* 0x0001e80000100a00 */
[----:B0-----:R-:W3:Y:S04]  /*16990*/  LDL R120, [R1+0x1038] ;  /* 0x0010380001787983 */ /* 0x001ee80000100800 */
[----:B------:R-:W3:Y:S04]  /*169a0*/  LDL R121, [R1+0x103c] ;  /* 0x00103c0001797983 */ /* 0x000ee80000100800 */
[----:B------:R-:W-:Y:S04]  /*169b0*/  STL.64 [R1+0x15d8], R118 ;  /* 0x0015d87601007387 */ /* 0x000fe80000100a00 */
        /* <DEDUP_REMOVED lines=36> */
[----:B--2---:R-:W-:Y:S04]  /*16c00*/  STL.64 [R1+0x14b0], R44 ;  /* 0x0014b02c01007387 */ /* 0x004fe80000100a00 */
[----:B----4-:R-:W-:Y:S04]  /*16c10*/  STL.64 [R1+0x14a8], R42 ;  /* 0x0014a82a01007387 */ /* 0x010fe80000100a00 */
[----:B---3--:R-:W-:Y:S04]  /*16c20*/  STL.64 [R1+0x14a0], R40 ;  /* 0x0014a02801007387 */ /* 0x008fe80000100a00 */
[----:B------:R-:W-:Y:S04]  /*16c30*/  STL.64 [R1+0x1498], R38 ;  /* 0x0014982601007387 */ /* 0x000fe80000100a00 */
[----:B------:R-:W-:Y:S04]  /*16c40*/  STL.64 [R1+0x1490], R36 ;  /* 0x0014902401007387 */ /* 0x000fe80000100a00 */
[----:B------:R-:W-:Y:S04]  /*16c50*/  STL.64 [R1+0x1488], R34 ;  /* 0x0014882201007387 */ /* 0x000fe80000100a00 */
[----:B------:R-:W-:Y:S04]  /*16c60*/  STL.64 [R1+0x1480], R32 ;  /* 0x0014802001007387 */ /* 0x000fe80000100a00 */
[----:B------:R-:W-:Y:S04]  /*16c70*/  STL.64 [R1+0x1478], R30 ;  /* 0x0014781e01007387 */ /* 0x000fe80000100a00 */
[----:B------:R-:W-:Y:S04]  /*16c80*/  STL.64 [R1+0x1470], R28 ;  /* 0x0014701c01007387 */ /* 0x000fe80000100a00 */
[----:B------:R-:W-:Y:S04]  /*16c90*/  STL.64 [R1+0x1468], R26 ;  /* 0x0014681a01007387 */ /* 0x000fe80000100a00 */
[----:B------:R0:W-:Y:S04]  /*16ca0*/  STL.64 [R1+0x1460], R24 ;  /* 0x0014601801007387 */ /* 0x0001e80000100a00 */
[----:B0-----:R-:W2:Y:S01]  /*16cb0*/  LDL R24, [R1+0x102c] ;  /* 0x00102c0001187983 */ /* 0x001ea20000100800 */
[----:B------:R-:W-:-:S02]  /*16cc0*/  PRMT R181, RZ, 0x7610, R181 ;  /* 0x00007610ffb57816 */ /* 0x000fc400000000b5 */
[----:B------:R-:W-:Y:S01]  /*16cd0*/  PRMT R180, RZ, 0x7610, R180 ;  /* 0x00007610ffb47816 */ /* 0x000fe200000000b4 */
[----:B------:R-:W3:Y:S04]  /*16ce0*/  LDL R25, [R1+0x1028] ;  /* 0x0010280001197983 */ /* 0x000ee80000100800 */
[----:B------:R0:W4:Y:S02]  /*16cf0*/  @!P0 LDG.E.U8 R181, desc[UR58][R4.64] ;  /* 0x0000003a04b58981 */ /* 0x000124000c1e1100 */
[----:B0-----:R-:W-:Y:S02]  /*16d00*/  @!P0 IMAD.MOV.U32 R5, RZ, RZ, R120 ;  /* 0x000000ffff058224 */ /* 0x001fe400078e0078 */
[----:B------:R-:W-:-:S05]  /*16d10*/  @!P0 IMAD.MOV.U32 R4, RZ, RZ, R121 ;  /* 0x000000ffff048224 */ /* 0x000fca00078e0079 */
[----:B------:R2:W4:Y:S02]  /*16d20*/  @!P0 LDG.E.U8 R180, desc[UR58][R4.64] ;  /* 0x0000003a04b48981 */ /* 0x000524000c1e1100 */
[----:B--2---:R-:W-:Y:S02]  /*16d30*/  @!P0 IMAD.MOV.U32 R4, RZ, RZ, R24 ;  /* 0x000000ffff048224 */ /* 0x004fe400078e0018 */
[----:B------:R-:W2:Y:S01]  /*16d40*/  LDL R24, [R1+0x101c] ;  /* 0x00101c0001187983 */ /* 0x000ea20000100800 */
[----:B------:R-:W-:Y:S01]  /*16d50*/  PRMT R179, RZ, 0x7610, R179 ;  /* 0x00007610ffb37816 */ /* 0x000fe200000000b3 */
[----:B---3--:R-:W-:Y:S02]  /*16d60*/  @!P0 IMAD.MOV.U32 R5, RZ, RZ, R25 ;  /* 0x000000ffff058224 */ /* 0x008fe400078e0019 */
[----:B------:R-:W3:Y:S04]  /*16d70*/  LDL R25, [R1+0x1018] ;  /* 0x0010180001197983 */ /* 0x000ee80000100800 */
[----:B------:R2:W4:Y:S02]  /*16d80*/  @!P0 LDG.E.U8 R179, desc[UR58][R4.64] ;  /* 0x0000003a04b38981 */ /* 0x000524000c1e1100 */
[----:B--2---:R-:W-:-:S02]  /*16d90*/  @!P0 IMAD.MOV.U32 R4, RZ, RZ, R24 ;  /* 0x000000ffff048224 */ /* 0x004fc400078e0018 */
        /* <DEDUP_REMOVED lines=25> */
[----:B---3--:R-:W-:-:S03]  /*16f30*/  @!P0 IMAD.MOV.U32 R5, RZ, RZ, R25 ;  /* 0x000000ffff058224 */ /* 0x008fc600078e0019 */
[----:B------:R0:W-:Y:S04]  /*16f40*/  STS.U8 [R14+UR4+0x2100], R174 ;  /* 0x002100ae0e007988 */ /* 0x0001e80008000004 */
[----:B------:R-:W3:Y:S01]  /*16f50*/  LDL R25, [R1+0xfc8] ;  /* 0x000fc80001197983 */ /* 0x000ee20000100800 */
[----:B0-----:R-:W-:-:S03]  /*16f60*/  PRMT R174, RZ, 0x7610, R174 ;  /* 0x00007610ffae7816 */ /* 0x001fc600000000ae */
[----:B------:R0:W-:Y:S04]  /*16f70*/  STS.U8 [R14+UR4+0x2300], R193 ;  /* 0x002300c10e007988 */ /* 0x0001e80008000004 */
[----:B------:R2:W4:Y:S04]  /*16f80*/  @!P0 LDG.E.U8 R174, desc[UR58][R4.64] ;  /* 0x0000003a04ae8981 */ /* 0x000528000c1e1100 */
[----:B0-----:R-:W4:Y:S01]  /*16f90*/  LDL.LU R193, [R1+0xe08] ;  /* 0x000e080001c17983 */ /* 0x001f220000300800 */
[----:B--2---:R-:W-:-:S03]  /*16fa0*/  @!P0 IMAD.MOV.U32 R4, RZ, RZ, R24 ;  /* 0x000000ffff048224 */ /* 0x004fc600078e0018 */
[----:B------:R-:W2:Y:S04]  /*16fb0*/  LDL R24, [R1+0xfbc] ;  /* 0x000fbc0001187983 */ /* 0x000ea80000100800 */
[----:B------:R0:W-:Y:S01]  /*16fc0*/  STS.U8 [R14+UR4+0x2000], R173 ;  /* 0x002000ad0e007988 */ /* 0x0001e20008000004 */
[----:B---3--:R-:W-:-:S03]  /*16fd0*/  @!P0 IMAD.MOV.U32 R5, RZ, RZ, R25 ;  /* 0x000000ffff058224 */ /* 0x008fc600078e0019 */
[----:B------:R-:W3:Y:S01]  /*16fe0*/  LDL R25, [R1+0xfb8] ;  /* 0x000fb80001197983 */ /* 0x000ee20000100800 */
[----:B0-----:R-:W-:-:S06]  /*16ff0*/  PRMT R173, RZ, 0x7610, R173 ;  /* 0x00007610ffad7816 */ /* 0x001fcc00000000ad */
[----:B------:R2:W4:Y:S02]  /*17000*/  @!P0 LDG.E.U8 R173, desc[UR58][R4.64] ;  /* 0x0000003a04ad8981 */ /* 0x000524000c1e1100 */
[----:B--2---:R-:W-:Y:S02]  /*17010*/  @!P0 IMAD.MOV.U32 R4, RZ, RZ, R24 ;  /* 0x000000ffff048224 */ /* 0x004fe400078e0018 */
[----:B------:R-:W2:Y:S04]  /*17020*/  LDL R24, [R1+0xfac] ;  /* 0x000fac0001187983 */ /* 0x000ea80000100800 */
[----:B------:R0:W-:Y:S01]  /*17030*/  STS.U8 [R14+UR4+0x1f00], R172 ;  /* 0x001f00ac0e007988 */ /* 0x0001e20008000004 */
[----:B---3--:R-:W-:-:S03]  /*17040*/  @!P0 IMAD.MOV.U32 R5, RZ, RZ, R25 ;  /* 0x000000ffff058224 */ /* 0x008fc600078e0019 */
        /* <DEDUP_REMOVED lines=69> */
[----:B------:R0:W-:Y:S01]  /*174a0*/  STS.U8 [R14+UR4], R163 ;  /* 0x000000a30e007988 */ /* 0x0001e20008000004 */
        /* <DEDUP_REMOVED lines=33> */
[----:B------:R1:W-:Y:S01]  /*176c0*/  STS.U8 [R14+UR4+0x3200], R213 ;  /* 0x003200d50e007988 */ /* 0x0003e20008000004 */
[----:B0-----:R-:W-:-:S03]  /*176d0*/  PRMT R159, RZ, 0x7610, R159 ;  /* 0x00007610ff9f7816 */ /* 0x001fc6000000009f */
[----:B-1----:R-:W3:Y:S04]  /*176e0*/  LDL.LU R213, [R1+0xe2c] ;  /* 0x000e2c0001d57983 */ /* 0x002ee80000300800 */
[----:B------:R2:W3:Y:S02]  /*176f0*/  @!P0 LDG.E.U8 R159, desc[UR58][R4.64] ;  /* 0x0000003a049f8981 */ /* 0x0004e4000c1e1100 */
[----:B--2---:R-:W-:Y:S02]  /*17700*/  @!P0 IMAD.MOV.U32 R4, RZ, RZ, R24 ;  /* 0x000000ffff048224 */ /* 0x004fe400078e0018 */
[----:B------:R-:W2:Y:S01]  /*17710*/  LDL R24, [R1+0xecc] ;  /* 0x000ecc0001187983 */ /* 0x000ea20000100800 */
[----:B------:R-:W-:-:S03]  /*17720*/  @!P0 IMAD.MOV.U32 R5, RZ, RZ, R237 ;  /* 0x000000ffff058224 */ /* 0x000fc600078e00ed */
[----:B------:R0:W-:Y:S04]  /*17730*/  STS.U8 [R14+UR4+0x500], R158 ;  /* 0x0005009e0e007988 */ /* 0x0001e80008000004 */
[----:B------:R1:W-:Y:S01]  /*17740*/  STS.U8 [R14+UR4+0x3300], R214 ;  /* 0x003300d60e007988 */ /* 0x0003e20008000004 */
[----:B0-----:R-:W-:-:S03]  /*17750*/  PRMT R158, RZ, 0x7610, R158 ;  /* 0x00007610ff9e7816 */ /* 0x001fc6000000009e */
[----:B------:R0:W-:Y:S04]  /*17760*/  STS.U8 [R14+UR4+0x3600], R218 ;  /* 0x003600da0e007988 */ /* 0x0001e80008000004 */
[----:B-1----:R-:W4:Y:S04]  /*17770*/  LDL.LU R214, [R1+0xe58] ;  /* 0x000e580001d67983 */ /* 0x002f280000300800 */
[----:B------:R2:W3:Y:S04]  /*17780*/  @!P0 LDG.E.U8 R158, desc[UR58][R4.64] ;  /* 0x0000003a049e8981 */ /* 0x0004e8000c1e1100 */
[----:B------:R1:W-:Y:S04]  /*17790*/  STS.U8 [R14+UR4+0x3700], R219 ;  /* 0x003700db0e007988 */ /* 0x0003e80008000004 */
[----:B------:R1:W-:Y:S04]  /*177a0*/  STS.U8 [R14+UR4+0x3800], R221 ;  /* 0x003800dd0e007988 */ /* 0x0003e80008000004 */
[----:B------:R1:W-:Y:S01]  /*177b0*/  STS.U8 [R14+UR4+0x3900], R222 ;  /* 0x003900de0e007988 */ /* 0x0003e20008000004 */
[----:B--2---:R-:W-:-:S03]  /*177c0*/  @!P0 IMAD.MOV.U32 R4, RZ, RZ, R24 ;  /* 0x000000ffff048224 */ /* 0x004fc600078e0018 */
[----:B------:R-:W2:Y:S04]  /*177d0*/  LDL R24, [R1+0x13ac] ;  /* 0x0013ac0001187983 */ /* 0x000ea80000100800 */
[----:B0-----:R-:W3:Y:S04]  /*177e0*/  LDL.LU R218, [R1+0xe3c] ;  /* 0x000e3c0001da7983 */ /* 0x001ee80000300800 */
[----:B-1----:R-:W4:Y:S04]  /*177f0*/  LDL.LU R219, [R1+0xe68] ;  /* 0x000e680001db7983 */ /* 0x002f280000300800 */
[----:B------:R-:W2:Y:S04]  /*17800*/  LDL.LU R221, [R1+0xe4c] ;  /* 0x000e4c0001dd7983 */ /* 0x000ea80000300800 */
[----:B------:R-:W3:Y:S04]  /*17810*/  LDL.LU R222, [R1+0xe5c] ;  /* 0x000e5c0001de7983 */ /* 0x000ee80000300800 */
[----:B------:R-:W4:Y:S02]  /*17820*/  LDL.LU R121, [R1+0x1384] ;  /* 0x0013840001797983 */ /* 0x000f240000300800 */
[----:B----4-:R-:W-:-:S05]  /*17830*/  IADD3 R121, P6, R121, UR9, RZ ;  /* 0x0000000979797c10 */ /* 0x010fca000ffde0ff */
[----:B------:R0:W-:Y:S04]  /*17840*/  STL [R1+0x1384], R121 ;  /* 0x0013847901007387 */ /* 0x0001e80000100800 */
[----:B0-----:R-:W4:Y:S02]  /*17850*/  LDL.LU R121, [R1+0x137c] ;  /* 0x00137c0001797983 */ /* 0x001f240000300800 */
[----:B----4-:R-:W-:-:S05]  /*17860*/  IADD3 R121, P1, R121, UR9, RZ ;  /* 0x0000000979797c10 */ /* 0x010fca000ff3e0ff */
[----:B------:R0:W-:Y:S04]  /*17870*/  STL [R1+0x137c], R121 ;  /* 0x00137c7901007387 */ /* 0x0001e80000100800 */
[----:B0-----:R-:W4:Y:S01]  /*17880*/  LDL.LU R121, [R1+0x1374] ;  /* 0x0013740001797983 */ /* 0x001f220000300800 */
[----:B------:R-:W-:Y:S02]  /*17890*/  IADD3 R12, P3, R12, UR9, RZ ;  /* 0x000000090c0c7c10 */ /* 0x000fe4000ff7e0ff */
[----:B----4-:R-:W-:-:S05]  /*178a0*/  IADD3 R121, P2, R121, UR9, RZ ;  /* 0x0000000979797c10 */ /* 0x010fca000ff5e0ff */
[----:B------:R-:W-:Y:S04]  /*178b0*/  STL [R1+0x1374], R121 ;  /* 0x0013747901007387 */ /* 0x000fe80000100800 */
[----:B------:R0:W-:Y:S04]  /*178c0*/  STL [R1+0x136c], R12 ;  /* 0x00136c0c01007387 */ /* 0x0001e80000100800 */
[----:B0-----:R-:W4:Y:S01]  /*178d0*/  LDL.LU R12, [R1+0x1934] ;  /* 0x00193400010c7983 */ /* 0x001f220000300800 */
[----:B------:R-:W-:-:S04]  /*178e0*/  IADD3 R13, P4, R13, UR9, RZ ;  /* 0x000000090d0d7c10 */ /* 0x000fc8000ff9e0ff */
[----:B----4-:R-:W-:Y:S02]  /*178f0*/  IADD3.X R12, R12, UR7, RZ, P4, !PT ;  /* 0x000000070c0c7c10 */ /* 0x010fe4000a7fe4ff */
[----:B------:R-:W-:-:S05]  /*17900*/  IADD3 R10, P4, R10, UR9, RZ ;  /* 0x000000090a0a7c10 */ /* 0x000fca000ff9e0ff */
[----:B------:R0:W-:Y:S04]  /*17910*/  STL [R1+0x1364], R10 ;  /* 0x0013640a01007387 */ /* 0x0001e80000100800 */
[----:B0-----:R-:W4:Y:S04]  /*17920*/  LDL.LU R10, [R1+0x1930] ;  /* 0x00193000010a7983 */ /* 0x001f280000300800 */
[----:B------:R-:W2:Y:S01]  /*17930*/  LDL.LU R121, [R1+0x135c] ;  /* 0x00135c0001797983 */ /* 0x000ea20000300800 */
[----:B------:R-:W-:-:S04]  /*17940*/  IADD3 R11, P5, R11, UR9, RZ ;  /* 0x000000090b0b7c10 */ /* 0x000fc8000ffbe0ff */
[----:B----4-:R-:W-:Y:S02]  /*17950*/  IADD3.X R10, R10, UR7, RZ, P5, !PT ;  /* 0x000000070a0a7c10 */ /* 0x010fe4000affe4ff */
[----:B--2---:R-:W-:-:S05]  /*17960*/  IADD3 R121, P5, R121, UR9, RZ ;  /* 0x0000000979797c10 */ /* 0x004fca000ffbe0ff */
[----:B------:R0:W-:Y:S04]  /*17970*/  STL [R1+0x135c], R121 ;  /* 0x00135c7901007387 */ /* 0x0001e80000100800 */
[----:B0-----:R-:W2:Y:S02]  /*17980*/  LDL.LU R121, [R1+0x1380] ;  /* 0x0013800001797983 */ /* 0x001ea40000300800 */
[----:B--2---:R-:W-:-:S05]  /*17990*/  IADD3.X R121, R121, UR7, RZ, P6, !PT ;  /* 0x0000000779797c10 */ /* 0x004fca000b7fe4ff */
[----:B------:R0:W-:Y:S04]  /*179a0*/  STL [R1+0x1380], R121 ;  /* 0x0013807901007387 */ /* 0x0001e80000100800 */
[----:B0-----:R-:W2:Y:S02]  /*179b0*/  LDL.LU R121, [R1+0x1354] ;  /* 0x0013540001797983 */ /* 0x001ea40000300800 */
        /* <DEDUP_REMOVED lines=50> */
[----:B0-----:R-:W2:Y:S01]  /*17ce0*/  LDL.LU R121, [R1+0x1338] ;  /* 0x0013380001797983 */ /* 0x001ea20000300800 */
[----:B------:R-:W-:-:S03]  /*17cf0*/  @!P0 IMAD.MOV.U32 R5, RZ, RZ, R241 ;  /* 0x000000ffff058224 */ /* 0x000fc600078e00f1 */
[----:B------:R0:W-:Y:S04]  /*17d00*/  STS.U8 [R14+UR4+0x600], R157 ;  /* 0x0006009d0e007988 */ /* 0x0001e80008000004 */
[----:B------:R1:W-:Y:S01]  /*17d10*/  STS.U8 [R14+UR4+0x700], R156 ;  /* 0x0007009c0e007988 */ /* 0x0003e20008000004 */
[----:B0-----:R-:W-:Y:S02]  /*17d20*/  PRMT R157, RZ, 0x7610, R157 ;  /* 0x00007610ff9d7816 */ /* 0x001fe4000000009d */
[----:B-1----:R-:W-:-:S04]  /*17d30*/  PRMT R156, RZ, 0x7610, R156 ;  /* 0x00007610ff9c7816 */ /* 0x002fc8000000009c */
[----:B------:R0:W4:Y:S04]  /*17d40*/  @!P0 LDG.E.U8 R157, desc[UR58][R4.64] ;  /* 0x0000003a049d8981 */ /* 0x000128000c1e1100 */
[----:B------:R1:W-:Y:S01]  /*17d50*/  STS.U8 [R14+UR4+0x800], R155 ;  /* 0x0008009b0e007988 */ /* 0x0003e20008000004 */
[----:B0-----:R-:W-:Y:S02]  /*17d60*/  @!P0 IMAD.MOV.U32 R4, RZ, RZ, R238 ;  /* 0x000000ffff048224 */ /* 0x001fe400078e00ee */
[----:B------:R-:W-:Y:S01]  /*17d70*/  @!P0 IMAD.MOV.U32 R5, RZ, RZ, R245 ;  /* 0x000000ffff058224 */ /* 0x000fe200078e00f5 */
[----:B-1----:R-:W-:-:S04]  /*17d80*/  PRMT R155, RZ, 0x7610, R155 ;  /* 0x00007610ff9b7816 */ /* 0x002fc8000000009b */
[----:B------:R0:W4:Y:S04]  /*17d90*/  @!P0 LDG.E.U8 R156, desc[UR58][R4.64] ;  /* 0x0000003a049c8981 */ /* 0x000128000c1e1100 */
[----:B------:R1:W-:Y:S01]  /*17da0*/  STS.U8 [R14+UR4+0x900], R154 ;  /* 0x0009009a0e007988 */ /* 0x0003e20008000004 */
[----:B0-----:R-:W-:Y:S02]  /*17db0*/  @!P0 IMAD.MOV.U32 R4, RZ, RZ, R242 ;  /* 0x000000ffff048224 */ /* 0x001fe400078e00f2 */
[----:B------:R-:W-:Y:S01]  /*17dc0*/  @!P0 IMAD.MOV.U32 R5, RZ, RZ, R249 ;  /* 0x000000ffff058224 */ /* 0x000fe200078e00f9 */
[----:B-1----:R-:W-:-:S04]  /*17dd0*/  PRMT R154, RZ, 0x7610, R154 ;  /* 0x00007610ff9a7816 */ /* 0x002fc8000000009a */
[----:B------:R0:W4:Y:S01]  /*17de0*/  @!P0 LDG.E.U8 R155, desc[UR58][R4.64] ;  /* 0x0000003a049b8981 */ /* 0x000122000c1e1100 */
[----:B--2---:R-:W-:-:S05]  /*17df0*/  IADD3.X R121, R121, UR7, RZ, P3, !PT ;  /* 0x0000000779797c10 */ /* 0x004fca0009ffe4ff */
[----:B------:R1:W-:Y:S04]  /*17e00*/  STL [R1+0x1338], R121 ;  /* 0x0013387901007387 */ /* 0x0003e80000100800 */
[----:B-1----:R-:W2:Y:S01]  /*17e10*/  LDL.LU R121, [R1+0x130c] ;  /* 0x00130c0001797983 */ /* 0x002ea20000300800 */
[----:B0-----:R-:W-:Y:S02]  /*17e20*/  @!P0 IMAD.MOV.U32 R4, RZ, RZ, R246 ;  /* 0x000000ffff048224 */ /* 0x001fe400078e00f6 */
[----:B------:R-:W-:Y:S01]  /*17e30*/  @!P0 IMAD.MOV.U32 R5, RZ, RZ, R235 ;  /* 0x000000ffff058224 */ /* 0x000fe200078e00eb */
[----:B------:R0:W-:Y:S04]  /*17e40*/  STS.U8 [R14+UR4+0xa00], R153 ;  /* 0x000a00990e007988 */ /* 0x0001e80008000004 */
[----:B------:R1:W4:Y:S01]  /*17e50*/  @!P0 LDG.E.U8 R154, desc[UR58][R4.64] ;  /* 0x0000003a049a8981 */ /* 0x000322000c1e1100 */
[----:B0-----:R-:W-:Y:S01]  /*17e60*/  PRMT R153, RZ, 0x7610, R153 ;  /* 0x00007610ff997816 */ /* 0x001fe20000000099 */
[----:B-1----:R-:W-:-:S02]  /*17e70*/  @!P0 IMAD.MOV.U32 R4, RZ, RZ, R250 ;  /* 0x000000ffff048224 */ /* 0x002fc400078e00fa */
[----:B------:R-:W-:Y:S01]  /*17e80*/  @!P0 IMAD.MOV.U32 R5, RZ, RZ, R2 ;  /* 0x000000ffff058224 */ /* 0x000fe200078e0002 */
[----:B------:R0:W-:Y:S04]  /*17e90*/  STS.U8 [R14+UR4+0xb00], R152 ;  /* 0x000b00980e007988 */ /* 0x0001e80008000004 */
[----:B------:R1:W4:Y:S01]  /*17ea0*/  @!P0 LDG.E.U8 R153, desc[UR58][R4.64] ;  /* 0x0000003a04998981 */ /* 0x000322000c1e1100 */
[----:B0-----:R-:W-:Y:S01]  /*17eb0*/  PRMT R152, RZ, 0x7610, R152 ;  /* 0x00007610ff987816 */ /* 0x001fe20000000098 */
[----:B-1----:R-:W-:Y:S02]  /*17ec0*/  @!P0 IMAD.MOV.U32 R4, RZ, RZ, R0 ;  /* 0x000000ffff048224 */ /* 0x002fe400078e0000 */
        /* <DEDUP_REMOVED lines=9> */
[----:B---3--:R-:W-:Y:S02]  /*17f60*/  @!P0 IMAD.MOV.U32 R4, RZ, RZ, R222 ;  /* 0x000000ffff048224 */ /* 0x008fe400078e00de */
[----:B------:R-:W-:Y:S01]  /*17f70*/  @!P0 IMAD.MOV.U32 R5, RZ, RZ, R214 ;  /* 0x000000ffff058224 */ /* 0x000fe200078e00d6 */
[----:B------:R0:W-:Y:S04]  /*17f80*/  STS.U8 [R14+UR4+0xe00], R21 ;  /* 0x000e00150e007988 */ /* 0x0001e80008000004 */
[----:B------:R1:W3:Y:S01]  /*17f90*/  @!P0 LDG.E.U8 R22, desc[UR58][R4.64] ;  /* 0x0000003a04168981 */ /* 0x0002e2000c1e1100 */
[----:B0-----:R-:W-:Y:S01]  /*17fa0*/  PRMT R21, RZ, 0x7610, R21 ;  /* 0x00007610ff157816 */ /* 0x001fe20000000015 */
[----:B-1----:R-:W-:-:S02]  /*17fb0*/  @!P0 IMAD.MOV.U32 R4, RZ, RZ, R221 ;  /* 0x000000ffff048224 */ /* 0x002fc400078e00dd */
[----:B------:R-:W-:Y:S01]  /*17fc0*/  @!P0 IMAD.MOV.U32 R5, RZ, RZ, R209 ;  /* 0x000000ffff058224 */ /* 0x000fe200078e00d1 */
[----:B------:R0:W-:Y:S04]  /*17fd0*/  STS.U8 [R14+UR4+0xf00], R20 ;  /* 0x000f00140e007988 */ /* 0x0001e80008000004 */
[----:B------:R1:W3:Y:S01]  /*17fe0*/  @!P0 LDG.E.U8 R21, desc[UR58][R4.64] ;  /* 0x0000003a04158981 */ /* 0x0002e2000c1e1100 */
[----:B0-----:R-:W-:Y:S01]  /*17ff0*/  PRMT R20, RZ, 0x7610, R20 ;  /* 0x00007610ff147816 */ /* 0x001fe20000000014 */
[----:B-1----:R-:W-:Y:S02]  /*18000*/  @!P0 IMAD.MOV.U32 R4, RZ, RZ, R218 ;  /* 0x000000ffff048224 */ /* 0x002fe400078e00da */
        /* <DEDUP_REMOVED lines=23> */
[----:B------:R-:W-:Y:S01]  /*18180*/  IMAD.MOV.U32 R140, RZ, RZ, R9 ;  /* 0x000000ffff8c7224 */ /* 0x000fe200078e0009 */
        /* <DEDUP_REMOVED lines=8> */
[----:B------:R0:W-:Y:S01]  /*18210*/  STS.U8 [R14+UR4+0x1600], R6 ;  /* 0x001600060e007988 */ /* 0x0001e20008000004 */
[----:B------:R-:W-:-:S03]  /*18220*/  VIADD R15, R15, 0x1 ;  /* 0x000000010f0f7836 */ /* 0x000fc60000000000 */
[----:B------:R1:W3:Y:S01]  /*18230*/  @!P0 LDG.E.U8 R7, desc[UR58][R4.64] ;  /* 0x0000003a04078981 */ /* 0x0002e2000c1e1100 */
[----:B0-----:R-:W-:Y:S01]  /*18240*/  PRMT R6, RZ, 0x7610, R6 ;  /* 0x00007610ff067816 */ /* 0x001fe20000000006 */
[----:B-1----:R-:W-:Y:S02]  /*18250*/  @!P0 IMAD.MOV.U32 R4, RZ, RZ, R240 ;  /* 0x000000ffff048224 */ /* 0x002fe400078e00f0 */
[----:B------:R-:W-:-:S05]  /*18260*/  @!P0 IMAD.MOV.U32 R5, RZ, RZ, R239 ;  /* 0x000000ffff058224 */ /* 0x000fca00078e00ef */
[----:B------:R-:W3:Y:S01]  /*18270*/  @!P0 LDG.E.U8 R6, desc[UR58][R4.64] ;  /* 0x0000003a04068981 */ /* 0x000ee2000c1e1100 */
[----:B------:R-:W-:Y:S02]  /*18280*/  ISETP.NE.U32.AND P0, PT, R15, R24, PT ;  /* 0x000000180f00720c */ /* 0x000fe40003f05070 */
[----:B--2---:R-:W-:-:S05]  /*18290*/  IADD3 R121, P3, R121, UR9, RZ ;  /* 0x0000000979797c10 */ /* 0x004fca000ff7e0ff */
[----:B------:R0:W-:Y:S04]  /*182a0*/  STL [R1+0x130c], R121 ;  /* 0x00130c7901007387 */ /* 0x0001e80000100800 */
        /* <DEDUP_REMOVED lines=15> */
[----:B------:R-:W2:Y:S04]  /*183a0*/  LDL.LU.64 R24, [R1+0xc00] ;  /* 0x000c000001187983 */ /* 0x000ea80000300a00 */
        /* <DEDUP_REMOVED lines=47> */
[----:B0-----:R-:W2:Y:S04]  /*186a0*/  LDL.LU.64 R120, [R1+0xd80] ;  /* 0x000d800001787983 */ /* 0x001ea80000300a00 */
[----:B-1----:R-:W2:Y:S04]  /*186b0*/  LDL.LU.64 R122, [R1+0xd88] ;  /* 0x000d8800017a7983 */ /* 0x002ea80000300a00 */
        /* <DEDUP_REMOVED lines=13> */
[----:B------:R-:W2:Y:S01]  /*18790*/  LDL.LU.64 R150, [R1+0xdf8] ;  /* 0x000df80001967983 */ /* 0x000ea20000300a00 */
[----:B------:R-:W-:-:S03]  /*187a0*/  LOP3.LUT R9, R14, 0x10, RZ, 0x3c, !PT ;  /* 0x000000100e097812 */ /* 0x000fc600078e3cff */
[----:B------:R-:W-:Y:S04]  /*187b0*/  STS.U8 [R14+UR4+0x2200], R191 ;  /* 0x002200bf0e007988 */ /* 0x000fe80008000004 */
        /* <DEDUP_REMOVED lines=63> */
[----:B----4-:R-:W-:Y:S04]  /*18bb0*/  STS.U8 [R9+UR4+0x2e80], R157 ;  /* 0x002e809d09007988 */ /* 0x010fe80008000004 */
[----:B------:R-:W-:Y:S04]  /*18bc0*/  STS.U8 [R9+UR4+0x2f80], R156 ;  /* 0x002f809c09007988 */ /* 0x000fe80008000004 */
[----:B------:R-:W-:Y:S04]  /*18bd0*/  STS.U8 [R9+UR4+0x3080], R155 ;  /* 0x0030809b09007988 */ /* 0x000fe80008000004 */
[----:B------:R-:W-:Y:S04]  /*18be0*/  STS.U8 [R9+UR4+0x3180], R154 ;  /* 0x0031809a09007988 */ /* 0x000fe80008000004 */
[----:B------:R-:W-:Y:S04]  /*18bf0*/  STS.U8 [R9+UR4+0x3280], R153 ;  /* 0x0032809909007988 */ /* 0x000fe80008000004 */
[----:B------:R-:W-:Y:S04]  /*18c00*/  STS.U8 [R9+UR4+0x3380], R152 ;  /* 0x0033809809007988 */ /* 0x000fe80008000004 */
[----:B------:R-:W-:Y:S04]  /*18c10*/  STS.U8 [R9+UR4+0x3480], R23 ;  /* 0x0034801709007988 */ /* 0x000fe80008000004 */
[----:B---3--:R-:W-:Y:S04]  /*18c20*/  STS.U8 [R9+UR4+0x3580], R22 ;  /* 0x0035801609007988 */ /* 0x008fe80008000004 */
        /* <DEDUP_REMOVED lines=8> */
[----:B------:R-:W-:Y:S01]  /*18cb0*/  STS.U8 [R9+UR4+0x3e80], R6 ;  /* 0x003e800609007988 */ /* 0x000fe20008000004 */
[----:B------:R0:W-:Y:S06]  /*18cc0*/  MEMBAR.ALL.CTA ;  /* 0x0000000000007992 */ /* 0x0001ec0000008000 */
[----:B0-----:R-:W0:Y:S02]  /*18cd0*/  FENCE.VIEW.ASYNC.S ;  /* 0x00000000000073c6 */ /* 0x001e240000000000 */
[----:B0-----:R-:W-:Y:S06]  /*18ce0*/  BAR.SYNC.DEFER_BLOCKING 0x0 ;  /* 0x0000000000007b1d */ /* 0x001fec0000010000 */
[----:B--2---:R-:W-:-:S06]  /*18cf0*/  WARPGROUP.ARRIVE ;  /* 0x00000000000079c5 */ /* 0x004fcc0000000000 */
[----:B------:R-:W-:Y:S03]  /*18d00*/  QGMMA.64x256x32.F32.E5M2.E5M2 R24, gdesc[UR28], R24, gsb0 ;  /* 0x03e000001c1879f3 */ /* 0x000fe60008003818 */
[----:B------:R-:W-:Y:S02]  /*18d10*/  WARPGROUP.DEPBAR.LE gsb0, 0x0 ;  /* 0x00008000000079c5 */ /* 0x000fe40000010000 */
        /* <DEDUP_REMOVED lines=64> */
[----:B0-----:R-:W2:Y:S04]  /*19120*/  LDL.LU.64 R150, [R1+0x1928] ;  /* 0x0019280001967983 */ /* 0x001ea80000300a00 */
[----:B------:R-:W3:Y:S04]  /*19130*/  LDL.LU.64 R148, [R1+0x1920] ;  /* 0x0019200001947983 */ /* 0x000ee80000300a00 */
[----:B------:R-:W4:Y:S04]  /*19140*/  LDL.LU.64 R146, [R1+0x1918] ;  /* 0x0019180001927983 */ /* 0x000f280000300a00 */
        /* <DEDUP_REMOVED lines=12> */
[----:B------:R-:W2:Y:S02]  /*19210*/  LDL.LU R121, [R1+0x1330] ;  /* 0x0013300001797983 */ /* 0x000ea40000300800 */
        /* <DEDUP_REMOVED lines=80> */
[----:B------:R-:W-:Y:S04]  /*19720*/  STL.64 [R1+0x18b0], R150 ;  /* 0x0018b09601007387 */ /* 0x000fe80000100a00 */
[----:B---3--:R-:W-:Y:S04]  /*19730*/  STL.64 [R1+0x18a8], R148 ;  /* 0x0018a89401007387 */ /* 0x008fe80000100a00 */
[----:B----4-:R-:W-:Y:S04]  /*19740*/  STL.64 [R1+0x18a0], R146 ;  /* 0x0018a09201007387 */ /* 0x010fe80000100a00 */
        /* <DEDUP_REMOVED lines=76> */
[----:B------:R-:W-:Y:S01]  /*19c10*/  UMOV UR12, UR28 ;  /* 0x0000001c000c7c82 */ /* 0x000fe20008000000 */
[----:B------:R-:W-:Y:S01]  /*19c20*/  UMOV UR13, UR29 ;  /* 0x0000001d000d7c82 */ /* 0x000fe20008000000 */
        /* <DEDUP_REMOVED lines=1050> */
[----:B------:R-:W2:Y:S04]  /*1ddd0*/  LDL.LU.64 R144, [R1+0x16b8] ;  /* 0x0016b80001907983 */ /* 0x000ea80000300a00 */
        /* <DEDUP_REMOVED lines=33> */
[----:B----4-:R-:W-:Y:S02]  /*1dff0*/  IMAD.MOV.U32 R228, RZ, RZ, R122 ;  /* 0x000000ffffe47224 */ /* 0x010fe400078e007a */
[----:B------:R-:W-:Y:S02]  /*1e000*/  IMAD.MOV.U32 R227, RZ, RZ, R123 ;  /* 0x000000ffffe37224 */ /* 0x000fe400078e007b */
[----:B---3--:R-:W-:Y:S02]  /*1e010*/  IMAD.MOV.U32 R191, RZ, RZ, R124 ;  /* 0x000000ffffbf7224 */ /* 0x008fe400078e007c */
[----:B------:R-:W-:-:S02]  /*1e020*/  IMAD.MOV.U32 R226, RZ, RZ, R125 ;  /* 0x000000ffffe27224 */ /* 0x000fc400078e007d */
[----:B------:R-:W-:Y:S02]  /*1e030*/  IMAD.MOV.U32 R225, RZ, RZ, R126 ;  /* 0x000000ffffe17224 */ /* 0x000fe400078e007e */
[----:B------:R-:W-:Y:S02]  /*1e040*/  IMAD.MOV.U32 R224, RZ, RZ, R127 ;  /* 0x000000ffffe07224 */ /* 0x000fe400078e007f */
[----:B------:R-:W-:Y:S02]  /*1e050*/  IMAD.MOV.U32 R194, RZ, RZ, R128 ;  /* 0x000000ffffc27224 */ /* 0x000fe400078e0080 */
[----:B------:R-:W-:Y:S02]  /*1e060*/  IMAD.MOV.U32 R223, RZ, RZ, R129 ;  /* 0x000000ffffdf7224 */ /* 0x000fe400078e0081 */
[----:B------:R-:W-:Y:S02]  /*1e070*/  IMAD.MOV.U32 R233, RZ, RZ, R130 ;  /* 0x000000ffffe97224 */ /* 0x000fe400078e0082 */
        /* <DEDUP_REMOVED lines=20> */
[----:B------:R-:W-:Y:S01]  /*1e1c0*/  IMAD.MOV.U32 R215, RZ, RZ, R151 ;  /* 0x000000ffffd77224 */ /* 0x000fe200078e0097 */
[----:B--2---:R-:W-:-:S05]  /*1e1d0*/  IADD3.X R121, R121, UR5, RZ, P3, !PT ;  /* 0x0000000579797c10 */ /* 0x004fca0009ffe4ff */
[----:B------:R0:W-:Y:S04]  /*1e1e0*/  STL [R1+0x1118], R121 ;  /* 0x0011187901007387 */ /* 0x0001e80000100800 */
[----:B------:R-:W2:Y:S04]  /*1e1f0*/  LDL.LU.64 R24, [R1] ;  /* 0x0000000001187983 */ /* 0x000ea80000300a00 */
        /* <DEDUP_REMOVED lines=65> */
[----:B------:R-:W-:-:S02]  /*1e610*/  IADD3 R204, P3, R204, UR8, RZ ;  /* 0x00000008cccc7c10 */ /* 0x000fc4000ff7e0ff */
[----:B------:R-:W-:Y:S02]  /*1e620*/  IADD3.X R208, R208, UR5, RZ, P4, !PT ;  /* 0x00000005d0d07c10 */ /* 0x000fe4000a7fe4ff */
[----:B------:R-:W-:Y:S02]  /*1e630*/  IADD3 R212, P4, R212, UR8, RZ ;  /* 0x00000008d4d47c10 */ /* 0x000fe4000ff9e0ff */
[----:B------:R-:W-:Y:S01]  /*1e640*/  IADD3.X R216, R216, UR5, RZ, P5, !PT ;  /* 0x00000005d8d87c10 */ /* 0x000fe2000affe4ff */
[----:B------:R-:W-:Y:S01]  /*1e650*/  STL [R1+0x10ec], R204 ;  /* 0x0010eccc01007387 */ /* 0x000fe20000100800 */
[----:B------:R-:W-:Y:S02]  /*1e660*/  IADD3 R220, P5, R220, UR8, RZ ;  /* 0x00000008dcdc7c10 */ /* 0x000fe4000ffbe0ff */
[----:B------:R-:W-:Y:S01]  /*1e670*/  IADD3.X R229, R229, UR5, RZ, P6, !PT ;  /* 0x00000005e5e57c10 */ /* 0x000fe2000b7fe4ff */
[----:B------:R-:W-:Y:S01]  /*1e680*/  STL [R1+0x1110], R208 ;  /* 0x001110d001007387 */ /* 0x000fe20000100800 */
[----:B------:R-:W-:-:S02]  /*1e690*/  IADD3 R234, P6, R234, UR8, RZ ;  /* 0x00000008eaea7c10 */ /* 0x000fc4000ffde0ff */
[----:B------:R-:W-:Y:S01]  /*1e6a0*/  IADD3.X R4, R4, UR5, RZ, P1, !PT ;  /* 0x0000000504047c10 */ /* 0x000fe20008ffe4ff */
[----:B------:R-:W-:Y:S01]  /*1e6b0*/  STL [R1+0x10e4], R212 ;  /* 0x0010e4d401007387 */ /* 0x000fe20000100800 */
[----:B------:R-:W-:Y:S02]  /*1e6c0*/  IADD3 R5, P1, R5, UR8, RZ ;  /* 0x0000000805057c10 */ /* 0x000fe4000ff3e0ff */
[----:B------:R-:W-:Y:S01]  /*1e6d0*/  IADD3.X R230, R230, UR5, RZ, P2, !PT ;  /* 0x00000005e6e67c10 */ /* 0x000fe200097fe4ff */
[----:B------:R-:W-:Y:S01]  /*1e6e0*/  STL [R1+0x1108], R216 ;  /* 0x001108d801007387 */ /* 0x000fe20000100800 */
[----:B------:R-:W-:-:S03]  /*1e6f0*/  IADD3 R231, P2, R231, UR8, RZ ;  /* 0x00000008e7e77c10 */ /* 0x000fc6000ff5e0ff */
[----:B------:R-:W-:Y:S01]  /*1e700*/  STL [R1+0x10dc], R220 ;  /* 0x0010dcdc01007387 */ /* 0x000fe20000100800 */
[----:B------:R-:W-:-:S03]  /*1e710*/  IADD3.X R232, R232, UR5, RZ, P3, !PT ;  /* 0x00000005e8e87c10 */ /* 0x000fc60009ffe4ff */
        /* <DEDUP_REMOVED lines=14> */
[----:B------:R-:W-:Y:S04]  /*1e800*/  STL [R1+0x10bc], R233 ;  /* 0x0010bce901007387 */ /* 0x000fe80000100800 */
[----:B------:R-:W-:Y:S04]  /*1e810*/  STL [R1+0x10e0], R223 ;  /* 0x0010e0df01007387 */ /* 0x000fe80000100800 */
[----:B------:R-:W-:Y:S04]  /*1e820*/  STL [R1+0x10b4], R224 ;  /* 0x0010b4e001007387 */ /* 0x000fe80000100800 */
[----:B------:R-:W-:Y:S04]  /*1e830*/  STL [R1+0x10d8], R225 ;  /* 0x0010d8e101007387 */ /* 0x000fe80000100800 */
[----:B------:R-:W-:Y:S01]  /*1e840*/  STL [R1+0x10ac], R226 ;  /* 0x0010ace201007387 */ /* 0x000fe20000100800 */
[----:B--2---:R-:W-:-:S06]  /*1e850*/  WARPGROUP.ARRIVE ;  /* 0x00000000000079c5 */ /* 0x004fcc0000000000 */
[----:B------:R-:W-:Y:S03]  /*1e860*/  QGMMA.64x256x32.F32.E5M2.E5M2 R24, gdesc[UR16], R24, gsb0 ;  /* 0x03e00000101879f3 */ /* 0x000fe60008003818 */
[----:B------:R-:W-:Y:S02]  /*1e870*/  WARPGROUP.DEPBAR.LE gsb0, 0x0 ;  /* 0x00008000000079c5 */ /* 0x000fe40000010000 */
[----:B------:R-:W-:Y:S04]  /*1e880*/  STL.64 [R1], R24 ;  /* 0x0000001801007387 */ /* 0x000fe80000100a00 */
[----:B------:R-:W-:Y:S04]  /*1e890*/  STL [R1+0x10d0], R227 ;  /* 0x0010d0e301007387 */ /* 0x000fe80000100800 */
[----:B------:R-:W-:Y:S04]  /*1e8a0*/  STL.64 [R1+0x8], R26 ;  /* 0x0000081a01007387 */ /* 0x000fe80000100a00 */
[----:B------:R-:W-:Y:S04]  /*1e8b0*/  STL [R1+0x10a4], R228 ;  /* 0x0010a4e401007387 */ /* 0x000fe80000100800 */
        /* <DEDUP_REMOVED lines=126> */
[----:B---3--:R-:W-:-:S02]  /*1f0a0*/  IADD3.X R137, R137, UR5, RZ, P6, !PT ;  /* 0x0000000589897c10 */ /* 0x008fc4000b7fe4ff */
[----:B----4-:R-:W-:Y:S02]  /*1f0b0*/  IADD3.X R135, R135, UR5, RZ, P5, !PT ;  /* 0x0000000587877c10 */ /* 0x010fe4000affe4ff */
[----:B--2---:R-:W-:Y:S02]  /*1f0c0*/  IADD3.X R133, R133, UR5, RZ, P4, !PT ;  /* 0x0000000585857c10 */ /* 0x004fe4000a7fe4ff */
[----:B------:R-:W-:Y:S02]  /*1f0d0*/  IADD3.X R131, R131, UR5, RZ, P3, !PT ;  /* 0x0000000583837c10 */ /* 0x000fe40009ffe4ff */
[----:B------:R-:W-:Y:S02]  /*1f0e0*/  IADD3.X R129, R129, UR5, RZ, P2, !PT ;  /* 0x0000000581817c10 */ /* 0x000fe400097fe4ff */
[----:B------:R-:W-:Y:S02]  /*1f0f0*/  IADD3.X R127, R127, UR5, RZ, P1, !PT ;  /* 0x000000057f7f7c10 */ /* 0x000fe40008ffe4ff */
[----:B------:R-:W-:-:S02]  /*1f100*/  IADD3 R128, P1, R128, UR8, RZ ;  /* 0x0000000880807c10 */ /* 0x000fc4000ff3e0ff */
[----:B------:R-:W-:Y:S01]  /*1f110*/  IADD3 R130, P2, R130, UR8, RZ ;  /* 0x0000000882827c10 */ /* 0x000fe2000ff5e0ff */
[----:B------:R0:W-:Y:S01]  /*1f120*/  STL [R1+0x10c8], R127 ;  /* 0x0010c87f01007387 */ /* 0x0001e20000100800 */
[----:B------:R-:W-:-:S03]  /*1f130*/  IADD3 R132, P3, R132, UR8, RZ ;  /* 0x0000000884847c10 */ /* 0x000fc6000ff7e0ff */
[----:B0-----:R-:W2:Y:S04]  /*1f140*/  LDL.LU R127, [R1+0x145c] ;  /* 0x00145c00017f7983 */ /* 0x001ea80000300800 */
[----:B------:R0:W-:Y:S01]  /*1f150*/  STL [R1+0x109c], R128 ;  /* 0x00109c8001007387 */ /* 0x0001e20000100800 */
[----:B------:R-:W-:-:S03]  /*1f160*/  IADD3 R134, P4, R134, UR8, RZ ;  /* 0x0000000886867c10 */ /* 0x000fc6000ff9e0ff */
[----:B0-----:R-:W2:Y:S04]  /*1f170*/  LDL.LU R128, [R1+0x1458] ;  /* 0x0014580001807983 */ /* 0x001ea80000300800 */
[----:B------:R0:W-:Y:S01]  /*1f180*/  STL [R1+0x10c0], R129 ;  /* 0x0010c08101007387 */ /* 0x0001e20000100800 */
[----:B------:R-:W-:-:S03]  /*1f190*/  IADD3 R136, P5, R136, UR8, RZ ;  /* 0x0000000888887c10 */ /* 0x000fc6000ffbe0ff */
[----:B0-----:R-:W2:Y:S04]  /*1f1a0*/  LDL.LU R129, [R1+0x1454] ;  /* 0x0014540001817983 */ /* 0x001ea80000300800 */
[----:B------:R0:W-:Y:S04]  /*1f1b0*/  STL [R1+0x1094], R130 ;  /* 0x0010948201007387 */ /* 0x0001e80000100800 */
[----:B0-----:R-:W2:Y:S04]  /*1f1c0*/  LDL.LU R130, [R1+0x1450] ;  /* 0x0014500001827983 */ /* 0x001ea80000300800 */
[----:B------:R0:W-:Y:S01]  /*1f1d0*/  STL [R1+0x10b8], R131 ;  /* 0x0010b88301007387 */ /* 0x0001e20000100800 */
[----:B------:R-:W-:-:S03]  /*1f1e0*/  IADD3 R138, P6, R138, UR8, RZ ;  /* 0x000000088a8a7c10 */ /* 0x000fc6000ffde0ff */
[----:B0-----:R-:W2:Y:S04]  /*1f1f0*/  LDL.LU R131, [R1+0x144c] ;  /* 0x00144c0001837983 */ /* 0x001ea80000300800 */
[----:B------:R0:W-:Y:S01]  /*1f200*/  STL [R1+0x108c], R132 ;  /* 0x00108c8401007387 */ /* 0x0001e20000100800 */
[----:B------:R-:W-:-:S03]  /*1f210*/  IADD3.X R139, R139, UR5, RZ, P1, !PT ;  /* 0x000000058b8b7c10 */ /* 0x000fc60008ffe4ff */
        /* <DEDUP_REMOVED lines=16> */
[----:B------:R0:W-:Y:S04]  /*1f320*/  STL [R1+0x1074], R138 ;  /* 0x0010748a01007387 */ /* 0x0001e80000100800 */
        /* <DEDUP_REMOVED lines=10> */
[----:B------:R0:W-:Y:S04]  /*1f3d0*/  STL [R1+0x1064], R142 ;  /* 0x0010648e01007387 */ /* 0x0001e80000100800 */
[----:B0-----:R-:W2:Y:S04]  /*1f3e0*/  LDL.LU R142, [R1+0x1420] ;  /* 0x00142000018e7983 */ /* 0x001ea80000300800 */
[----:B------:R-:W3:Y:S04]  /*1f3f0*/  LDL.LU R223, [R1+0x103c] ;  /* 0x00103c0001df7983 */ /* 0x000ee80000300800 */
[----:B------:R0:W-:Y:S01]  /*1f400*/  STL [R1+0x1088], R143 ;  /* 0x0010888f01007387 */ /* 0x0001e20000100800 */
[----:B------:R-:W-:-:S03]  /*1f410*/  IADD3 R148, P5, R148, UR8, RZ ;  /* 0x0000000894947c10 */ /* 0x000fc6000ffbe0ff */
[----:B0-----:R-:W2:Y:S04]  /*1f420*/  LDL.LU R143, [R1+0x141c] ;  /* 0x00141c00018f7983 */ /* 0x001ea80000300800 */
[----:B------:R0:W-:Y:S04]  /*1f430*/  STL [R1+0x105c], R144 ;  /* 0x00105c9001007387 */ /* 0x0001e80000100800 */
[----:B0-----:R-:W2:Y:S04]  /*1f440*/  LDL.LU R144, [R1+0x1418] ;  /* 0x0014180001907983 */ /* 0x001ea80000300800 */
[----:B------:R-:W4:Y:S04]  /*1f450*/  LDL.LU R224, [R1+0x1060] ;  /* 0x0010600001e07983 */ /* 0x000f280000300800 */
[----:B------:R0:W-:Y:S04]  /*1f460*/  STL [R1+0x1080], R145 ;  /* 0x0010809101007387 */ /* 0x0001e80000100800 */
[----:B0-----:R-:W2:Y:S04]  /*1f470*/  LDL.LU R145, [R1+0x1414] ;  /* 0x0014140001917983 */ /* 0x001ea80000300800 */
[----:B------:R0:W-:Y:S04]  /*1f480*/  STL [R1+0x1054], R146 ;  /* 0x0010549201007387 */ /* 0x0001e80000100800 */
[----:B0-----:R-:W2:Y:S04]  /*1f490*/  LDL.LU R146, [R1+0x1410] ;  /* 0x0014100001927983 */ /* 0x001ea80000300800 */
[----:B------:R0:W-:Y:S04]  /*1f4a0*/  STL [R1+0x1078], R147 ;  /* 0x0010789301007387 */ /* 0x0001e80000100800 */
[----:B0-----:R-:W2:Y:S04]  /*1f4b0*/  LDL.LU R147, [R1+0x140c] ;  /* 0x00140c0001937983 */ /* 0x001ea80000300800 */
[----:B------:R-:W2:Y:S04]  /*1f4c0*/  LDL.LU R234, [R1+0x1034] ;  /* 0x0010340001ea7983 */ /* 0x000ea80000300800 */
[----:B------:R-:W2:Y:S04]  /*1f4d0*/  LDL.LU R225, [R1+0x1058] ;  /* 0x0010580001e17983 */ /* 0x000ea80000300800 */
[----:B------:R0:W-:Y:S04]  /*1f4e0*/  STL [R1+0x104c], R148 ;  /* 0x00104c9401007387 */ /* 0x0001e80000100800 */
[----:B0-----:R-:W2:Y:S04]  /*1f4f0*/  LDL.LU R148, [R1+0x1408] ;  /* 0x0014080001947983 */ /* 0x001ea80000300800 */
[----:B------:R-:W2:Y:S04]  /*1f500*/  LDL.LU R4, [R1+0x102c] ;  /* 0x00102c0001047983 */ /* 0x000ea80000300800 */
[----:B------:R-:W2:Y:S04]  /*1f510*/  LDL.LU R226, [R1+0x1050] ;  /* 0x0010500001e27983 */ /* 0x000ea80000300800 */
[----:B------:R-:W2:Y:S01]  /*1f520*/  LDL.LU R227, [R1+0x1024] ;  /* 0x0010240001e37983 */ /* 0x000ea20000300800 */
[----:B------:R-:W-:-:S02]  /*1f530*/  IADD3.X R149, R149, UR5, RZ, P6, !PT ;  /* 0x0000000595957c10 */ /* 0x000fc4000b7fe4ff */
[----:B------:R-:W-:-:S03]  /*1f540*/  IADD3 R150, P6, R150, UR8, RZ ;  /* 0x0000000896967c10 */ /* 0x000fc6000ffde0ff */
[----:B------:R0:W-:Y:S04]  /*1f550*/  STL [R1+0x1070], R149 ;  /* 0x0010709501007387 */ /* 0x0001e80000100800 */
[----:B0-----:R-:W2:Y:S04]  /*1f560*/  LDL.LU R149, [R1+0x1404] ;  /* 0x0014040001957983 */ /* 0x001ea80000300800 */
[----:B------:R0:W-:Y:S04]  /*1f570*/  STL [R1+0x1044], R150 ;  /* 0x0010449601007387 */ /* 0x0001e80000100800 */
[----:B0-----:R-:W2:Y:S04]  /*1f580*/  LDL.LU R150, [R1+0x1400] ;  /* 0x0014000001967983 */ /* 0x001ea80000300800 */
[----:B------:R-:W2:Y:S04]  /*1f590*/  LDL.LU R5, [R1+0x1048] ;  /* 0x0010480001057983 */ /* 0x000ea80000300800 */
[----:B------:R-:W2:Y:S04]  /*1f5a0*/  LDL.LU R230, [R1+0x101c] ;  /* 0x00101c0001e67983 */ /* 0x000ea80000300800 */
[----:B------:R-:W2:Y:S04]  /*1f5b0*/  LDL.LU R231, [R1+0x1040] ;  /* 0x0010400001e77983 */ /* 0x000ea80000300800 */
[----:B------:R-:W2:Y:S01]  /*1f5c0*/  LDL.LU R228, [R1+0x1014] ;  /* 0x0010140001e47983 */ /* 0x000ea20000300800 */
[----:B------:R-:W-:-:S05]  /*1f5d0*/  IADD3.X R151, R151, UR5, RZ, P1, !PT ;  /* 0x0000000597977c10 */ /* 0x000fca0008ffe4ff */
[----:B------:R0:W-:Y:S04]  /*1f5e0*/  STL [R1+0x1068], R151 ;  /* 0x0010689701007387 */ /* 0x0001e80000100800 */
[----:B0-----:R-:W2:Y:S04]  /*1f5f0*/  LDL.LU R151, [R1+0x13fc] ;  /* 0x0013fc0001977983 */ /* 0x001ea80000300800 */
[----:B------:R-:W2:Y:S04]  /*1f600*/  LDL.LU R232, [R1+0x1038] ;  /* 0x0010380001e87983 */ /* 0x000ea80000300800 */
[----:B------:R-:W2:Y:S01]  /*1f610*/  LDL.LU R233, [R1+0x100c] ;  /* 0x00100c0001e97983 */ /* 0x000ea20000300800 */
[----:B---3--:R-:W-:-:S05]  /*1f620*/  IADD3 R223, P1, R223, UR8, RZ ;  /* 0x00000008dfdf7c10 */ /* 0x008fca000ff3e0ff */
[----:B------:R0:W-:Y:S04]  /*1f630*/  STL [R1+0x103c], R223 ;  /* 0x00103cdf01007387 */ /* 0x0001e80000100800 */
[----:B0-----:R-:W3:Y:S01]  /*1f640*/  LDL.LU R223, [R1+0x1030] ;  /* 0x0010300001df7983 */ /* 0x001ee20000300800 */
[----:B----4-:R-:W-:-:S05]  /*1f650*/  IADD3.X R224, R224, UR5, RZ, P2, !PT ;  /* 0x00000005e0e07c10 */ /* 0x010fca00097fe4ff */
[----:B------:R0:W-:Y:S04]  /*1f660*/  STL [R1+0x1060], R224 ;  /* 0x001060e001007387 */ /* 0x0001e80000100800 */
[----:B0-----:R-:W4:Y:S01]  /*1f670*/  LDL.LU R224, [R1+0x1004] ;  /* 0x0010040001e07983 */ /* 0x001f220000300800 */
[----:B--2---:R-:W-:Y:S02]  /*1f680*/  IADD3 R234, P2, R234, UR8, RZ ;  /* 0x00000008eaea7c10 */ /* 0x004fe4000ff5e0ff */
[----:B------:R-:W-:-:S03]  /*1f690*/  IADD3.X R225, R225, UR5, RZ, P3, !PT ;  /* 0x00000005e1e17c10 */ /* 0x000fc60009ffe4ff */
[----:B------:R-:W-:Y:S04]  /*1f6a0*/  STL [R1+0x1034], R234 ;  /* 0x001034ea01007387 */ /* 0x000fe80000100800 */
[----:B------:R0:W-:Y:S04]  /*1f6b0*/  STL [R1+0x1058], R225 ;  /* 0x001058e101007387 */ /* 0x0001e80000100800 */
[----:B0-----:R-:W2:Y:S01]  /*1f6c0*/  LDL.LU R225, [R1+0x1028] ;  /* 0x0010280001e17983 */ /* 0x001ea20000300800 */
[----:B------:R-:W-:Y:S02]  /*1f6d0*/  IADD3 R4, P3, R4, UR8, RZ ;  /* 0x0000000804047c10 */ /* 0x000fe4000ff7e0ff */
[----:B------:R-:W-:-:S03]  /*1f6e0*/  IADD3.X R226, R226, UR5, RZ, P4, !PT ;  /* 0x00000005e2e27c10 */ /* 0x000fc6000a7fe4ff */
[----:B------:R-:W-:Y:S01]  /*1f6f0*/  STL [R1+0x102c], R4 ;  /* 0x00102c0401007387 */ /* 0x000fe20000100800 */
[----:B------:R-:W-:-:S03]  /*1f700*/  IADD3 R227, P4, R227, UR8, RZ ;  /* 0x00000008e3e37c10 */ /* 0x000fc6000ff9e0ff */
[----:B------:R0:W-:Y:S04]  /*1f710*/  STL [R1+0x1050], R226 ;  /* 0x001050e201007387 */ /* 0x0001e80000100800 */
[----:B0-----:R-:W2:Y:S04]  /*1f720*/  LDL.LU R226, [R1+0xffc] ;  /* 0x000ffc0001e27983 */ /* 0x001ea80000300800 */
[----:B------:R0:W-:Y:S04]  /*1f730*/  STL [R1+0x1024], R227 ;  /* 0x001024e301007387 */ /* 0x0001e80000100800 */
[----:B0-----:R-:W2:Y:S01]  /*1f740*/  LDL.LU R227, [R1+0x1020] ;  /* 0x0010200001e37983 */ /* 0x001ea20000300800 */
[----:B------:R-:W-:-:S02]  /*1f750*/  IADD3.X R5, R5, UR5, RZ, P5, !PT ;  /* 0x0000000505057c10 */ /* 0x000fc4000affe4ff */
[----:B------:R-:W-:-:S03]  /*1f760*/  IADD3 R230, P5, R230, UR8, RZ ;  /* 0x00000008e6e67c10 */ /* 0x000fc6000ffbe0ff */
[----:B------:R-:W-:Y:S01]  /*1f770*/  STL [R1+0x1048], R5 ;  /* 0x0010480501007387 */ /* 0x000fe20000100800 */
        /* <DEDUP_REMOVED lines=9> */
[----:B------:R0:W-:Y:S04]  /*1f810*/  STL [R1+0x1038], R232 ;  /* 0x001038e801007387 */ /* 0x0001e80000100800 */
[----:B0-----:R-:W2:Y:S04]  /*1f820*/  LDL.LU R232, [R1+0xfec] ;  /* 0x000fec0001e87983 */ /* 0x001ea80000300800 */
[----:B------:R0:W-:Y:S04]  /*1f830*/  STL [R1+0x100c], R233 ;  /* 0x00100ce901007387 */ /* 0x0001e80000100800 */
[----:B0-----:R-:W2:Y:S01]  /*1f840*/  LDL.LU R233, [R1+0x1010] ;  /* 0x0010100001e97983 */ /* 0x001ea20000300800 */
[----:B---3--:R-:W-:-:S05]  /*1f850*/  IADD3.X R223, R223, UR5, RZ, P2, !PT ;  /* 0x00000005dfdf7c10 */ /* 0x008fca00097fe4ff */
[----:B------:R0:W-:Y:S04]  /*1f860*/  STL [R1+0x1030], R223 ;  /* 0x001030df01007387 */ /* 0x0001e80000100800 */
[----:B------:R-:W3:Y:S01]  /*1f870*/  LDL.LU R234, [R1+0xfe4] ;  /* 0x000fe40001ea7983 */ /* 0x000ee20000300800 */
[----:B----4-:R-:W-:-:S05]  /*1f880*/  IADD3 R224, P2, R224, UR8, RZ ;  /* 0x00000008e0e07c10 */ /* 0x010fca000ff5e0ff */
[----:B------:R1:W-:Y:S04]  /*1f890*/  STL [R1+0x1004], R224 ;  /* 0x001004e001007387 */ /* 0x0003e80000100800 */
[----:B0-----:R-:W4:Y:S04]  /*1f8a0*/  LDL.LU R223, [R1+0x1008] ;  /* 0x0010080001df7983 */ /* 0x001f280000300800 */
[----:B------:R-:W4:Y:S01]  /*1f8b0*/  LDL.LU R4, [R1+0xfdc] ;  /* 0x000fdc0001047983 */ /* 0x000f220000300800 */
[----:B--2---:R-:W-:-:S05]  /*1f8c0*/  IADD3.X R225, R225, UR5, RZ, P3, !PT ;  /* 0x00000005e1e17c10 */ /* 0x004fca0009ffe4ff */
[----:B------:R0:W-:Y:S04]  /*1f8d0*/  STL [R1+0x1028], R225 ;  /* 0x001028e101007387 */ /* 0x0001e80000100800 */
[----:B-1----:R-:W2:Y:S04]  /*1f8e0*/  LDL.LU R224, [R1+0x1000] ;  /* 0x0010000001e07983 */ /* 0x002ea80000300800 */
[----:B0-----:R-:W2:Y:S04]  /*1f8f0*/  LDL.LU R225, [R1+0xfd4] ;  /* 0x000fd40001e17983 */ /* 0x001ea80000300800 */
[----:B------:R-:W2:Y:S01]  /*1f900*/  LDL.LU R5, [R1+0xff8] ;  /* 0x000ff80001057983 */ /* 0x000ea20000300800 */
[----:B------:R-:W-:-:S05]  /*1f910*/  IADD3 R226, P3, R226, UR8, RZ ;  /* 0x00000008e2e27c10 */ /* 0x000fca000ff7e0ff */
[----:B------:R0:W-:Y:S04]  /*1f920*/  STL [R1+0xffc], R226 ;  /* 0x000ffce201007387 */ /* 0x0001e80000100800 */
[----:B------:R-:W2:Y:S01]  /*1f930*/  LDL.LU R230, [R1+0xfcc] ;  /* 0x000fcc0001e67983 */ /* 0x000ea20000300800 */
[----:B------:R-:W-:-:S05]  /*1f940*/  IADD3.X R227, R227, UR5, RZ, P4, !PT ;  /* 0x00000005e3e37c10 */ /* 0x000fca000a7fe4ff */
[----:B------:R1:W-:Y:S04]  /*1f950*/  STL [R1+0x1020], R227 ;  /* 0x001020e301007387 */ /* 0x0003e80000100800 */
[----:B0-----:R-:W2:Y:S04]  /*1f960*/  LDL.LU R226, [R1+0xff0] ;  /* 0x000ff00001e27983 */ /* 0x001ea80000300800 */
[----:B-1----:R-:W2:Y:S01]  /*1f970*/  LDL.LU R227, [R1+0xfc4] ;  /* 0x000fc40001e37983 */ /* 0x002ea20000300800 */
[----:B------:R-:W-:-:S05]  /*1f980*/  IADD3 R231, P4, R231, UR8, RZ ;  /* 0x00000008e7e77c10 */ /* 0x000fca000ff9e0ff */
[----:B------:R0:W-:Y:S01]  /*1f990*/  STL [R1+0xff4], R231 ;  /* 0x000ff4e701007387 */ /* 0x0001e20000100800 */
[----:B------:R-:W-:-:S03]  /*1f9a0*/  IADD3.X R228, R228, UR5, RZ, P5, !PT ;  /* 0x00000005e4e47c10 */ /* 0x000fc6000affe4ff */
[----:B0-----:R-:W2:Y:S04]  /*1f9b0*/  LDL.LU R231, [R1+0xfe8] ;  /* 0x000fe80001e77983 */ /* 0x001ea80000300800 */
[----:B------:R0:W-:Y:S04]  /*1f9c0*/  STL [R1+0x1018], R228 ;  /* 0x001018e401007387 */ /* 0x0001e80000100800 */
[----:B0-----:R-:W2:Y:S01]  /*1f9d0*/  LDL.LU R228, [R1+0xfbc] ;  /* 0x000fbc0001e47983 */ /* 0x001ea20000300800 */
[----:B------:R-:W-:-:S05]  /*1f9e0*/  IADD3 R232, P5, R232, UR8, RZ ;  /* 0x00000008e8e87c10 */ /* 0x000fca000ffbe0ff */
[----:B------:R0:W-:Y:S01]  /*1f9f0*/  STL [R1+0xfec], R232 ;  /* 0x000fece801007387 */ /* 0x0001e20000100800 */
[----:B------:R-:W-:-:S03]  /*1fa00*/  IADD3.X R233, R233, UR5, RZ, P6, !PT ;  /* 0x00000005e9e97c10 */ /* 0x000fc6000b7fe4ff */
[----:B0-----:R-:W2:Y:S04]  /*1fa10*/  LDL.LU R232, [R1+0xfe0] ;  /* 0x000fe00001e87983 */ /* 0x001ea80000300800 */
[----:B------:R0:W-:Y:S04]  /*1fa20*/  STL [R1+0x1010], R233 ;  /* 0x001010e901007387 */ /* 0x0001e80000100800 */
[----:B0-----:R-:W2:Y:S01]  /*1fa30*/  LDL.LU R233, [R1+0xfb4] ;  /* 0x000fb40001e97983 */ /* 0x001ea20000300800 */
[----:B---3--:R-:W-:-:S05]  /*1fa40*/  IADD3 R234, P6, R234, UR8, RZ ;  /* 0x00000008eaea7c10 */ /* 0x008fca000ffde0ff */
[----:B------:R-:W-:Y:S01]  /*1fa50*/  STL [R1+0xfe4], R234 ;  /* 0x000fe4ea01007387 */ /* 0x000fe20000100800 */
[----:B----4-:R-:W-:Y:S02]  /*1fa60*/  IADD3.X R223, R223, UR5, RZ, P1, !PT ;  /* 0x00000005dfdf7c10 */ /* 0x010fe40008ffe4ff */
[----:B------:R-:W-:-:S03]  /*1fa70*/  IADD3 R4, P1, R4, UR8, RZ ;  /* 0x0000000804047c10 */ /* 0x000fc6000ff3e0ff */
[----:B------:R0:W-:Y:S04]  /*1fa80*/  STL [R1+0x1008], R223 ;  /* 0x001008df01007387 */ /* 0x0001e80000100800 */
[----:B0-----:R-:W3:Y:S04]  /*1fa90*/  LDL.LU R223, [R1+0xfd8] ;  /* 0x000fd80001df7983 */ /* 0x001ee80000300800 */
[----:B------:R-:W-:Y:S01]  /*1faa0*/  STL [R1+0xfdc], R4 ;  /* 0x000fdc0401007387 */ /* 0x000fe20000100800 */
[----:B--2---:R-:W-:Y:S02]  /*1fab0*/  IADD3.X R224, R224, UR5, RZ, P2, !PT ;  /* 0x00000005e0e07c10 */ /* 0x004fe400097fe4ff */
[----:B------:R-:W-:-:S03]  /*1fac0*/  IADD3 R225, P2, R225, UR8, RZ ;  /* 0x00000008e1e17c10 */ /* 0x000fc6000ff5e0ff */
[----:B------:R0:W-:Y:S01]  /*1fad0*/  STL [R1+0x1000], R224 ;  /* 0x001000e001007387 */ /* 0x0001e20000100800 */
[----:B------:R-:W-:-:S03]  /*1fae0*/  IADD3.X R5, R5, UR5, RZ, P3, !PT ;  /* 0x0000000505057c10 */ /* 0x000fc60009ffe4ff */
[----:B0-----:R-:W2:Y:S01]  /*1faf0*/  LDL.LU R224, [R1+0xfac] ;  /* 0x000fac0001e07983 */ /* 0x001ea20000300800 */
[----:B------:R-:W-:-:S03]  /*1fb00*/  IADD3 R230, P3, R230, UR8, RZ ;  /* 0x00000008e6e67c10 */ /* 0x000fc6000ff7e0ff */
[----:B------:R0:W-:Y:S04]  /*1fb10*/  STL [R1+0xfd4], R225 ;  /* 0x000fd4e101007387 */ /* 0x0001e80000100800 */
[----:B0-----:R-:W4:Y:S01]  /*1fb20*/  LDL.LU R225, [R1+0xfd0] ;  /* 0x000fd00001e17983 */ /* 0x001f220000300800 */
[----:B------:R-:W-:-:S03]  /*1fb30*/  IADD3.X R226, R226, UR5, RZ, P4, !PT ;  /* 0x00000005e2e27c10 */ /* 0x000fc6000a7fe4ff */
[----:B------:R-:W-:Y:S01]  /*1fb40*/  STL [R1+0xff8], R5 ;  /* 0x000ff80501007387 */ /* 0x000fe20000100800 */
[----:B------:R-:W-:-:S03]  /*1fb50*/  IADD3 R227, P4, R227, UR8, RZ ;  /* 0x00000008e3e37c10 */ /* 0x000fc6000ff9e0ff */
[----:B------:R-:W-:Y:S04]  /*1fb60*/  STL [R1+0xfcc], R230 ;  /* 0x000fcce601007387 */ /* 0x000fe80000100800 */
[----:B------:R0:W-:Y:S04]  /*1fb70*/  STL [R1+0xff0], R226 ;  /* 0x000ff0e201007387 */ /* 0x0001e80000100800 */
[----:B0-----:R-:W4:Y:S04]  /*1fb80*/  LDL.LU R226, [R1+0xfa4] ;  /* 0x000fa40001e27983 */ /* 0x001f280000300800 */
[----:B------:R0:W-:Y:S04]  /*1fb90*/  STL [R1+0xfc4], R227 ;  /* 0x000fc4e301007387 */ /* 0x0001e80000100800 */
[----:B0-----:R-:W4:Y:S01]  /*1fba0*/  LDL.LU R227, [R1+0xfc8] ;  /* 0x000fc80001e37983 */ /* 0x001f220000300800 */
[----:B------:R-:W-:-:S05]  /*1fbb0*/  IADD3.X R231, R231, UR5, RZ, P5, !PT ;  /* 0x00000005e7e77c10 */ /* 0x000fca000affe4ff */
[----:B------:R0:W-:Y:S01]  /*1fbc0*/  STL [R1+0xfe8], R231 ;  /* 0x000fe8e701007387 */ /* 0x0001e20000100800 */
[----:B------:R-:W-:-:S03]  /*1fbd0*/  IADD3 R228, P5, R228, UR8, RZ ;  /* 0x00000008e4e47c10 */ /* 0x000fc6000ffbe0ff */
[----:B0-----:R-:W4:Y:S04]  /*1fbe0*/  LDL.LU R231, [R1+0xf9c] ;  /* 0x000f9c0001e77983 */ /* 0x001f280000300800 */
[----:B------:R0:W-:Y:S04]  /*1fbf0*/  STL [R1+0xfbc], R228 ;  /* 0x000fbce401007387 */ /* 0x0001e80000100800 */
[----:B0-----:R-:W4:Y:S01]  /*1fc00*/  LDL.LU R228, [R1+0xfc0] ;  /* 0x000fc00001e47983 */ /* 0x001f220000300800 */
[----:B------:R-:W-:-:S05]  /*1fc10*/  IADD3.X R232, R232, UR5, RZ, P6, !PT ;  /* 0x00000005e8e87c10 */ /* 0x000fca000b7fe4ff */
[----:B------:R0:W-:Y:S04]  /*1fc20*/  STL [R1+0xfe0], R232 ;  /* 0x000fe0e801007387 */ /* 0x0001e80000100800 */
[----:B------:R-:W4:Y:S01]  /*1fc30*/  LDL.LU R234, [R1+0xf94] ;  /* 0x000f940001ea7983 */ /* 0x000f220000300800 */
[----:B------:R-:W-:-:S05]  /*1fc40*/  IADD3 R233, P6, R233, UR8, RZ ;  /* 0x00000008e9e97c10 */ /* 0x000fca000ffde0ff */
[----:B------:R1:W-:Y:S04]  /*1fc50*/  STL [R1+0xfb4], R233 ;  /* 0x000fb4e901007387 */ /* 0x0003e80000100800 */
[----:B0-----:R-:W4:Y:S04]  /*1fc60*/  LDL.LU R232, [R1+0xfb8] ;  /* 0x000fb80001e87983 */ /* 0x001f280000300800 */
[----:B------:R-:W4:Y:S01]  /*1fc70*/  LDL.LU R4, [R1+0xf8c] ;  /* 0x000f8c0001047983 */ /* 0x000f220000300800 */
[----:B---3--:R-:W-:-:S05]  /*1fc80*/  IADD3.X R223, R223, UR5, RZ, P1, !PT ;  /* 0x00000005dfdf7c10 */ /* 0x008fca0008ffe4ff */
[----:B------:R0:W-:Y:S04]  /*1fc90*/  STL [R1+0xfd8], R223 ;  /* 0x000fd8df01007387 */ /* 0x0001e80000100800 */
[----:B-1----:R-:W3:Y:S04]  /*1fca0*/  LDL.LU R233, [R1+0xfb0] ;  /* 0x000fb00001e97983 */ /* 0x002ee80000300800 */
[----:B0-----:R-:W3:Y:S04]  /*1fcb0*/  LDL.LU R223, [R1+0xf84] ;  /* 0x000f840001df7983 */ /* 0x001ee80000300800 */
[----:B------:R-:W3:Y:S01]  /*1fcc0*/  LDL.LU R5, [R1+0xfa8] ;  /* 0x000fa80001057983 */ /* 0x000ee20000300800 */
[----:B--2---:R-:W-:-:S05]  /*1fcd0*/  IADD3 R224, P1, R224, UR8, RZ ;  /* 0x00000008e0e07c10 */ /* 0x004fca000ff3e0ff */
[----:B------:R0:W-:Y:S04]  /*1fce0*/  STL [R1+0xfac], R224 ;  /* 0x000face001007387 */ /* 0x0001e80000100800 */
[----:B------:R-:W2:Y:S01]  /*1fcf0*/  LDL.LU R230, [R1+0xf7c] ;  /* 0x000f7c0001e67983 */ /* 0x000ea20000300800 */
[----:B----4-:R-:W-:-:S05]  /*1fd00*/  IADD3.X R225, R225, UR5, RZ, P2, !PT ;  /* 0x00000005e1e17c10 */ /* 0x010fca00097fe4ff */
[----:B------:R1:W-:Y:S04]  /*1fd10*/  STL [R1+0xfd0], R225 ;  /* 0x000fd0e101007387 */ /* 0x0003e80000100800 */
[----:B0-----:R-:W4:Y:S04]  /*1fd20*/  LDL.LU R224, [R1+0xfa0] ;  /* 0x000fa00001e07983 */ /* 0x001f280000300800 */
[----:B-1----:R-:W4:Y:S01]  /*1fd30*/  LDL.LU R225, [R1+0xf74] ;  /* 0x000f740001e17983 */ /* 0x002f220000300800 */
[----:B------:R-:W-:-:S05]  /*1fd40*/  IADD3 R226, P2, R226, UR8, RZ ;  /* 0x00000008e2e27c10 */ /* 0x000fca000ff5e0ff */
[----:B------:R0:W-:Y:S01]  /*1fd50*/  STL [R1+0xfa4], R226 ;  /* 0x000fa4e201007387 */ /* 0x0001e20000100800 */
[----:B------:R-:W-:-:S03]  /*1fd60*/  IADD3.X R227, R227, UR5, RZ, P3, !PT ;  /* 0x00000005e3e37c10 */ /* 0x000fc60009ffe4ff */
[----:B0-----:R-:W4:Y:S04]  /*1fd70*/  LDL.LU R226, [R1+0xf98] ;  /* 0x000f980001e27983 */ /* 0x001f280000300800 */
[----:B------:R0:W-:Y:S04]  /*1fd80*/  STL [R1+0xfc8], R227 ;  /* 0x000fc8e301007387 */ /* 0x0001e80000100800 */
[----:B0-----:R-:W4:Y:S01]  /*1fd90*/  LDL.LU R227, [R1+0xf6c] ;  /* 0x000f6c0001e37983 */ /* 0x001f220000300800 */
[----:B------:R-:W-:-:S05]  /*1fda0*/  IADD3 R231, P3, R231, UR8, RZ ;  /* 0x00000008e7e77c10 */ /* 0x000fca000ff7e0ff */
[----:B------:R0:W-:Y:S01]  /*1fdb0*/  STL [R1+0xf9c], R231 ;  /* 0x000f9ce701007387 */ /* 0x0001e20000100800 */
[----:B------:R-:W-:-:S03]  /*1fdc0*/  IADD3.X R228, R228, UR5, RZ, P4, !PT ;  /* 0x00000005e4e47c10 */ /* 0x000fc6000a7fe4ff */
[----:B0-----:R-:W4:Y:S04]  /*1fdd0*/  LDL.LU R231, [R1+0xf90] ;  /* 0x000f900001e77983 */ /* 0x001f280000300800 */
[----:B------:R0:W-:Y:S04]  /*1fde0*/  STL [R1+0xfc0], R228 ;  /* 0x000fc0e401007387 */ /* 0x0001e80000100800 */
[----:B0-----:R-:W4:Y:S01]  /*1fdf0*/  LDL.LU R228, [R1+0xf64] ;  /* 0x000f640001e47983 */ /* 0x001f220000300800 */
[----:B------:R-:W-:Y:S02]  /*1fe00*/  IADD3 R234, P4, R234, UR8, RZ ;  /* 0x00000008eaea7c10 */ /* 0x000fe4000ff9e0ff */
[----:B------:R-:W-:-:S03]  /*1fe10*/  IADD3.X R232, R232, UR5, RZ, P5, !PT ;  /* 0x00000005e8e87c10 */ /* 0x000fc6000affe4ff */
[----:B------:R-:W-:Y:S01]  /*1fe20*/  STL [R1+0xf94], R234 ;  /* 0x000f94ea01007387 */ /* 0x000fe20000100800 */
[----:B------:R-:W-:-:S03]  /*1fe30*/  IADD3 R4, P5, R4, UR8, RZ ;  /* 0x0000000804047c10 */ /* 0x000fc6000ffbe0ff */
[----:B------:R0:W-:Y:S04]  /*1fe40*/  STL [R1+0xfb8], R232 ;  /* 0x000fb8e801007387 */ /* 0x0001e80000100800 */
[----:B0-----:R-:W4:Y:S04]  /*1fe50*/  LDL.LU R232, [R1+0xf88] ;  /* 0x000f880001e87983 */ /* 0x001f280000300800 */
[----:B------:R-:W-:Y:S01]  /*1fe60*/  STL [R1+0xf8c], R4 ;  /* 0x000f8c0401007387 */ /* 0x000fe20000100800 */
[----:B---3--:R-:W-:Y:S02]  /*1fe70*/  IADD3.X R233, R233, UR5, RZ, P6, !PT ;  /* 0x00000005e9e97c10 */ /* 0x008fe4000b7fe4ff */
[----:B------:R-:W-:-:S03]  /*1fe80*/  IADD3 R223, P6, R223, UR8, RZ ;  /* 0x00000008dfdf7c10 */ /* 0x000fc6000ffde0ff */
[----:B------:R0:W-:Y:S01]  /*1fe90*/  STL [R1+0xfb0], R233 ;  /* 0x000fb0e901007387 */ /* 0x0001e20000100800 */
[----:B------:R-:W-:-:S03]  /*1fea0*/  IADD3.X R5, R5, UR5, RZ, P1, !PT ;  /* 0x0000000505057c10 */ /* 0x000fc60008ffe4ff */
[----:B0-----:R-:W3:Y:S04]  /*1feb0*/  LDL.LU R233, [R1+0xf5c] ;  /* 0x000f5c0001e97983 */ /* 0x001ee80000300800 */
[----:B------:R0:W-:Y:S04]  /*1fec0*/  STL [R1+0xf84], R223 ;  /* 0x000f84df01007387 */ /* 0x0001e80000100800 */
[----:B0-----:R-:W3:Y:S04]  /*1fed0*/  LDL.LU R223, [R1+0xf80] ;  /* 0x000f800001df7983 */ /* 0x001ee80000300800 */
[----:B------:R-:W-:Y:S01]  /*1fee0*/  STL [R1+0xfa8], R5 ;  /* 0x000fa80501007387 */ /* 0x000fe20000100800 */
[----:B--2---:R-:W-:-:S05]  /*1fef0*/  IADD3 R230, P1, R230, UR8, RZ ;  /* 0x00000008e6e67c10 */ /* 0x004fca000ff3e0ff */
[----:B------:R-:W-:Y:S01]  /*1ff00*/  STL [R1+0xf7c], R230 ;  /* 0x000f7ce601007387 */ /* 0x000fe20000100800 */
[----:B----4-:R-:W-:Y:S02]  /*1ff10*/  IADD3.X R224, R224, UR5, RZ, P2, !PT ;  /* 0x00000005e0e07c10 */ /* 0x010fe400097fe4ff */
[----:B------:R-:W-:-:S03]  /*1ff20*/  IADD3 R225, P2, R225, UR8, RZ ;  /* 0x00000008e1e17c10 */ /* 0x000fc6000ff5e0ff */
[----:B------:R0:W-:Y:S04]  /*1ff30*/  STL [R1+0xfa0], R224 ;  /* 0x000fa0e001007387 */ /* 0x0001e80000100800 */
[----:B0-----:R-:W2:Y:S04]  /*1ff40*/  LDL.LU R224, [R1+0xf54] ;  /* 0x000f540001e07983 */ /* 0x001ea80000300800 */
[----:B------:R0:W-:Y:S01]  /*1ff50*/  STL [R1+0xf74], R225 ;  /* 0x000f74e101007387 */ /* 0x0001e20000100800 */
[----:B------:R-:W-:-:S03]  /*1ff60*/  IADD3.X R226, R226, UR5, RZ, P3, !PT ;  /* 0x00000005e2e27c10 */ /* 0x000fc60009ffe4ff */
[----:B0-----:R-:W4:Y:S04]  /*1ff70*/  LDL.LU R225, [R1+0xf78] ;  /* 0x000f780001e17983 */ /* 0x001f280000300800 */
[----:B------:R0:W-:Y:S01]  /*1ff80*/  STL [R1+0xf98], R226 ;  /* 0x000f98e201007387 */ /* 0x0001e20000100800 */
[----:B------:R-:W-:-:S03]  /*1ff90*/  IADD3 R227, P3, R227, UR8, RZ ;  /* 0x00000008e3e37c10 */ /* 0x000fc6000ff7e0ff */
[----:B0-----:R-:W4:Y:S04]  /*1ffa0*/  LDL.LU R226, [R1+0xf4c] ;  /* 0x000f4c0001e27983 */ /* 0x001f280000300800 */
[----:B------:R0:W-:Y:S04]  /*1ffb0*/  STL [R1+0xf6c], R227 ;  /* 0x000f6ce301007387 */ /* 0x0001e80000100800 */
[----:B0-----:R-:W4:Y:S01]  /*1ffc0*/  LDL.LU R227, [R1+0xf70] ;  /* 0x000f700001e37983 */ /* 0x001f220000300800 */
[----:B------:R-:W-:-:S05]  /*1ffd0*/  IADD3.X R231, R231, UR5, RZ, P4, !PT ;  /* 0x00000005e7e77c10 */ /* 0x000fca000a7fe4ff */
[----:B------:R-:W-:Y:S04]  /*1ffe0*/  STL [R1+0xf90], R231 ;  /* 0x000f90e701007387 */ /* 0x000fe80000100800 */
[----:B------:R-:W4:Y:S01]  /*1fff0*/  LDL.LU R234, [R1+0xf44] ;  /* 0x000f440001ea7983 */ /* 0x000f220000300800 */
[----:B------:R-:W-:-:S05]  /*20000*/  IADD3 R228, P4, R228, UR8, RZ ;  /* 0x00000008e4e47c10 */ /* 0x000fca000ff9e0ff */
[----:B------:R0:W-:Y:S04]  /*20010*/  STL [R1+0xf64], R228 ;  /* 0x000f64e401007387 */ /* 0x0001e80000100800 */
[----:B0-----:R-:W4:Y:S04]  /*20020*/  LDL.LU R228, [R1+0xf68] ;  /* 0x000f680001e47983 */ /* 0x001f280000300800 */
[----:B------:R-:W4:Y:S01]  /*20030*/  LDL.LU R4, [R1+0xf3c] ;  /* 0x000f3c0001047983 */ /* 0x000f220000300800 */
[----:B------:R-:W-:-:S05]  /*20040*/  IADD3.X R232, R232, UR5, RZ, P5, !PT ;  /* 0x00000005e8e87c10 */ /* 0x000fca000affe4ff */
[----:B------:R0:W-:Y:S04]  /*20050*/  STL [R1+0xf88], R232 ;  /* 0x000f88e801007387 */ /* 0x0001e80000100800 */
[----:B------:R-:W4:Y:S04]  /*20060*/  LDL.LU R231, [R1+0xf60] ;  /* 0x000f600001e77983 */ /* 0x000f280000300800 */
[----:B0-----:R-:W4:Y:S04]  /*20070*/  LDL.LU R232, [R1+0xf34] ;  /* 0x000f340001e87983 */ /* 0x001f280000300800 */
[----:B------:R-:W4:Y:S01]  /*20080*/  LDL.LU R5, [R1+0xf58] ;  /* 0x000f580001057983 */ /* 0x000f220000300800 */
[----:B---3--:R-:W-:-:S05]  /*20090*/  IADD3 R233, P5, R233, UR8, RZ ;  /* 0x00000008e9e97c10 */ /* 0x008fca000ffbe0ff */
[----:B------:R0:W-:Y:S04]  /*200a0*/  STL [R1+0xf5c], R233 ;  /* 0x000f5ce901007387 */ /* 0x0001e80000100800 */
[----:B------:R-:W3:Y:S01]  /*200b0*/  LDL.LU R230, [R1+0xf2c] ;  /* 0x000f2c0001e67983 */ /* 0x000ee20000300800 */
[----:B------:R-:W-:-:S05]  /*200c0*/  IADD3.X R223, R223, UR5, RZ, P6, !PT ;  /* 0x00000005dfdf7c10 */ /* 0x000fca000b7fe4ff */
[----:B------:R1:W-:Y:S04]  /*200d0*/  STL [R1+0xf80], R223 ;  /* 0x000f80df01007387 */ /* 0x0003e80000100800 */
[----:B0-----:R-:W3:Y:S04]  /*200e0*/  LDL.LU R233, [R1+0xf50] ;  /* 0x000f500001e97983 */ /* 0x001ee80000300800 */
[----:B-1----:R-:W3:Y:S01]  /*200f0*/  LDL.LU R223, [R1+0xf24] ;  /* 0x000f240001df7983 */ /* 0x002ee20000300800 */
[----:B--2---:R-:W-:-:S05]  /*20100*/  IADD3 R224, P6, R224, UR8, RZ ;  /* 0x00000008e0e07c10 */ /* 0x004fca000ffde0ff */
[----:B------:R0:W-:Y:S01]  /*20110*/  STL [R1+0xf54], R224 ;  /* 0x000f54e001007387 */ /* 0x0001e20000100800 */
[----:B----4-:R-:W-:-:S03]  /*20120*/  IADD3.X R225, R225, UR5, RZ, P1, !PT ;  /* 0x00000005e1e17c10 */ /* 0x010fc60008ffe4ff */
[----:B0-----:R-:W2:Y:S04]  /*20130*/  LDL.LU R224, [R1+0xf48] ;  /* 0x000f480001e07983 */ /* 0x001ea80000300800 */
[----:B------:R0:W-:Y:S01]  /*20140*/  STL [R1+0xf78], R225 ;  /* 0x000f78e101007387 */ /* 0x0001e20000100800 */
[----:B------:R-:W-:-:S03]  /*20150*/  IADD3 R226, P1, R226, UR8, RZ ;  /* 0x00000008e2e27c10 */ /* 0x000fc6000ff3e0ff */
[----:B0-----:R-:W4:Y:S04]  /*20160*/  LDL.LU R225, [R1+0xf1c] ;  /* 0x000f1c0001e17983 */ /* 0x001f280000300800 */
[----:B------:R0:W-:Y:S01]  /*20170*/  STL [R1+0xf4c], R226 ;  /* 0x000f4ce201007387 */ /* 0x0001e20000100800 */
[----:B------:R-:W-:-:S03]  /*20180*/  IADD3.X R227, R227, UR5, RZ, P2, !PT ;  /* 0x00000005e3e37c10 */ /* 0x000fc600097fe4ff */
[----:B0-----:R-:W4:Y:S04]  /*20190*/  LDL.LU R226, [R1+0xf40] ;  /* 0x000f400001e27983 */ /* 0x001f280000300800 */
[----:B------:R0:W-:Y:S04]  /*201a0*/  STL [R1+0xf70], R227 ;  /* 0x000f70e301007387 */ /* 0x0001e80000100800 */
[----:B0-----:R-:W4:Y:S01]  /*201b0*/  LDL.LU R227, [R1+0xf14] ;  /* 0x000f140001e37983 */ /* 0x001f220000300800 */
[----:B------:R-:W-:-:S05]  /*201c0*/  IADD3 R234, P2, R234, UR8, RZ ;  /* 0x00000008eaea7c10 */ /* 0x000fca000ff5e0ff */
[----:B------:R-:W-:Y:S01]  /*201d0*/  STL [R1+0xf44], R234 ;  /* 0x000f44ea01007387 */ /* 0x000fe20000100800 */
[----:B------:R-:W-:-:S05]  /*201e0*/  IADD3.X R228, R228, UR5, RZ, P3, !PT ;  /* 0x00000005e4e47c10 */ /* 0x000fca0009ffe4ff */
[----:B------:R0:W-:Y:S04]  /*201f0*/  STL [R1+0xf68], R228 ;  /* 0x000f68e401007387 */ /* 0x0001e80000100800 */
[----:B0-----:R-:W4:Y:S01]  /*20200*/  LDL.LU R228, [R1+0xf38] ;  /* 0x000f380001e47983 */ /* 0x001f220000300800 */
[----:B------:R-:W-:Y:S02]  /*20210*/  IADD3 R4, P3, R4, UR8, RZ ;  /* 0x0000000804047c10 */ /* 0x000fe4000ff7e0ff */
[----:B------:R-:W-:-:S03]  /*20220*/  IADD3.X R231, R231, UR5, RZ, P4, !PT ;  /* 0x00000005e7e77c10 */ /* 0x000fc6000a7fe4ff */
[----:B------:R-:W-:Y:S01]  /*20230*/  STL [R1+0xf3c], R4 ;  /* 0x000f3c0401007387 */ /* 0x000fe20000100800 */
[----:B------:R-:W-:-:S03]  /*20240*/  IADD3 R232, P4, R232, UR8, RZ ;  /* 0x00000008e8e87c10 */ /* 0x000fc6000ff9e0ff */
[----:B------:R0:W-:Y:S01]  /*20250*/  STL [R1+0xf60], R231 ;  /* 0x000f60e701007387 */ /* 0x0001e20000100800 */
[----:B------:R-:W-:-:S03]  /*20260*/  IADD3.X R5, R5, UR5, RZ, P5, !PT ;  /* 0x0000000505057c10 */ /* 0x000fc6000affe4ff */
[----:B0-----:R-:W4:Y:S04]  /*20270*/  LDL.LU R231, [R1+0xf0c] ;  /* 0x000f0c0001e77983 */ /* 0x001f280000300800 */
[----:B------:R0:W-:Y:S04]  /*20280*/  STL [R1+0xf34], R232 ;  /* 0x000f34e801007387 */ /* 0x0001e80000100800 */
[----:B0-----:R-:W4:Y:S04]  /*20290*/  LDL.LU R232, [R1+0xf30] ;  /* 0x000f300001e87983 */ /* 0x001f280000300800 */
[----:B------:R-:W-:Y:S01]  /*202a0*/  STL [R1+0xf58], R5 ;  /* 0x000f580501007387 */ /* 0x000fe20000100800 */
[----:B---3--:R-:W-:-:S05]  /*202b0*/  IADD3 R230, P5, R230, UR8, RZ ;  /* 0x00000008e6e67c10 */ /* 0x008fca000ffbe0ff */
[----:B------:R-:W-:Y:S01]  /*202c0*/  STL [R1+0xf2c], R230 ;  /* 0x000f2ce601007387 */ /* 0x000fe20000100800 */
[----:B------:R-:W-:Y:S02]  /*202d0*/  IADD3.X R233, R233, UR5, RZ, P6, !PT ;  /* 0x00000005e9e97c10 */ /* 0x000fe4000b7fe4ff */
[----:B------:R-:W-:-:S03]  /*202e0*/  IADD3 R223, P6, R223, UR8, RZ ;  /* 0x00000008dfdf7c10 */ /* 0x000fc6000ffde0ff */
[----:B------:R0:W-:Y:S04]  /*202f0*/  STL [R1+0xf50], R233 ;  /* 0x000f50e901007387 */ /* 0x0001e80000100800 */
[----:B0-----:R-:W3:Y:S04]  /*20300*/  LDL.LU R233, [R1+0xf04] ;  /* 0x000f040001e97983 */ /* 0x001ee80000300800 */
[----:B------:R0:W-:Y:S04]  /*20310*/  STL [R1+0xf24], R223 ;  /* 0x000f24df01007387 */ /* 0x0001e80000100800 */
[----:B0-----:R-:W3:Y:S01]  /*20320*/  LDL.LU R223, [R1+0xf28] ;  /* 0x000f280001df7983 */ /* 0x001ee20000300800 */
[----:B--2---:R-:W-:-:S05]  /*20330*/  IADD3.X R224, R224, UR5, RZ, P1, !PT ;  /* 0x00000005e0e07c10 */ /* 0x004fca0008ffe4ff */
[----:B------:R0:W-:Y:S01]  /*20340*/  STL [R1+0xf48], R224 ;  /* 0x000f48e001007387 */ /* 0x0001e20000100800 */
[----:B----4-:R-:W-:-:S03]  /*20350*/  IADD3 R225, P1, R225, UR8, RZ ;  /* 0x00000008e1e17c10 */ /* 0x010fc6000ff3e0ff */
[----:B0-----:R-:W2:Y:S04]  /*20360*/  LDL.LU R224, [R1+0xefc] ;  /* 0x000efc0001e07983 */ /* 0x001ea80000300800 */
[----:B------:R0:W-:Y:S01]  /*20370*/  STL [R1+0xf1c], R225 ;  /* 0x000f1ce101007387 */ /* 0x0001e20000100800 */
[----:B------:R-:W-:-:S03]  /*20380*/  IADD3.X R226, R226, UR5, RZ, P2, !PT ;  /* 0x00000005e2e27c10 */ /* 0x000fc600097fe4ff */
[----:B0-----:R-:W4:Y:S04]  /*20390*/  LDL.LU R225, [R1+0xf20] ;  /* 0x000f200001e17983 */ /* 0x001f280000300800 */
[----:B------:R0:W-:Y:S04]  /*203a0*/  STL [R1+0xf40], R226 ;  /* 0x000f40e201007387 */ /* 0x0001e80000100800 */
[----:B------:R-:W4:Y:S01]  /*203b0*/  LDL.LU R234, [R1+0xef4] ;  /* 0x000ef40001ea7983 */ /* 0x000f220000300800 */
[----:B------:R-:W-:-:S05]  /*203c0*/  IADD3 R227, P2, R227, UR8, RZ ;  /* 0x00000008e3e37c10 */ /* 0x000fca000ff5e0ff */
[----:B------:R1:W-:Y:S04]  /*203d0*/  STL [R1+0xf14], R227 ;  /* 0x000f14e301007387 */ /* 0x0003e80000100800 */
[----:B0-----:R-:W4:Y:S04]  /*203e0*/  LDL.LU R226, [R1+0xf18] ;  /* 0x000f180001e27983 */ /* 0x001f280000300800 */
[----:B------:R-:W4:Y:S01]  /*203f0*/  LDL.LU R4, [R1+0xeec] ;  /* 0x000eec0001047983 */ /* 0x000f220000300800 */
[----:B------:R-:W-:-:S05]  /*20400*/  IADD3.X R228, R228, UR5, RZ, P3, !PT ;  /* 0x00000005e4e47c10 */ /* 0x000fca0009ffe4ff */
[----:B------:R0:W-:Y:S04]  /*20410*/  STL [R1+0xf38], R228 ;  /* 0x000f38e401007387 */ /* 0x0001e80000100800 */
[----:B-1----:R-:W4:Y:S04]  /*20420*/  LDL.LU R227, [R1+0xf10] ;  /* 0x000f100001e37983 */ /* 0x002f280000300800 */
[----:B0-----:R-:W4:Y:S04]  /*20430*/  LDL.LU R228, [R1+0xee4] ;  /* 0x000ee40001e47983 */ /* 0x001f280000300800 */
[----:B------:R-:W4:Y:S01]  /*20440*/  LDL.LU R5, [R1+0xf08] ;  /* 0x000f080001057983 */ /* 0x000f220000300800 */
[----:B------:R-:W-:-:S05]  /*20450*/  IADD3 R231, P3, R231, UR8, RZ ;  /* 0x00000008e7e77c10 */ /* 0x000fca000ff7e0ff */
[----:B------:R0:W-:Y:S04]  /*20460*/  STL [R1+0xf0c], R231 ;  /* 0x000f0ce701007387 */ /* 0x0001e80000100800 */
[----:B------:R-:W4:Y:S01]  /*20470*/  LDL.LU R230, [R1+0xedc] ;  /* 0x000edc0001e67983 */ /* 0x000f220000300800 */
[----:B------:R-:W-:-:S05]  /*20480*/  IADD3.X R232, R232, UR5, RZ, P4, !PT ;  /* 0x00000005e8e87c10 */ /* 0x000fca000a7fe4ff */
[----:B------:R1:W-:Y:S04]  /*20490*/  STL [R1+0xf30], R232 ;  /* 0x000f30e801007387 */ /* 0x0003e80000100800 */
[----:B0-----:R-:W4:Y:S04]  /*204a0*/  LDL.LU R231, [R1+0xf00] ;  /* 0x000f000001e77983 */ /* 0x001f280000300800 */
[----:B-1----:R-:W4:Y:S01]  /*204b0*/  LDL.LU R232, [R1+0xed4] ;  /* 0x000ed40001e87983 */ /* 0x002f220000300800 */
[----:B---3--:R-:W-:-:S05]  /*204c0*/  IADD3 R233, P4, R233, UR8, RZ ;  /* 0x00000008e9e97c10 */ /* 0x008fca000ff9e0ff */
[----:B------:R0:W-:Y:S01]  /*204d0*/  STL [R1+0xf04], R233 ;  /* 0x000f04e901007387 */ /* 0x0001e20000100800 */
[----:B------:R-:W-:-:S03]  /*204e0*/  IADD3.X R223, R223, UR5, RZ, P5, !PT ;  /* 0x00000005dfdf7c10 */ /* 0x000fc6000affe4ff */
[----:B0-----:R-:W3:Y:S04]  /*204f0*/  LDL.LU R233, [R1+0xef8] ;  /* 0x000ef80001e97983 */ /* 0x001ee80000300800 */
[----:B------:R0:W-:Y:S04]  /*20500*/  STL [R1+0xf28], R223 ;  /* 0x000f28df01007387 */ /* 0x0001e80000100800 */
[----:B0-----:R-:W3:Y:S01]  /*20510*/  LDL.LU R223, [R1+0xecc] ;  /* 0x000ecc0001df7983 */ /* 0x001ee20000300800 */
[----:B--2---:R-:W-:-:S05]  /*20520*/  IADD3 R224, P5, R224, UR8, RZ ;  /* 0x00000008e0e07c10 */ /* 0x004fca000ffbe0ff */
[----:B------:R0:W-:Y:S01]  /*20530*/  STL [R1+0xefc], R224 ;  /* 0x000efce001007387 */ /* 0x0001e20000100800 */
[----:B----4-:R-:W-:-:S03]  /*20540*/  IADD3.X R225, R225, UR5, RZ, P6, !PT ;  /* 0x00000005e1e17c10 */ /* 0x010fc6000b7fe4ff */
[----:B0-----:R-:W2:Y:S04]  /*20550*/  LDL.LU R224, [R1+0xef0] ;  /* 0x000ef00001e07983 */ /* 0x001ea80000300800 */
[----:B------:R0:W-:Y:S01]  /*20560*/  STL [R1+0xf20], R225 ;  /* 0x000f20e101007387 */ /* 0x0001e20000100800 */
[----:B------:R-:W-:-:S03]  /*20570*/  IADD3 R234, P6, R234, UR8, RZ ;  /* 0x00000008eaea7c10 */ /* 0x000fc6000ffde0ff */
[----:B0-----:R-:W4:Y:S01]  /*20580*/  LDL.LU R225, [R1+0xec4] ;  /* 0x000ec40001e17983 */ /* 0x001f220000300800 */
[----:B------:R-:W-:-:S03]  /*20590*/  IADD3.X R226, R226, UR5, RZ, P1, !PT ;  /* 0x00000005e2e27c10 */ /* 0x000fc60008ffe4ff */
[----:B------:R-:W-:Y:S04]  /*205a0*/  STL [R1+0xef4], R234 ;  /* 0x000ef4ea01007387 */ /* 0x000fe80000100800 */
        /* <DEDUP_REMOVED lines=8> */
[----:B------:R-:W-:Y:S02]  /*20630*/  IADD3.X R5, R5, UR5, RZ, P3, !PT ;  /* 0x0000000505057c10 */ /* 0x000fe40009ffe4ff */
[----:B------:R-:W-:Y:S01]  /*20640*/  IADD3 R230, P3, R230, UR8, RZ ;  /* 0x00000008e6e67c10 */ /* 0x000fe2000ff7e0ff */
[----:B------:R0:W-:Y:S04]  /*20650*/  STL [R1+0xee4], R228 ;  /* 0x000ee4e401007387 */ /* 0x0001e80000100800 */
[----:B0-----:R-:W4:Y:S01]  /*20660*/  LDL.LU R228, [R1+0xeb4] ;  /* 0x000eb40001e47983 */ /* 0x001f220000300800 */
[----:B------:R-:W-:-:S03]  /*20670*/  IADD3.X R231, R231, UR5, RZ, P4, !PT ;  /* 0x00000005e7e77c10 */ /* 0x000fc6000a7fe4ff */
[----:B------:R-:W-:Y:S04]  /*20680*/  STL [R1+0xf08], R5 ;  /* 0x000f080501007387 */ /* 0x000fe80000100800 */
[----:B------:R0:W-:Y:S01]  /*20690*/  STL [R1+0xedc], R230 ;  /* 0x000edce601007387 */ /* 0x0001e20000100800 */
[----:B------:R-:W-:-:S03]  /*206a0*/  IADD3 R232, P4, R232, UR8, RZ ;  /* 0x00000008e8e87c10 */ /* 0x000fc6000ff9e0ff */
[----:B0-----:R-:W4:Y:S04]  /*206b0*/  LDL.LU R230, [R1+0xed0] ;  /* 0x000ed00001e67983 */ /* 0x001f280000300800 */
[----:B------:R0:W-:Y:S04]  /*206c0*/  STL [R1+0xf00], R231 ;  /* 0x000f00e701007387 */ /* 0x0001e80000100800 */
[----:B0-----:R-:W4:Y:S04]  /*206d0*/  LDL.LU R231, [R1+0xea4] ;  /* 0x000ea40001e77983 */ /* 0x001f280000300800 */
[----:B------:R0:W-:Y:S04]  /*206e0*/  STL [R1+0xed4], R232 ;  /* 0x000ed4e801007387 */ /* 0x0001e80000100800 */
[----:B0-----:R-:W4:Y:S01]  /*206f0*/  LDL.LU R232, [R1+0xec0] ;  /* 0x000ec00001e87983 */ /* 0x001f220000300800 */
[----:B---3--:R-:W-:-:S05]  /*20700*/  IADD3.X R233, R233, UR5, RZ, P5, !PT ;  /* 0x00000005e9e97c10 */ /* 0x008fca000affe4ff */
[----:B------:R0:W-:Y:S01]  /*20710*/  STL [R1+0xef8], R233 ;  /* 0x000ef8e901007387 */ /* 0x0001e20000100800 */
[----:B------:R-:W-:-:S03]  /*20720*/  IADD3 R223, P5, R223, UR8, RZ ;  /* 0x00000008dfdf7c10 */ /* 0x000fc6000ffbe0ff */
[----:B0-----:R-:W3:Y:S04]  /*20730*/  LDL.LU R233, [R1+0xe94] ;  /* 0x000e940001e97983 */ /* 0x001ee80000300800 */
[----:B------:R0:W-:Y:S01]  /*20740*/  STL [R1+0xecc], R223 ;  /* 0x000eccdf01007387 */ /* 0x0001e20000100800 */
[----:B--2---:R-:W-:-:S05]  /*20750*/  IADD3.X R224, R224, UR5, RZ, P6, !PT ;  /* 0x00000005e0e07c10 */ /* 0x004fca000b7fe4ff */
[----:B------:R1:W-:Y:S04]  /*20760*/  STL [R1+0xef0], R224 ;  /* 0x000ef0e001007387 */ /* 0x0003e80000100800 */
[----:B0-----:R-:W2:Y:S01]  /*20770*/  LDL.LU R223, [R1+0xeb0] ;  /* 0x000eb00001df7983 */ /* 0x001ea20000300800 */
[----:B----4-:R-:W-:-:S05]  /*20780*/  IADD3 R225, P6, R225, UR8, RZ ;  /* 0x00000008e1e17c10 */ /* 0x010fca000ffde0ff */
[----:B------:R-:W-:Y:S04]  /*20790*/  STL [R1+0xec4], R225 ;  /* 0x000ec4e101007387 */ /* 0x000fe80000100800 */
[----:B-1----:R-:W4:Y:S01]  /*207a0*/  LDL.LU R224, [R1+0xe84] ;  /* 0x000e840001e07983 */ /* 0x002f220000300800 */
[----:B------:R-:W-:Y:S02]  /*207b0*/  IADD3.X R226, R226, UR5, RZ, P1, !PT ;  /* 0x00000005e2e27c10 */ /* 0x000fe40008ffe4ff */
[----:B------:R-:W-:-:S05]  /*207c0*/  IADD3 R238, P1, R238, UR8, RZ ;  /* 0x00000008eeee7c10 */ /* 0x000fca000ff3e0ff */
[----:B------:R0:W-:Y:S04]  /*207d0*/  STL [R1+0xebc], R238 ;  /* 0x000ebcee01007387 */ /* 0x0001e80000100800 */
[----:B0-----:R-:W4:Y:S04]  /*207e0*/  LDL.LU R238, [R1+0x13f8] ;  /* 0x0013f80001ee7983 */ /* 0x001f280000300800 */
[----:B------:R0:W-:Y:S04]  /*207f0*/  STL [R1+0xee8], R226 ;  /* 0x000ee8e201007387 */ /* 0x0001e80000100800 */
[----:B------:R-:W4:Y:S04]  /*20800*/  LDL.LU R225, [R1+0xea0] ;  /* 0x000ea00001e17983 */ /* 0x000f280000300800 */
[----:B0-----:R-:W4:Y:S01]  /*20810*/  LDL.LU R226, [R1+0xe74] ;  /* 0x000e740001e27983 */ /* 0x001f220000300800 */
[----:B------:R-:W-:-:S05]  /*20820*/  IADD3.X R227, R227, UR5, RZ, P2, !PT ;  /* 0x00000005e3e37c10 */ /* 0x000fca00097fe4ff */
[----:B------:R0:W-:Y:S04]  /*20830*/  STL [R1+0xee0], R227 ;  /* 0x000ee0e301007387 */ /* 0x0001e80000100800 */
[----:B0-----:R-:W4:Y:S01]  /*20840*/  LDL.LU R227, [R1+0xe90] ;  /* 0x000e900001e37983 */ /* 0x001f220000300800 */
[----:B------:R-:W-:Y:S02]  /*20850*/  IADD3 R228, P2, R228, UR8, RZ ;  /* 0x00000008e4e47c10 */ /* 0x000fe4000ff5e0ff */
[----:B------:R-:W-:Y:S02]  /*20860*/  IADD3.X R237, R237, UR5, RZ, P3, !PT ;  /* 0x00000005eded7c10 */ /* 0x000fe40009ffe4ff */
[----:B------:R-:W-:Y:S01]  /*20870*/  IADD3 R242, P3, R242, UR8, RZ ;  /* 0x00000008f2f27c10 */ /* 0x000fe2000ff7e0ff */
[----:B------:R0:W-:Y:S01]  /*20880*/  STL [R1+0xeb4], R228 ;  /* 0x000eb4e401007387 */ /* 0x0001e20000100800 */
[----:B------:R-:W-:-:S02]  /*20890*/  IADD3.X R241, R241, UR5, RZ, P5, !PT ;  /* 0x00000005f1f17c10 */ /* 0x000fc4000affe4ff */
[----:B------:R-:W-:Y:S01]  /*208a0*/  IADD3 R246, P5, R246, UR8, RZ ;  /* 0x00000008f6f67c10 */ /* 0x000fe2000ffbe0ff */
[----:B0-----:R-:W4:Y:S01]  /*208b0*/  LDL.LU R228, [R1+0xe64] ;  /* 0x000e640001e47983 */ /* 0x001f220000300800 */
[----:B------:R-:W-:-:S03]  /*208c0*/  IADD3.X R230, R230, UR5, RZ, P4, !PT ;  /* 0x00000005e6e67c10 */ /* 0x000fc6000a7fe4ff */
[----:B------:R0:W-:Y:S01]  /*208d0*/  STL [R1+0xed8], R237 ;  /* 0x000ed8ed01007387 */ /* 0x0001e20000100800 */
[----:B------:R-:W-:-:S03]  /*208e0*/  IADD3.X R245, R245, UR5, RZ, P1, !PT ;  /* 0x00000005f5f57c10 */ /* 0x000fc60008ffe4ff */
[----:B0-----:R-:W4:Y:S01]  /*208f0*/  LDL.LU R237, [R1+0x13f4] ;  /* 0x0013f40001ed7983 */ /* 0x001f220000300800 */
[----:B------:R-:W-:-:S03]  /*20900*/  IADD3 R231, P4, R231, UR8, RZ ;  /* 0x00000008e7e77c10 */ /* 0x000fc6000ff9e0ff */
[----:B------:R0:W-:Y:S01]  /*20910*/  STL [R1+0xeac], R242 ;  /* 0x000eacf201007387 */ /* 0x0001e20000100800 */
[----:B------:R-:W-:-:S03]  /*20920*/  IADD3 R250, P1, R250, UR8, RZ ;  /* 0x00000008fafa7c10 */ /* 0x000fc6000ff3e0ff */
[----:B0-----:R-:W4:Y:S04]  /*20930*/  LDL.LU R242, [R1+0x13f0] ;  /* 0x0013f00001f27983 */ /* 0x001f280000300800 */
[----:B------:R-:W-:Y:S01]  /*20940*/  STL [R1+0xed0], R230 ;  /* 0x000ed0e601007387 */ /* 0x000fe20000100800 */
[----:B------:R-:W-:-:S03]  /*20950*/  IADD3.X R232, R232, UR5, RZ, P6, !PT ;  /* 0x00000005e8e87c10 */ /* 0x000fc6000b7fe4ff */
[----:B------:R0:W-:Y:S04]  /*20960*/  STL [R1+0xec8], R241 ;  /* 0x000ec8f101007387 */ /* 0x0001e80000100800 */
[----:B------:R-:W-:Y:S04]  /*20970*/  STL [R1+0xea4], R231 ;  /* 0x000ea4e701007387 */ /* 0x000fe80000100800 */
[----:B0-----:R-:W4:Y:S04]  /*20980*/  LDL.LU R241, [R1+0x13ec] ;  /* 0x0013ec0001f17983 */ /* 0x001f280000300800 */
[----:B------:R0:W-:Y:S01]  /*20990*/  STL [R1+0xe9c], R246 ;  /* 0x000e9cf601007387 */ /* 0x0001e20000100800 */
[----:B------:R-:W-:-:S02]  /*209a0*/  IADD3.X R249, R249, UR5, RZ, P3, !PT ;  /* 0x00000005f9f97c10 */ /* 0x000fc40009ffe4ff */
[----:B------:R-:W-:Y:S01]  /*209b0*/  IADD3 R0, P3, R0, UR8, RZ ;  /* 0x0000000800007c10 */ /* 0x000fe2000ff7e0ff */
[----:B0-----:R-:W4:Y:S04]  /*209c0*/  LDL.LU R246, [R1+0x13e8] ;  /* 0x0013e80001f67983 */ /* 0x001f280000300800 */
[----:B------:R0:W-:Y:S04]  /*209d0*/  STL [R1+0xeb8], R245 ;  /* 0x000eb8f501007387 */ /* 0x0001e80000100800 */
[----:B------:R-:W-:Y:S04]  /*209e0*/  STL [R1+0xec0], R232 ;  /* 0x000ec0e801007387 */ /* 0x000fe80000100800 */
[----:B0-----:R-:W4:Y:S01]  /*209f0*/  LDL.LU R245, [R1+0x13e4] ;  /* 0x0013e40001f57983 */ /* 0x001f220000300800 */
[----:B------:R-:W-:-:S02]  /*20a00*/  IADD3.X R235, R235, UR5, RZ, P5, !PT ;  /* 0x00000005ebeb7c10 */ /* 0x000fc4000affe4ff */
[----:B------:R-:W-:Y:S02]  /*20a10*/  IADD3 R236, P5, R236, UR8, RZ ;  /* 0x00000008ecec7c10 */ /* 0x000fe4000ffbe0ff */
[----:B---3--:R-:W-:-:S05]  /*20a20*/  IADD3 R233, P6, R233, UR8, RZ ;  /* 0x00000008e9e97c10 */ /* 0x008fca000ffde0ff */
[----:B------:R-:W-:Y:S04]  /*20a30*/  STL [R1+0xe94], R233 ;  /* 0x000e94e901007387 */ /* 0x000fe80000100800 */
[----:B------:R0:W-:Y:S04]  /*20a40*/  STL [R1+0xe8c], R250 ;  /* 0x000e8cfa01007387 */ /* 0x0001e80000100800 */
[----:B0-----:R-:W3:Y:S01]  /*20a50*/  LDL.LU R250, [R1+0x13e0] ;  /* 0x0013e00001fa7983 */ /* 0x001ee20000300800 */
[----:B--2---:R-:W-:-:S05]  /*20a60*/  IADD3.X R223, R223, UR5, RZ, P2, !PT ;  /* 0x00000005dfdf7c10 */ /* 0x004fca00097fe4ff */
[----:B------:R-:W-:Y:S01]  /*20a70*/  STL [R1+0xeb0], R223 ;  /* 0x000eb0df01007387 */ /* 0x000fe20000100800 */
[----:B----4-:R-:W-:-:S05]  /*20a80*/  IADD3 R224, P2, R224, UR8, RZ ;  /* 0x00000008e0e07c10 */ /* 0x010fca000ff5e0ff */
[----:B------:R-:W-:Y:S04]  /*20a90*/  STL [R1+0xe84], R224 ;  /* 0x000e84e001007387 */ /* 0x000fe80000100800 */
[----:B------:R0:W-:Y:S04]  /*20aa0*/  STL [R1+0xea8], R249 ;  /* 0x000ea8f901007387 */ /* 0x0001e80000100800 */
[----:B0-----:R-:W2:Y:S04]  /*20ab0*/  LDL.LU R249, [R1+0x13dc] ;  /* 0x0013dc0001f97983 */ /* 0x001ea80000300800 */
[----:B------:R0:W-:Y:S04]  /*20ac0*/  STL [R1+0xe7c], R0 ;  /* 0x000e7c0001007387 */ /* 0x0001e80000100800 */
[----:B0-----:R-:W4:Y:S01]  /*20ad0*/  LDL.LU R0, [R1+0x13d8] ;  /* 0x0013d80001007983 */ /* 0x001f220000300800 */
[----:B------:R-:W-:-:S02]  /*20ae0*/  IADD3.X R225, R225, UR5, RZ, P4, !PT ;  /* 0x00000005e1e17c10 */ /* 0x000fc4000a7fe4ff */
[----:B------:R-:W-:-:S03]  /*20af0*/  IADD3 R226, P4, R226, UR8, RZ ;  /* 0x00000008e2e27c10 */ /* 0x000fc6000ff9e0ff */
[----:B------:R-:W-:Y:S04]  /*20b00*/  STL [R1+0xea0], R225 ;  /* 0x000ea0e101007387 */ /* 0x000fe80000100800 */
[----:B------:R-:W-:Y:S04]  /*20b10*/  STL [R1+0xe74], R226 ;  /* 0x000e74e201007387 */ /* 0x000fe80000100800 */
[----:B------:R0:W-:Y:S04]  /*20b20*/  STL [R1+0xe98], R235 ;  /* 0x000e98eb01007387 */ /* 0x0001e80000100800 */
[----:B0-----:R-:W3:Y:S04]  /*20b30*/  LDL.LU R235, [R1+0x13d4] ;  /* 0x0013d40001eb7983 */ /* 0x001ee80000300800 */
[----:B------:R0:W-:Y:S04]  /*20b40*/  STL [R1+0xe6c], R236 ;  /* 0x000e6cec01007387 */ /* 0x0001e80000100800 */
[----:B0-----:R-:W2:Y:S01]  /*20b50*/  LDL.LU R236, [R1+0x13d0] ;  /* 0x0013d00001ec7983 */ /* 0x001ea20000300800 */
[----:B------:R-:W-:-:S02]  /*20b60*/  IADD3.X R2, R2, UR5, RZ, P1, !PT ;  /* 0x0000000502027c10 */ /* 0x000fc40008ffe4ff */
[----:B------:R-:W-:-:S03]  /*20b70*/  IADD3.X R227, R227, UR5, RZ, P6, !PT ;  /* 0x00000005e3e37c10 */ /* 0x000fc6000b7fe4ff */
[----:B------:R0:W-:Y:S04]  /*20b80*/  STL [R1+0xe88], R2 ;  /* 0x000e880201007387 */ /* 0x0001e80000100800 */
[----:B------:R-:W-:Y:S04]  /*20b90*/  STL [R1+0xe90], R227 ;  /* 0x000e90e301007387 */ /* 0x000fe80000100800 */
[----:B0-----:R-:W4:Y:S01]  /*20ba0*/  LDL.LU R2, [R1+0x13cc] ;  /* 0x0013cc0001027983 */ /* 0x001f220000300800 */
[----:B------:R-:W-:Y:S02]  /*20bb0*/  IADD3 R228, P6, R228, UR8, RZ ;  /* 0x00000008e4e47c10 */ /* 0x000fe4000ffde0ff */
[----:B------:R-:W-:-:S03]  /*20bc0*/  IADD3 R222, P1, R222, UR8, RZ ;  /* 0x00000008dede7c10 */ /* 0x000fc6000ff3e0ff */
[----:B------:R-:W-:Y:S01]  /*20bd0*/  STL [R1+0xe64], R228 ;  /* 0x000e64e401007387 */ /* 0x000fe20000100800 */
[----:B------:R-:W-:Y:S01]  /*20be0*/  WARPGROUP.ARRIVE ;  /* 0x00000000000079c5 */ /* 0x000fe20000000000 */
[----:B------:R-:W-:Y:S01]  /*20bf0*/  UMOV UR40, UR16 ;  /* 0x0000001000287c82 */ /* 0x000fe20008000000 */
[----:B------:R-:W-:Y:S01]  /*20c00*/  UMOV UR41, UR17 ;  /* 0x0000001100297c82 */ /* 0x000fe20008000000 */
[----:B------:R-:W-:Y:S01]  /*20c10*/  UMOV UR42, UR14 ;  /* 0x0000000e002a7c82 */ /* 0x000fe20008000000 */
[----:B------:R-:W-:Y:S02]  /*20c20*/  UMOV UR43, UR15 ;  /* 0x0000000f002b7c82 */ /* 0x000fe40008000000 */
[----:B------:R-:W-:Y:S01]  /*20c30*/  QGMMA.64x256x32.F32.E5M2.E5M2 R24, gdesc[UR40], R24, gsb0 ;  /* 0x03e00000281879f3 */ /* 0x000fe20008003818 */
[----:B------:R-:W-:Y:S02]  /*20c40*/  IADD3.X R3, R3, UR5, RZ, P3, !PT ;  /* 0x0000000503037c10 */ /* 0x000fe40009ffe4ff */
[----:B------:R-:W-:-:S02]  /*20c50*/  IADD3 R221, P3, R221, UR8, RZ ;  /* 0x00000008dddd7c10 */ /* 0x000fc4000ff7e0ff */
[----:B--2---:R-:W-:Y:S02]  /*20c60*/  IADD3.X R236, R236, UR5, RZ, P2, !PT ;  /* 0x00000005ecec7c10 */ /* 0x004fe400097fe4ff */
[----:B---3--:R-:W-:-:S03]  /*20c70*/  IADD3 R235, P2, R235, UR8, RZ ;  /* 0x00000008ebeb7c10 */ /* 0x008fc6000ff5e0ff */
[----:B------:R0:W-:Y:S04]  /*20c80*/  STL [R1+0xe80], R236 ;  /* 0x000e80ec01007387 */ /* 0x0001e80000100800 */
[----:B0-----:R-:W2:Y:S04]  /*20c90*/  LDL.LU R236, [R1+0x13c8] ;  /* 0x0013c80001ec7983 */ /* 0x001ea80000300800 */
[----:B------:R-:W-:Y:S04]  /*20ca0*/  STL [R1+0xe5c], R222 ;  /* 0x000e5cde01007387 */ /* 0x000fe80000100800 */
[----:B------:R0:W-:Y:S04]  /*20cb0*/  STL [R1+0xe54], R235 ;  /* 0x000e54eb01007387 */ /* 0x0001e80000100800 */
[----:B0-----:R-:W3:Y:S01]  /*20cc0*/  LDL.LU R235, [R1+0x13c4] ;  /* 0x0013c40001eb7983 */ /* 0x001ee20000300800 */
[----:B----4-:R-:W-:-:S02]  /*20cd0*/  IADD3.X R2, R2, UR5, RZ, P4, !PT ;  /* 0x0000000502027c10 */ /* 0x010fc4000a7fe4ff */
[----:B------:R-:W-:Y:S01]  /*20ce0*/  IADD3 R0, P4, R0, UR8, RZ ;  /* 0x0000000800007c10 */ /* 0x000fe2000ff9e0ff */
[----:B------:R0:W-:Y:S01]  /*20cf0*/  STL [R1+0xe78], R3 ;  /* 0x000e780301007387 */ /* 0x0001e20000100800 */
[----:B------:R-:W-:Y:S02]  /*20d00*/  IADD3.X R219, R219, UR5, RZ, P5, !PT ;  /* 0x00000005dbdb7c10 */ /* 0x000fe4000affe4ff */
[----:B------:R-:W-:Y:S02]  /*20d10*/  IADD3 R218, P5, R218, UR8, RZ ;  /* 0x00000008dada7c10 */ /* 0x000fe4000ffbe0ff */
[----:B------:R-:W-:Y:S01]  /*20d20*/  IADD3.X R217, R217, UR5, RZ, P6, !PT ;  /* 0x00000005d9d97c10 */ /* 0x000fe2000b7fe4ff */
[----:B0-----:R0:W5:Y:S01]  /*20d30*/  LDL.LU R3, [R1+0x13c0] ;  /* 0x0013c00001037983 */ /* 0x0011620000300800 */
[----:B------:R-:W-:-:S03]  /*20d40*/  IADD3 R215, P6, R215, UR8, RZ ;  /* 0x00000008d7d77c10 */ /* 0x000fc6000ffde0ff */
[----:B------:R1:W-:Y:S01]  /*20d50*/  STL [R1+0xe70], R2 ;  /* 0x000e700201007387 */ /* 0x0003e20000100800 */
[----:B------:R-:W-:Y:S02]  /*20d60*/  IADD3.X R214, R214, UR5, RZ, P1, !PT ;  /* 0x00000005d6d67c10 */ /* 0x000fe40008ffe4ff */
[----:B------:R-:W-:Y:S02]  /*20d70*/  IADD3 R213, P1, R213, UR8, RZ ;  /* 0x00000008d5d57c10 */ /* 0x000fe4000ff3e0ff */
[----:B------:R-:W-:Y:S01]  /*20d80*/  IADD3.X R211, R211, UR5, RZ, P2, !PT ;  /* 0x00000005d3d37c10 */ /* 0x000fe200097fe4ff */
[----:B-1----:R0:W5:Y:S04]  /*20d90*/  LDL.LU R2, [R1+0x13bc] ;  /* 0x0013bc0001027983 */ /* 0x0021680000300800 */
[----:B------:R-:W-:Y:S04]  /*20da0*/  STL [R1+0xe4c], R221 ;  /* 0x000e4cdd01007387 */ /* 0x000fe80000100800 */
[----:B------:R1:W-:Y:S01]  /*20db0*/  STL [R1+0xe44], R0 ;  /* 0x000e440001007387 */ /* 0x0003e20000100800 */
[----:B------:R-:W-:-:S02]  /*20dc0*/  IADD3 R210, P2, R210, UR8, RZ ;  /* 0x00000008d2d27c10 */ /* 0x000fc4000ff5e0ff */
[----:B------:R-:W-:Y:S02]  /*20dd0*/  IADD3.X R209, R209, UR5, RZ, P3, !PT ;  /* 0x00000005d1d17c10 */ /* 0x000fe40009ffe4ff */
[----:B------:R-:W-:Y:S01]  /*20de0*/  IADD3 R207, P3, R207, UR8, RZ ;  /* 0x00000008cfcf7c10 */ /* 0x000fe2000ff7e0ff */
[----:B-1----:R0:W5:Y:S04]  /*20df0*/  LDL.LU R0, [R1+0x13b8] ;  /* 0x0013b80001007983 */ /* 0x0021680000300800 */
[----:B------:R0:W-:Y:S04]  /*20e00*/  STL [R1+0xe68], R219 ;  /* 0x000e68db01007387 */ /* 0x0001e80000100800 */
[----:B------:R0:W-:Y:S01]  /*20e10*/  STL [R1+0xe3c], R218 ;  /* 0x000e3cda01007387 */ /* 0x0001e20000100800 */
[----:B------:R-:W-:-:S03]  /*20e20*/  IADD3.X R206, R206, UR5, RZ, P4, !PT ;  /* 0x00000005cece7c10 */ /* 0x000fc6000a7fe4ff */
[----:B------:R0:W-:Y:S01]  /*20e30*/  STL [R1+0xe60], R217 ;  /* 0x000e60d901007387 */ /* 0x0001e20000100800 */
[----:B------:R-:W-:-:S03]  /*20e40*/  IADD3 R205, P4, R205, UR8, RZ ;  /* 0x00000008cdcd7c10 */ /* 0x000fc6000ff9e0ff */
        /* <DEDUP_REMOVED lines=20> */
[----:B------:R0:W-:Y:S04]  /*20f90*/  STL [R1+0xe0c], R202 ;  /* 0x000e0cca01007387 */ /* 0x0001e80000100800 */
[----:B------:R0:W-:Y:S04]  /*20fa0*/  STL [R1+0xe30], R201 ;  /* 0x000e30c901007387 */ /* 0x0001e80000100800 */
[----:B------:R0:W-:Y:S04]  /*20fb0*/  STL [R1+0xe04], R199 ;  /* 0x000e04c701007387 */ /* 0x0001e80000100800 */
[----:B------:R0:W-:Y:S04]  /*20fc0*/  STL [R1+0xe28], R198 ;  /* 0x000e28c601007387 */ /* 0x0001e80000100800 */
[----:B------:R0:W-:Y:S04]  /*20fd0*/  STL [R1+0xe20], R197 ;  /* 0x000e20c501007387 */ /* 0x0001e80000100800 */
[----:B------:R0:W-:Y:S04]  /*20fe0*/  STL [R1+0xe18], R195 ;  /* 0x000e18c301007387 */ /* 0x0001e80000100800 */
[----:B------:R0:W-:Y:S04]  /*20ff0*/  STL [R1+0xe10], R194 ;  /* 0x000e10c201007387 */ /* 0x0001e80000100800 */
[----:B------:R0:W-:Y:S04]  /*21000*/  STL [R1+0xe08], R193 ;  /* 0x000e08c101007387 */ /* 0x0001e80000100800 */
[----:B------:R0:W-:Y:S01]  /*21010*/  STL [R1+0xe00], R191 ;  /* 0x000e00bf01007387 */ /* 0x0001e20000100800 */
[----:B------:R-:W-:-:S02]  /*21020*/  IADD3 R252, P1, R252, UR8, RZ ;  /* 0x00000008fcfc7c10 */ /* 0x000fc4000ff3e0ff */
[----:B------:R-:W-:Y:S02]  /*21030*/  IADD3 R250, P2, R250, UR8, RZ ;  /* 0x00000008fafa7c10 */ /* 0x000fe4000ff5e0ff */
[----:B------:R-:W-:Y:S02]  /*21040*/  IADD3 R248, P3, R248, UR8, RZ ;  /* 0x00000008f8f87c10 */ /* 0x000fe4000ff7e0ff */
[----:B------:R-:W-:Y:S02]  /*21050*/  IADD3.X R251, R251, UR5, RZ, P1, !PT ;  /* 0x00000005fbfb7c10 */ /* 0x000fe40008ffe4ff */
[----:B------:R-:W-:Y:S02]  /*21060*/  IADD3.X R249, R249, UR5, RZ, P2, !PT ;  /* 0x00000005f9f97c10 */ /* 0x000fe400097fe4ff */
[----:B------:R-:W-:Y:S02]  /*21070*/  IADD3.X R247, R247, UR5, RZ, P3, !PT ;  /* 0x00000005f7f77c10 */ /* 0x000fe40009ffe4ff */
[----:B------:R-:W-:-:S02]  /*21080*/  IADD3 R246, P4, R246, UR8, RZ ;  /* 0x00000008f6f67c10 */ /* 0x000fc4000ff9e0ff */
[----:B------:R-:W-:Y:S02]  /*21090*/  IADD3 R244, P5, R244, UR8, RZ ;  /* 0x00000008f4f47c10 */ /* 0x000fe4000ffbe0ff */
[----:B------:R-:W-:Y:S02]  /*210a0*/  IADD3 R242, P6, R242, UR8, RZ ;  /* 0x00000008f2f27c10 */ /* 0x000fe4000ffde0ff */
[----:B------:R-:W-:Y:S02]  /*210b0*/  IADD3 R240, P1, R240, UR8, RZ ;  /* 0x00000008f0f07c10 */ /* 0x000fe4000ff3e0ff */
[----:B------:R-:W-:Y:S01]  /*210c0*/  IADD3 R238, P2, R238, UR8, RZ ;  /* 0x00000008eeee7c10 */ /* 0x000fe2000ff5e0ff */
[----:B------:R-:W-:Y:S02]  /*210d0*/  WARPGROUP.DEPBAR.LE gsb0, 0x0 ;  /* 0x00008000000079c5 */ /* 0x000fe40000010000 */
[----:B------:R-:W-:Y:S02]  /*210e0*/  IADD3.X R245, R245, UR5, RZ, P4, !PT ;  /* 0x00000005f5f57c10 */ /* 0x000fe4000a7fe4ff */
[----:B------:R-:W-:-:S02]  /*210f0*/  IADD3.X R243, R243, UR5, RZ, P5, !PT ;  /* 0x00000005f3f37c10 */ /* 0x000fc4000affe4ff */
[----:B------:R-:W-:Y:S02]  /*21100*/  IADD3.X R241, R241, UR5, RZ, P6, !PT ;  /* 0x00000005f1f17c10 */ /* 0x000fe4000b7fe4ff */
[----:B------:R-:W-:Y:S02]  /*21110*/  IADD3.X R239, R239, UR5, RZ, P1, !PT ;  /* 0x00000005efef7c10 */ /* 0x000fe40008ffe4ff */
[----:B------:R-:W-:Y:S02]  /*21120*/  IADD3.X R237, R237, UR5, RZ, P2, !PT ;  /* 0x00000005eded7c10 */ /* 0x000fe400097fe4ff */
[----:B--2---:R-:W-:-:S04]  /*21130*/  IADD3 R236, P3, R236, UR8, RZ ;  /* 0x00000008ecec7c10 */ /* 0x004fc8000ff7e0ff */
[----:B---3--:R-:W-:Y:S01]  /*21140*/  IADD3.X R235, R235, UR5, RZ, P3, !PT ;  /* 0x00000005ebeb7c10 */ /* 0x008fe20009ffe4ff */
[----:B0-----:R-:W-:Y:S08]  /*21150*/  @P0 BRA `(.L_x_1) ;  /* 0xffffff0c00240947 */ /* 0x001ff0000383ffff */
.L_x_0:
[----:B------:R-:W3:Y:S01]  /*21160*/  LDL.LU R167, [R1+0xc3c] ;  /* 0x000c3c0001a77983 */ /* 0x000ee20000300800 */
[----:B------:R-:W-:Y:S01]  /*21170*/  MOV R9, UR59 ;  /* 0x0000003b00097c02 */ /* 0x000fe20008000f00 */
[----:B------:R-:W-:Y:S01]  /*21180*/  ULDC UR5, c[0x0][0x244] ;  /* 0x0000910000057ab9 */ /* 0x000fe20000000800 */
[----:B------:R-:W-:Y:S01]  /*21190*/  ULDC.64 UR10, c[0x0][0x228] ;  /* 0x00008a00000a7ab9 */ /* 0x000fe20000000a00 */
[----:B------:R-:W4:Y:S01]  /*211a0*/  LDL.LU R166, [R1+0xc40] ;  /* 0x000c400001a67983 */ /* 0x000f220000300800 */
[----:B------:R-:W-:Y:S01]  /*211b0*/  ULDC.64 UR6, c[0x0][0x228] ;  /* 0x00008a0000067ab9 */ /* 0x000fe20000000a00 */
[----:B------:R-:W-:Y:S01]  /*211c0*/  ULDC.64 UR8, c[0x0][0x228] ;  /* 0x00008a0000087ab9 */ /* 0x000fe20000000a00 */
[----:B------:R-:W-:Y:S01]  /*211d0*/  ULDC.64 UR12, c[0x0][0x220] ;  /* 0x00008800000c7ab9 */ /* 0x000fe20000000a00 */
[----:B------:R-:W4:Y:S01]  /*211e0*/  LDL.LU R165, [R1+0xc44] ;  /* 0x000c440001a57983 */ /* 0x000f220000300800 */
[----:B------:R-:W-:Y:S01]  /*211f0*/  MOV R14, UR4 ;  /* 0x00000004000e7c02 */ /* 0x000fe20008000f00 */
[----:B------:R-:W-:Y:S01]  /*21200*/  ULDC.64 UR14, c[0x0][0x228] ;  /* 0x00008a00000e7ab9 */ /* 0x000fe20000000a00 */
[----:B------:R-:W-:Y:S01]  /*21210*/  MOV R10, UR58 ;  /* 0x0000003a000a7c02 */ /* 0x000fe20008000f00 */
[----:B------:R-:W4:Y:S01]  /*21220*/  LDL.LU R164, [R1+0xc48] ;  /* 0x000c480001a47983 */ /* 0x000f220000300800 */
[----:B------:R-:W-:Y:S01]  /*21230*/  LOP3.LUT R250, R250, 0xfffffdff, RZ, 0xc0, !PT ;  /* 0xfffffdfffafa7812 */ /* 0x000fe200078ec0ff */
[----:B------:R-:W-:Y:S01]  /*21240*/  ULDC.64 UR18, c[0x0][0x228] ;  /* 0x00008a0000127ab9 */ /* 0x000fe20000000a00 */
[----:B------:R-:W-:Y:S01]  /*21250*/  ULDC.64 UR16, c[0x0][0x228] ;  /* 0x00008a0000107ab9 */ /* 0x000fe20000000a00 */
[----:B------:R-:W4:Y:S01]  /*21260*/  LDL.LU R163, [R1+0xc4c] ;  /* 0x000c4c0001a37983 */ /* 0x000f220000300800 */
[----:B------:R-:W-:Y:S01]  /*21270*/  ULDC.64 UR36, c[0x0][0x228] ;  /* 0x00008a0000247ab9 */ /* 0x000fe20000000a00 */
[----:B------:R-:W-:Y:S01]  /*21280*/  ULDC.64 UR28, c[0x0][0x228] ;  /* 0x00008a00001c7ab9 */ /* 0x000fe20000000a00 */
[C---:B-----5:R-:W-:Y:S01]  /*21290*/  VIADD R185, R0.reuse, 0x13c ;  /* 0x0000013c00b97836 */ /* 0x060fe20000000000 */
[----:B------:R-:W4:Y:S01]  /*212a0*/  LDL.LU R162, [R1+0xc50] ;  /* 0x000c500001a27983 */ /* 0x000f220000300800 */
[----:B------:R-:W-:Y:S01]  /*212b0*/  ULDC.64 UR22, c[0x0][0x228] ;  /* 0x00008a0000167ab9 */ /* 0x000fe20000000a00 */
[C---:B------:R-:W-:Y:S01]  /*212c0*/  VIADD R184, R0.reuse, 0x13a ;  /* 0x0000013a00b87836 */ /* 0x040fe20000000000 */
[----:B------:R-:W-:Y:S01]  /*212d0*/  ULDC.64 UR34, c[0x0][0x228] ;  /* 0x00008a0000227ab9 */ /* 0x000fe20000000a00 */
[----:B------:R-:W4:Y:S01]  /*212e0*/  LDL.LU R161, [R1+0xc54] ;  /* 0x000c540001a17983 */ /* 0x000f220000300800 */
[C---:B------:R-:W-:Y:S01]  /*212f0*/  VIADD R183, R0.reuse, 0x138 ;  /* 0x0000013800b77836 */ /* 0x040fe20000000000 */
[----:B------:R-:W-:Y:S01]  /*21300*/  ULDC.64 UR26, c[0x0][0x228] ;  /* 0x00008a00001a7ab9 */ /* 0x000fe20000000a00 */
[C---:B------:R-:W-:Y:S01]  /*21310*/  VIADD R182, R0.reuse, 0x136 ;  /* 0x0000013600b67836 */ /* 0x040fe20000000000 */
        /* <DEDUP_REMOVED lines=13> */
[----:B------:R-:W-:Y:S01]  /*213f0*/  VIADD R175, R0, 0x128 ;  /* 0x0000012800af7836 */ /* 0x000fe20000000000 */
[----:B------:R-:W-:-:S02]  /*21400*/  ULDC.64 UR30, c[0x0][0x228] ;  /* 0x00008a00001e7ab9 */ /* 0x000fc40000000a00 */
[----:B------:R-:W4:Y:S04]  /*21410*/  LDL.LU R156, [R1+0xc68] ;  /* 0x000c6800019c7983 */ /* 0x000f280000300800 */
        /* <DEDUP_REMOVED lines=13> */
[----:B--2---:R-:W2:Y:S04]  /*214f0*/  LDL.LU R7, [R1+0xc04] ;  /* 0x000c040001077983 */ /* 0x004ea80000300800 */
[----:B------:R-:W2:Y:S04]  /*21500*/  LDL.LU R6, [R1+0xc30] ;  /* 0x000c300001067983 */ /* 0x000ea80000300800 */
[----:B------:R-:W2:Y:S04]  /*21510*/  LDL.LU R5, [R1+0xc34] ;  /* 0x000c340001057983 */ /* 0x000ea80000300800 */
[----:B------:R-:W2:Y:S04]  /*21520*/  LDL.LU R4, [R1+0xc38] ;  /* 0x000c380001047983 */ /* 0x000ea80000300800 */
        /* <DEDUP_REMOVED lines=25> */
[----:B------:R0:W-:Y:S04]  /*216c0*/  STL [R1+0xfe4], R9 ;  /* 0x000fe40901007387 */ /* 0x0001e80000100800 */
[----:B0-----:R-:W2:Y:S01]  /*216d0*/  LDL.LU R9, [R1+0x13b4] ;  /* 0x0013b40001097983 */ /* 0x001ea20000300800 */
[----:B------:R-:W-:Y:S01]  /*216e0*/  UMOV UR4, UR7 ;  /* 0x0000000700047c82 */ /* 0x000fe20008000000 */
[----:B------:R-:W-:Y:S01]  /*216f0*/  UMOV UR60, UR6 ;  /* 0x00000006003c7c82 */ /* 0x000fe20008000000 */
[----:B------:R-:W-:Y:S01]  /*21700*/  ULDC.64 UR6, c[0x0][0x220] ;  /* 0x0000880000067ab9 */ /* 0x000fe20000000a00 */
[----:B------:R0:W-:Y:S01]  /*21710*/  STL [R1+0xfe8], R10 ;  /* 0x000fe80a01007387 */ /* 0x0001e20000100800 */
[----:B------:R-:W-:Y:S01]  /*21720*/  LOP3.LUT R236, R236, 0x7fffffff, RZ, 0xc0, !PT ;  /* 0x7fffffffecec7812 */ /* 0x000fe200078ec0ff */
[----:B------:R-:W-:Y:S01]  /*21730*/  UMOV UR61, UR17 ;  /* 0x00000011003d7c82 */ /* 0x000fe20008000000 */
[----:B------:R-:W-:Y:S01]  /*21740*/  LOP3.LUT R235, R235, 0x7fffffff, RZ, 0xc0, !PT ;  /* 0x7fffffffebeb7812 */ /* 0x000fe200078ec0ff */
[----:B------:R1:W-:Y:S01]  /*21750*/  STL [R1+0x13b8], R14 ;  /* 0x0013b80e01007387 */ /* 0x0003e20000100800 */
[C---:B------:R-:W-:Y:S01]  /*21760*/  VIADD R174, R0.reuse, 0x126 ;  /* 0x0000012600ae7836 */ /* 0x040fe20000000000 */
[----:B------:R-:W-:Y:S01]  /*21770*/  MOV R187, UR61 ;  /* 0x0000003d00bb7c02 */ /* 0x000fe20008000f00 */
[----:B------:R-:W-:Y:S01]  /*21780*/  VIADD R173, R0, 0x124 ;  /* 0x0000012400ad7836 */ /* 0x000fe20000000000 */
[----:B------:R-:W-:Y:S01]  /*21790*/  LOP3.LUT R234, R234, 0x7fffffff, RZ, 0xc0, !PT ;  /* 0x7fffffffeaea7812 */ /* 0x000fe200078ec0ff */
[C---:B------:R-:W-:Y:S01]  /*217a0*/  VIADD R172, R0.reuse, 0x122 ;  /* 0x0000012200ac7836 */ /* 0x040fe20000000000 */
[----:B------:R-:W-:Y:S01]  /*217b0*/  MOV R186, UR60 ;  /* 0x0000003c00ba7c02 */ /* 0x000fe20008000f00 */
[C---:B------:R-:W-:Y:S01]  /*217c0*/  VIADD R15, R0.reuse, 0xe8 ;  /* 0x000000e8000f7836 */ /* 0x040fe20000000000 */
[----:B------:R-:W-:Y:S01]  /*217d0*/  LOP3.LUT R233, R233, 0xbfffffff, RZ, 0xc0, !PT ;  /* 0xbfffffffe9e97812 */ /* 0x000fe200078ec0ff */
[----:B------:R-:W-:Y:S01]  /*217e0*/  VIADD R13, R0, 0xe6 ;  /* 0x000000e6000d7836 */ /* 0x000fe20000000000 */
[----:B------:R-:W-:Y:S01]  /*217f0*/  LOP3.LUT R232, R232, 0xbfffffff, RZ, 0xc0, !PT ;  /* 0xbfffffffe8e87812 */ /* 0x000fe200078ec0ff */
[C---:B------:R-:W-:Y:S01]  /*21800*/  VIADD R12, R0.reuse, 0xe4 ;  /* 0x000000e4000c7836 */ /* 0x040fe20000000000 */
[----:B------:R-:W-:Y:S01]  /*21810*/  LOP3.LUT R231, R231, 0xbfffffff, RZ, 0xc0, !PT ;  /* 0xbfffffffe7e77812 */ /* 0x000fe200078ec0ff */
[----:B------:R-:W-:Y:S01]  /*21820*/  VIADD R11, R0, 0xe2 ;  /* 0x000000e2000b7836 */ /* 0x000fe20000000000 */
[----:B------:R-:W-:Y:S01]  /*21830*/  LOP3.LUT R230, R230, 0xbfffffff, RZ, 0xc0, !PT ;  /* 0xbfffffffe6e67812 */ /* 0x000fe200078ec0ff */
[----:B0-----:R-:W-:Y:S01]  /*21840*/  VIADD R10, R0, 0xe0 ;  /* 0x000000e0000a7836 */ /* 0x001fe20000000000 */
[----:B------:R-:W-:-:S02]  /*21850*/  LOP3.LUT R229, R229, 0xbfffffff, RZ, 0xc0, !PT ;  /* 0xbfffffffe5e57812 */ /* 0x000fc400078ec0ff */
[----:B------:R-:W-:Y:S01]  /*21860*/  LOP3.LUT R228, R228, 0xffbfffff, RZ, 0xc0, !PT ;  /* 0xffbfffffe4e47812 */ /* 0x000fe200078ec0ff */
[----:B---3--:R-:W-:Y:S02]  /*21870*/  IMAD.MOV.U32 R168, RZ, RZ, R167 ;  /* 0x000000ffffa87224 */ /* 0x008fe400078e00a7 */
[----:B----4-:R-:W-:Y:S02]  /*21880*/  IMAD.MOV.U32 R167, RZ, RZ, R166 ;  /* 0x000000ffffa77224 */ /* 0x010fe400078e00a6 */
        /* <DEDUP_REMOVED lines=47> */
[----:B--2---:R-:W-:Y:S02]  /*21b80*/  IMAD.MOV.U32 R8, RZ, RZ, R7 ;  /* 0x000000ffff087224 */ /* 0x004fe400078e0007 */
[----:B------:R-:W-:Y:S02]  /*21b90*/  IMAD.MOV.U32 R19, RZ, RZ, R16 ;  /* 0x000000ffff137224 */ /* 0x000fe400078e0010 */
[----:B------:R-:W-:Y:S02]  /*21ba0*/  IMAD.MOV.U32 R7, RZ, RZ, R6 ;  /* 0x000000ffff077224 */ /* 0x000fe400078e0006 */
[----:B------:R-:W-:Y:S02]  /*21bb0*/  IMAD.MOV.U32 R18, RZ, RZ, R8 ;  /* 0x000000ffff127224 */ /* 0x000fe400078e0008 */
[----:B------:R-:W-:-:S02]  /*21bc0*/  IMAD.MOV.U32 R6, RZ, RZ, R5 ;  /* 0x000000ffff067224 */ /* 0x000fc400078e0005 */
[----:B------:R-:W-:Y:S02]  /*21bd0*/  IMAD.MOV.U32 R17, RZ, RZ, R7 ;  /* 0x000000ffff117224 */ /* 0x000fe400078e0007 */
[----:B------:R-:W-:Y:S02]  /*21be0*/  IMAD.MOV.U32 R16, RZ, RZ, R6 ;  /* 0x000000ffff107224 */ /* 0x000fe400078e0006 */
[----:B------:R-:W0:Y:S01]  /*21bf0*/  LDC R6, c[0x0][0x244] ;  /* 0x00009100ff067b82 */ /* 0x000e220000000800 */
[----:B------:R-:W-:Y:S02]  /*21c00*/  IMAD.MOV.U32 R5, RZ, RZ, R4 ;  /* 0x000000ffff057224 */ /* 0x000fe400078e0004 */
[----:B------:R-:W-:Y:S01]  /*21c10*/  IMAD R7, R2, UR5, RZ ;  /* 0x0000000502077c24 */ /* 0x000fe2000f8e02ff */
[----:B------:R-:W-:Y:S01]  /*21c20*/  ULDC UR5, c[0x0][0x248] ;  /* 0x0000920000057ab9 */ /* 0x000fe20000000800 */
[----:B------:R-:W-:Y:S02]  /*21c30*/  IMAD.MOV.U32 R8, RZ, RZ, R5 ;  /* 0x000000ffff087224 */ /* 0x000fe400078e0005 */
[----:B------:R-:W-:-:S02]  /*21c40*/  VIADD R5, R0, 0x13e ;  /* 0x0000013e00057836 */ /* 0x000fc40000000000 */
[C---:B------:R-:W-:Y:S02]  /*21c50*/  VIADD R4, R0.reuse, 0x13f ;  /* 0x0000013f00047836 */ /* 0x040fe40000000000 */
[----:B------:R-:W-:Y:S01]  /*21c60*/  IMAD R128, R0, UR5, RZ ;  /* 0x0000000500807c24 */ /* 0x000fe2000f8e02ff */
[----:B------:R-:W-:Y:S01]  /*21c70*/  ISETP.GE.AND P1, PT, R5, UR11, PT ;  /* 0x0000000b05007c0c */ /* 0x000fe2000bf26270 */
[----:B------:R-:W-:Y:S01]  /*21c80*/  ULDC UR11, c[0x0][0x248] ;  /* 0x00009200000b7ab9 */ /* 0x000fe20000000800 */
[----:B------:R-:W-:Y:S01]  /*21c90*/  ISETP.GE.AND P3, PT, R4, UR9, PT ;  /* 0x0000000904007c0c */ /* 0x000fe2000bf66270 */
[C---:B------:R-:W-:Y:S01]  /*21ca0*/  VIADD R4, R0.reuse, 0x13d ;  /* 0x0000013d00047836 */ /* 0x040fe20000000000 */
[----:B------:R-:W-:Y:S01]  /*21cb0*/  SHF.R.S32.HI R126, RZ, 0x1f, R128 ;  /* 0x0000001fff7e7819 */ /* 0x000fe20000011480 */
[----:B------:R-:W-:Y:S02]  /*21cc0*/  IMAD.MOV.U32 R215, RZ, RZ, R171 ;  /* 0x000000ffffd77224 */ /* 0x000fe400078e00ab */
[----:B------:R-:W-:Y:S01]  /*21cd0*/  VIADD R171, R0, 0x120 ;  /* 0x0000012000ab7836 */ /* 0x000fe20000000000 */
[----:B------:R-:W-:Y:S01]  /*21ce0*/  ISETP.GE.AND P0, PT, R4, UR15, PT ;  /* 0x0000000f04007c0c */ /* 0x000fe2000bf06270 */
[----:B------:R-:W-:Y:S01]  /*21cf0*/  IMAD.MOV.U32 R214, RZ, RZ, R170 ;  /* 0x000000ffffd67224 */ /* 0x000fe200078e00aa */
[----:B------:R-:W-:Y:S01]  /*21d00*/  IADD3 R4, P4, R7, UR6, RZ ;  /* 0x0000000607047c10 */ /* 0x000fe2000ff9e0ff */
[----:B------:R-:W-:-:S02]  /*21d10*/  VIADD R170, R0, 0x11e ;  /* 0x0000011e00aa7836 */ /* 0x000fc40000000000 */
[----:B0-----:R-:W-:Y:S01]  /*21d20*/  IMAD R6, R6, 0x80, R7 ;  /* 0x0000008006067824 */ /* 0x001fe200078e0207 */
[----:B------:R-:W-:Y:S01]  /*21d30*/  LEA.HI.X.SX32 R7, R7, UR7, 0x1, P4 ;  /* 0x0000000707077c11 */ /* 0x000fe2000a0f0eff */
[----:B------:R-:W-:Y:S01]  /*21d40*/  ULDC.64 UR6, c[0x0][0x228] ;  /* 0x00008a0000067ab9 */ /* 0x000fe20000000a00 */
[----:B------:R-:W-:Y:S01]  /*21d50*/  ISETP.LT.AND P4, PT, R3, UR14, !P3 ;  /* 0x0000000e03007c0c */ /* 0x000fe2000df81270 */
[----:B------:R-:W-:Y:S01]  /*21d60*/  UMOV UR14, UR16 ;  /* 0x00000010000e7c82 */ /* 0x000fe20008000000 */
[----:B------:R-:W-:Y:S01]  /*21d70*/  IADD3 R5, P2, R6, UR12, RZ ;  /* 0x0000000c06057c10 */ /* 0x000fe2000ff5e0ff */
[----:B------:R-:W-:Y:S01]  /*21d80*/  UMOV UR57, UR6 ;  /* 0x0000000600397c82 */ /* 0x000fe20008000000 */
[----:B------:R-:W-:Y:S01]  /*21d90*/  ISETP.LT.AND P3, PT, R2, UR18, !P3 ;  /* 0x0000001202007c0c */ /* 0x000fe2000df61270 */
[----:B------:R-:W-:Y:S01]  /*21da0*/  UMOV UR51, UR7 ;  /* 0x0000000700337c82 */ /* 0x000fe20008000000 */
[----:B------:R-:W-:Y:S01]  /*21db0*/  LEA.HI.X.SX32 R6, R6, UR13, 0x1, P2 ;  /* 0x0000000d06067c11 */ /* 0x000fe200090f0eff */
[----:B------:R-:W-:Y:S01]  /*21dc0*/  STL [R1+0x13bc], R5 ;  /* 0x0013bc0501007387 */ /* 0x000fe20000100800 */
[----:B------:R-:W-:Y:S01]  /*21dd0*/  ULDC.64 UR6, c[0x0][0x228] ;  /* 0x00008a0000067ab9 */ /* 0x000fe20000000a00 */
[----:B------:R-:W-:Y:S01]  /*21de0*/  ULDC.64 UR12, c[0x0][0x228] ;  /* 0x00008a00000c7ab9 */ /* 0x000fe20000000a00 */
[----:B------:R-:W-:Y:S01]  /*21df0*/  UMOV UR55, UR6 ;  /* 0x0000000600377c82 */ /* 0x000fe20008000000 */
[----:B------:R-:W-:Y:S01]  /*21e00*/  STL [R1+0x13c0], R6 ;  /* 0x0013c00601007387 */ /* 0x000fe20000100800 */
[----:B------:R-:W-:Y:S01]  /*21e10*/  UMOV UR43, UR7 ;  /* 0x00000007002b7c82 */ /* 0x000fe20008000000 */
[----:B------:R-:W-:Y:S01]  /*21e20*/  ULDC.64 UR6, c[0x0][0x228] ;  /* 0x00008a0000067ab9 */ /* 0x000fe20000000a00 */
[----:B------:R-:W-:Y:S01]  /*21e30*/  ULDC.64 UR16, c[0x0][0x228] ;  /* 0x00008a0000107ab9 */ /* 0x000fe20000000a00 */
[----:B------:R0:W-:Y:S01]  /*21e40*/  STL [R1+0xea8], R128 ;  /* 0x000ea88001007387 */ /* 0x0001e20000100800 */
[----:B------:R-:W-:Y:S01]  /*21e50*/  UMOV UR54, UR6 ;  /* 0x0000000600367c82 */ /* 0x000fe20008000000 */
[----:B------:R-:W-:Y:S01]  /*21e60*/  UMOV UR42, UR7 ;  /* 0x00000007002a7c82 */ /* 0x000fe20008000000 */
[----:B------:R-:W-:Y:S01]  /*21e70*/  ULDC.64 UR6, c[0x0][0x228] ;  /* 0x00008a0000067ab9 */ /* 0x000fe20000000a00 */
[----:B------:R-:W-:Y:S01]  /*21e80*/  STL [R1+0x10d0], R126 ;  /* 0x0010d07e01007387 */ /* 0x000fe20000100800 */
[----:B------:R-:W-:Y:S01]  /*21e90*/  UMOV UR40, UR6 ;  /* 0x0000000600287c82 */ /* 0x000fe20008000000 */
[----:B------:R-:W-:Y:S01]  /*21ea0*/  UMOV UR38, UR16 ;  /* 0x0000001000267c82 */ /* 0x000fe20008000000 */
[----:B------:R-:W-:Y:S01]  /*21eb0*/  UMOV UR41, UR17 ;  /* 0x0000001100297c82 */ /* 0x000fe20008000000 */
[----:B------:R-:W-:Y:S01]  /*21ec0*/  ULDC.64 UR16, c[0x0][0x228] ;  /* 0x00008a0000107ab9 */ /* 0x000fe20000000a00 */
[----:B------:R-:W-:Y:S01]  /*21ed0*/  MOV R189, UR43 ;  /* 0x0000002b00bd7c02 */ /* 0x000fe20008000f00 */
        /* <DEDUP_REMOVED lines=8> */
[----:B------:R-:W-:-:S02]  /*21f60*/  IMAD.MOV.U32 R213, RZ, RZ, R169 ;  /* 0x000000ffffd57224 */ /* 0x000fc400078e00a9 */
[C---:B------:R-:W-:Y:S02]  /*21f70*/  VIADD R169, R0.reuse, 0x11c ;  /* 0x0000011c00a97836 */ /* 0x040fe40000000000 */
[----:B------:R-:W-:Y:S02]  /*21f80*/  IMAD.MOV.U32 R212, RZ, RZ, R168 ;  /* 0x000000ffffd47224 */ /* 0x000fe400078e00a8 */
[C---:B------:R-:W-:Y:S02]  /*21f90*/  VIADD R168, R0.reuse, 0x11a ;  /* 0x0000011a00a87836 */ /* 0x040fe40000000000 */
[----:B------:R-:W-:Y:S02]  /*21fa0*/  IMAD.MOV.U32 R211, RZ, RZ, R167 ;  /* 0x000000ffffd37224 */ /* 0x000fe400078e00a7 */
[----:B------:R-:W-:Y:S02]  /*21fb0*/  VIADD R167, R0, 0x118 ;  /* 0x0000011800a77836 */ /* 0x000fe40000000000 */
        /* <DEDUP_REMOVED lines=19> */
[----:B------:R-:W-:Y:S01]  /*220f0*/  VIADD R157, R0, 0x104 ;  /* 0x00000104009d7836 */ /* 0x000fe20000000000 */
[----:B------:R-:W-:Y:S01]  /*22100*/  ISETP.GE.AND P5, PT, R9, UR4, PT ;  /* 0x0000000409007c0c */ /* 0x000fe2000bfa6270 */
[----:B------:R-:W-:Y:S01]  /*22110*/  UMOV UR4, UR7 ;  /* 0x0000000700047c82 */ /* 0x000fe20008000000 */
[----:B------:R-:W-:Y:S01]  /*22120*/  ULDC.64 UR6, c[0x0][0x228] ;  /* 0x00008a0000067ab9 */ /* 0x000fe20000000a00 */
[----:B------:R-:W-:Y:S01]  /*22130*/  MOV R190, UR4 ;  /* 0x0000000400be7c02 */ /* 0x000fe20008000f00 */
[----:B------:R-:W-:Y:S01]  /*22140*/  UMOV UR59, UR6 ;  /* 0x00000006003b7c82 */ /* 0x000fe20008000000 */
[----:B------:R-:W-:Y:S01]  /*22150*/  ISETP.LT.AND P6, PT, R3, UR8, !P5 ;  /* 0x0000000803007c0c */ /* 0x000fe2000efc1270 */
[----:B------:R-:W-:Y:S01]  /*22160*/  ULDC.64 UR8, c[0x0][0x228] ;  /* 0x00008a0000087ab9 */ /* 0x000fe20000000a00 */
[----:B------:R-:W-:Y:S01]  /*22170*/  ISETP.LT.AND P5, PT, R2, UR10, !P5 ;  /* 0x0000000a02007c0c */ /* 0x000fe2000efa1270 */
[----:B------:R-:W-:Y:S01]  /*22180*/  ULDC UR10, c[0x0][0x248] ;  /* 0x00009200000a7ab9 */ /* 0x000fe20000000800 */
[----:B------:R-:W-:Y:S01]  /*22190*/  UMOV UR53, UR7 ;  /* 0x0000000700357c82 */ /* 0x000fe20008000000 */
[C---:B-1----:R-:W-:Y:S01]  /*221a0*/  VIADD R14, R128.reuse, UR10 ;  /* 0x0000000a800e7c36 */ /* 0x042fe20008000000 */
[-C--:B0-----:R-:W-:Y:S01]  /*221b0*/  IADD3 R128, P2, R128, R4.reuse, RZ ;  /* 0x0000000480807210 */ /* 0x081fe20007f5e0ff */
[----:B------:R-:W-:Y:S01]  /*221c0*/  ULDC.64 UR6, c[0x0][0x228] ;  /* 0x00008a0000067ab9 */ /* 0x000fe20000000a00 */
[----:B------:R-:W-:Y:S01]  /*221d0*/  ULDC.64 UR4, c[0x0][0x228] ;  /* 0x00008a0000047ab9 */ /* 0x000fe20000000a00 */
[----:B------:R-:W-:Y:S01]  /*221e0*/  VIADD R5, R14, UR11 ;  /* 0x0000000b0e057c36 */ /* 0x000fe20008000000 */
[----:B------:R-:W-:Y:S01]  /*221f0*/  STL [R1+0xe2c], R14 ;  /* 0x000e2c0e01007387 */ /* 0x000fe20000100800 */
[--C-:B------:R-:W-:Y:S01]  /*22200*/  IMAD.X R129, R126, 0x1, R7.reuse, P2 ;  /* 0x000000017e817824 */ /* 0x100fe200010e0607 */
[----:B------:R-:W-:Y:S01]  /*22210*/  SHF.R.S32.HI R6, RZ, 0x1f, R14 ;  /* 0x0000001fff067819 */ /* 0x000fe2000001140e */
[----:B------:R-:W-:Y:S01]  /*22220*/  UMOV UR50, UR6 ;  /* 0x0000000600327c82 */ /* 0x000fe20008000000 */
[----:B------:R-:W-:Y:S01]  /*22230*/  @P6 LOP3.LUT R250, R250, 0x200, RZ, 0xfc, !PT ;  /* 0x00000200fafa6812 */ /* 0x000fe200078efcff */
[----:B------:R-:W-:Y:S01]  /*22240*/  UMOV UR49, UR7 ;  /* 0x0000000700317c82 */ /* 0x000fe20008000000 */
[----:B------:R0:W-:Y:S01]  /*22250*/  STL.64 [R1+0xe30], R128 ;  /* 0x000e308001007387 */ /* 0x0001e20000100a00 */
[----:B------:R-:W-:Y:S01]  /*22260*/  ULDC.64 UR6, c[0x0][0x228] ;  /* 0x00008a0000067ab9 */ /* 0x000fe20000000a00 */
[----:B------:R-:W-:Y:S01]  /*22270*/  LOP3.LUT R250, R250, 0xfffffeff, RZ, 0xc0, !PT ;  /* 0xfffffefffafa7812 */ /* 0x000fe200078ec0ff */
[----:B------:R-:W-:Y:S01]  /*22280*/  UMOV UR43, UR4 ;  /* 0x00000004002b7c82 */ /* 0x000fe20008000000 */
[----:B------:R1:W-:Y:S01]  /*22290*/  STL [R1+0xf7c], R6 ;  /* 0x000f7c0601007387 */ /* 0x0003e20000100800 */
[----:B------:R-:W-:Y:S01]  /*222a0*/  UMOV UR46, UR5 ;  /* 0x00000005002e7c82 */ /* 0x000fe20008000000 */
[----:B------:R-:W-:Y:S01]  /*222b0*/  @P5 LOP3.LUT R250, R250, 0x100, RZ, 0xfc, !PT ;  /* 0x00000100fafa5812 */ /* 0x000fe200078efcff */
[----:B------:R-:W-:Y:S01]  /*222c0*/  ULDC.64 UR4, c[0x0][0x228] ;  /* 0x00008a0000047ab9 */ /* 0x000fe20000000a00 */
[----:B------:R-:W-:Y:S01]  /*222d0*/  STL [R1+0xe28], R5 ;  /* 0x000e280501007387 */ /* 0x000fe20000100800 */
[----:B------:R-:W-:Y:S01]  /*222e0*/  UMOV UR42, UR4 ;  /* 0x00000004002a7c82 */ /* 0x000fe20008000000 */
[----:B------:R-:W-:Y:S01]  /*222f0*/  LOP3.LUT R250, R250, 0xffffff7f, RZ, 0xc0, !PT ;  /* 0xffffff7ffafa7812 */ /* 0x000fe200078ec0ff */
[----:B------:R-:W-:Y:S01]  /*22300*/  UMOV UR47, UR5 ;  /* 0x00000005002f7c82 */ /* 0x000fe20008000000 */
[-C--:B0-----:R-:W-:Y:S01]  /*22310*/  IADD3 R128, P2, R14, R4.reuse, RZ ;  /* 0x000000040e807210 */ /* 0x081fe20007f5e0ff */
[----:B------:R-:W-:Y:S01]  /*22320*/  ULDC.64 UR4, c[0x0][0x228] ;  /* 0x00008a0000047ab9 */ /* 0x000fe20000000a00 */
[----:B------:R-:W-:Y:S01]  /*22330*/  @P4 LOP3.LUT R250, R250, 0x80, RZ, 0xfc, !PT ;  /* 0x00000080fafa4812 */ /* 0x000fe200078efcff */
[----:B------:R-:W-:Y:S01]  /*22340*/  UMOV UR39, UR4 ;  /* 0x0000000400277c82 */ /* 0x000fe20008000000 */
[----:B------:R-:W-:Y:S01]  /*22350*/  UMOV UR48, UR5 ;  /* 0x0000000500307c82 */ /* 0x000fe20008000000 */
[----:B------:R-:W-:Y:S01]  /*22360*/  IMAD.X R129, R6, 0x1, R7, P2 ;  /* 0x0000000106817824 */ /* 0x000fe200010e0607 */
[----:B-1----:R-:W-:Y:S01]  /*22370*/  SHF.R.S32.HI R6, RZ, 0x1f, R5 ;  /* 0x0000001fff067819 */ /* 0x002fe20000011405 */
[----:B------:R-:W-:Y:S01]  /*22380*/  ULDC.64 UR4, c[0x0][0x228] ;  /* 0x00008a0000047ab9 */ /* 0x000fe20000000a00 */
[----:B------:R-:W-:Y:S01]  /*22390*/  LOP3.LUT R250, R250, 0xffffffbf, RZ, 0xc0, !PT ;  /* 0xffffffbffafa7812 */ /* 0x000fe200078ec0ff */
[----:B------:R-:W-:Y:S01]  /*223a0*/  UMOV UR61, UR4 ;  /* 0x00000004003d7c82 */ /* 0x000fe20008000000 */
[----:B------:R0:W-:Y:S01]  /*223b0*/  STL.64 [R1+0xe38], R128 ;  /* 0x000e388001007387 */ /* 0x0001e20000100a00 */
[----:B------:R-:W-:Y:S01]  /*223c0*/  ULDC.64 UR10, c[0x0][0x228] ;  /* 0x00008a00000a7ab9 */ /* 0x000fe20000000a00 */
[----:B------:R-:W-:Y:S01]  /*223d0*/  @P3 LOP3.LUT R250, R250, 0x40, RZ, 0xfc, !PT ;  /* 0x00000040fafa3812 */ /* 0x000fe200078efcff */
[----:B------:R-:W-:Y:S01]  /*223e0*/  UMOV UR45, UR5 ;  /* 0x00000005002d7c82 */ /* 0x000fe20008000000 */
[----:B------:R-:W-:Y:S01]  /*223f0*/  ULDC.64 UR4, c[0x0][0x228] ;  /* 0x00008a0000047ab9 */ /* 0x000fe20000000a00 */
[----:B------:R1:W-:Y:S01]  /*22400*/  STL [R1+0x13c4], R4 ;  /* 0x0013c40401007387 */ /* 0x0003e20000100800 */
[----:B------:R-:W-:Y:S01]  /*22410*/  LOP3.LUT R250, R250, 0xffffffdf, RZ, 0xc0, !PT ;  /* 0xffffffdffafa7812 */ /* 0x000fe200078ec0ff */
[----:B------:R-:W-:Y:S01]  /*22420*/  UMOV UR58, UR4 ;  /* 0x00000004003a7c82 */ /* 0x000fe20008000000 */
[----:B------:R-:W-:Y:S01]  /*22430*/  IMAD.MOV.U32 R200, RZ, RZ, R156 ;  /* 0x000000ffffc87224 */ /* 0x000fe200078e009c */
[----:B------:R-:W-:Y:S01]  /*22440*/  STL [R1+0xebc], R6 ;  /* 0x000ebc0601007387 */ /* 0x000fe20000100800 */
[----:B------:R-:W-:Y:S01]  /*22450*/  VIADD R156, R0, 0x102 ;  /* 0x00000102009c7836 */ /* 0x000fe20000000000 */
[----:B0-----:R-:W-:Y:S01]  /*22460*/  IADD3 R128, P2, R5, R4, RZ ;  /* 0x0000000405807210 */ /* 0x001fe20007f5e0ff */
[----:B------:R-:W-:-:S02]  /*22470*/  IMAD.MOV.U32 R199, RZ, RZ, R155 ;  /* 0x000000ffffc77224 */ /* 0x000fc400078e009b */
[----:B------:R-:W-:Y:S02]  /*22480*/  VIADD R155, R0, 0x100 ;  /* 0x00000100009b7836 */ /* 0x000fe40000000000 */
[----:B------:R-:W-:Y:S01]  /*22490*/  IMAD.X R129, R6, 0x1, R7, P2 ;  /* 0x0000000106817824 */ /* 0x000fe200010e0607 */
[----:B------:R-:W-:Y:S01]  /*224a0*/  ISETP.LT.AND P2, PT, R3, UR14, !P1 ;  /* 0x0000000e03007c0c */ /* 0x000fe2000cf41270 */
[----:B------:R-:W-:Y:S01]  /*224b0*/  ULDC.64 UR14, c[0x0][0x228] ;  /* 0x00008a00000e7ab9 */ /* 0x000fe20000000a00 */
[----:B------:R-:W-:Y:S01]  /*224c0*/  ISETP.LT.AND P1, PT, R2, UR36, !P1 ;  /* 0x0000002402007c0c */ /* 0x000fe2000cf21270 */
[----:B------:R-:W-:Y:S01]  /*224d0*/  IMAD.MOV.U32 R198, RZ, RZ, R154 ;  /* 0x000000ffffc67224 */ /* 0x000fe200078e009a */
[----:B------:R-:W-:Y:S01]  /*224e0*/  STL.64 [R1+0xe40], R128 ;  /* 0x000e408001007387 */ /* 0x000fe20000100a00 */
[C---:B------:R-:W-:Y:S02]  /*224f0*/  VIADD R154, R0.reuse, 0xfe ;  /* 0x000000fe009a7836 */ /* 0x040fe40000000000 */
[----:B------:R-:W-:Y:S01]  /*22500*/  IMAD.MOV.U32 R197, RZ, RZ, R153 ;  /* 0x000000ffffc57224 */ /* 0x000fe200078e0099 */
[----:B------:R-:W-:Y:S01]  /*22510*/  STL [R1+0x13c8], R7 ;  /* 0x0013c80701007387 */ /* 0x000fe20000100800 */
[----:B------:R-:W-:-:S02]  /*22520*/  VIADD R153, R0, 0xfc ;  /* 0x000000fc00997836 */ /* 0x000fc40000000000 */
[----:B------:R-:W-:Y:S02]  /*22530*/  IMAD.MOV.U32 R196, RZ, RZ, R152 ;  /* 0x000000ffffc47224 */ /* 0x000fe400078e0098 */
[----:B------:R-:W-:Y:S01]  /*22540*/  @P2 LOP3.LUT R250, R250, 0x20, RZ, 0xfc, !PT ;  /* 0x00000020fafa2812 */ /* 0x000fe200078efcff */
[----:B------:R-:W-:Y:S01]  /*22550*/  VIADD R152, R0, 0xfa ;  /* 0x000000fa00987836 */ /* 0x000fe20000000000 */
[----:B------:R-:W-:Y:S01]  /*22560*/  ISETP.LT.AND P2, PT, R3, UR57, !P0 ;  /* 0x0000003903007c0c */ /* 0x000fe2000c741270 */
[----:B------:R-:W-:Y:S01]  /*22570*/  UMOV UR57, UR5 ;  /* 0x0000000500397c82 */ /* 0x000fe20008000000 */
[----:B------:R-:W-:Y:S01]  /*22580*/  LOP3.LUT R250, R250, 0xffffffef, RZ, 0xc0, !PT ;  /* 0xffffffeffafa7812 */ /* 0x000fe200078ec0ff */
[----:B------:R-:W-:Y:S01]  /*22590*/  ULDC.64 UR4, c[0x0][0x228] ;  /* 0x00008a0000047ab9 */ /* 0x000fe20000000a00 */
[----:B------:R-:W-:Y:S02]  /*225a0*/  IMAD.MOV.U32 R195, RZ, RZ, R23 ;  /* 0x000000ffffc37224 */ /* 0x000fe400078e0017 */
[----:B------:R-:W-:Y:S01]  /*225b0*/  @P1 LOP3.LUT R250, R250, 0x10, RZ, 0xfc, !PT ;  /* 0x00000010fafa1812 */ /* 0x000fe200078efcff */
[----:B------:R-:W-:Y:S01]  /*225c0*/  VIADD R23, R0, 0xf8 ;  /* 0x000000f800177836 */ /* 0x000fe20000000000 */
[----:B------:R-:W-:Y:S01]  /*225d0*/  ISETP.LT.AND P1, PT, R2, UR28, !P0 ;  /* 0x0000001c02007c0c */ /* 0x000fe2000c721270 */
[----:B------:R-:W-:Y:S01]  /*225e0*/  IMAD.MOV.U32 R194, RZ, RZ, R22 ;  /* 0x000000ffffc27224 */ /* 0x000fe200078e0016 */
[----:B------:R-:W-:Y:S01]  /*225f0*/  LOP3.LUT R250, R250, 0xfffffff7, RZ, 0xc0, !PT ;  /* 0xfffffff7fafa7812 */ /* 0x000fe200078ec0ff */
[----:B------:R-:W-:Y:S01]  /*22600*/  VIADD R22, R0, 0xf6 ;  /* 0x000000f600167836 */ /* 0x000fe20000000000 */
[----:B------:R-:W-:Y:S01]  /*22610*/  ISETP.GE.AND P0, PT, R185, UR19, PT ;  /* 0x00000013b9007c0c */ /* 0x000fe2000bf06270 */
[----:B------:R-:W-:Y:S01]  /*22620*/  ULDC.64 UR18, c[0x0][0x228] ;  /* 0x00008a0000127ab9 */ /* 0x000fe20000000a00 */
[----:B------:R-:W-:Y:S01]  /*22630*/  @P2 LOP3.LUT R250, R250, 0x8, RZ, 0xfc, !PT ;  /* 0x00000008fafa2812 */ /* 0x000fe200078efcff */
[----:B------:R-:W-:-:S02]  /*22640*/  IMAD.MOV.U32 R193, RZ, RZ, R21 ;  /* 0x000000ffffc17224 */ /* 0x000fc400078e0015 */
[----:B------:R-:W-:Y:S01]  /*22650*/  VIADD R21, R0, 0xf4 ;  /* 0x000000f400157836 */ /* 0x000fe20000000000 */
[----:B------:R-:W-:Y:S01]  /*22660*/  LOP3.LUT R250, R250, 0xfffffffb, RZ, 0xc0, !PT ;  /* 0xfffffffbfafa7812 */ /* 0x000fe200078ec0ff */
[----:B------:R-:W-:Y:S02]  /*22670*/  IMAD.MOV.U32 R192, RZ, RZ, R20 ;  /* 0x000000ffffc07224 */ /* 0x000fe400078e0014 */
[----:B------:R-:W-:Y:S01]  /*22680*/  VIADD R20, R0, 0xf2 ;  /* 0x000000f200147836 */ /* 0x000fe20000000000 */
[----:B------:R-:W-:Y:S01]  /*22690*/  @P1 LOP3.LUT R250, R250, 0x4, RZ, 0xfc, !PT ;  /* 0x00000004fafa1812 */ /* 0x000fe200078efcff */
[----:B------:R-:W-:Y:S01]  /*226a0*/  IMAD.MOV.U32 R220, RZ, RZ, R19 ;  /* 0x000000ffffdc7224 */ /* 0x000fe200078e0013 */
[----:B------:R-:W-:Y:S01]  /*226b0*/  ISETP.LT.AND P1, PT, R3, UR55, !P0 ;  /* 0x0000003703007c0c */ /* 0x000fe2000c721270 */
[----:B------:R-:W-:Y:S01]  /*226c0*/  UMOV UR55, UR4 ;  /* 0x0000000400377c82 */ /* 0x000fe20008000000 */
[----:B------:R-:W-:Y:S01]  /*226d0*/  ISETP.LT.AND P0, PT, R2, UR22, !P0 ;  /* 0x0000001602007c0c */ /* 0x000fe2000c701270 */
[----:B------:R-:W-:Y:S01]  /*226e0*/  VIADD R19, R0, 0xf0 ;  /* 0x000000f000137836 */ /* 0x000fe20000000000 */
[----:B------:R-:W-:Y:S01]  /*226f0*/  LOP3.LUT R250, R250, 0xfffffffd, RZ, 0xc0, !PT ;  /* 0xfffffffdfafa7812 */ /* 0x000fe200078ec0ff */
[----:B------:R-:W-:-:S02]  /*22700*/  IMAD.MOV.U32 R219, RZ, RZ, R18 ;  /* 0x000000ffffdb7224 */ /* 0x000fc400078e0012 */
[C---:B------:R-:W-:Y:S02]  /*22710*/  VIADD R18, R0.reuse, 0xee ;  /* 0x000000ee00127836 */ /* 0x040fe40000000000 */
[----:B------:R-:W-:Y:S02]  /*22720*/  IMAD.MOV.U32 R218, RZ, RZ, R17 ;  /* 0x000000ffffda7224 */ /* 0x000fe400078e0011 */
[----:B------:R-:W-:Y:S02]  /*22730*/  VIADD R17, R0, 0xec ;  /* 0x000000ec00117836 */ /* 0x000fe40000000000 */
[----:B------:R-:W-:Y:S01]  /*22740*/  @P1 LOP3.LUT R250, R250, 0x2, RZ, 0xfc, !PT ;  /* 0x00000002fafa1812 */ /* 0x000fe200078efcff */
[----:B------:R-:W-:Y:S02]  /*22750*/  IMAD.MOV.U32 R217, RZ, RZ, R16 ;  /* 0x000000ffffd97224 */ /* 0x000fe400078e0010 */
[----:B------:R-:W-:Y:S01]  /*22760*/  VIADD R16, R0, 0xea ;  /* 0x000000ea00107836 */ /* 0x000fe20000000000 */
[----:B------:R-:W-:Y:S01]  /*22770*/  LOP3.LUT R250, R250, 0xfffffffe, RZ, 0xc0, !PT ;  /* 0xfffffffefafa7812 */ /* 0x000fe200078ec0ff */
[----:B------:R-:W-:-:S02]  /*22780*/  VIADD R9, R0, 0xde ;  /* 0x000000de00097836 */ /* 0x000fc40000000000 */
[----:B------:R-:W-:Y:S01]  /*22790*/  IMAD.MOV.U32 R216, RZ, RZ, R8 ;  /* 0x000000ffffd87224 */ /* 0x000fe200078e0008 */
[----:B------:R-:W-:Y:S01]  /*227a0*/  @P0 LOP3.LUT R250, R250, 0x1, RZ, 0xfc, !PT ;  /* 0x00000001fafa0812 */ /* 0x000fe200078efcff */
[----:B------:R-:W-:Y:S01]  /*227b0*/  VIADD R8, R0, 0xdc ;  /* 0x000000dc00087836 */ /* 0x000fe20000000000 */
[----:B------:R-:W-:Y:S01]  /*227c0*/  ISETP.GE.AND P0, PT, R184, UR37, PT ;  /* 0x00000025b8007c0c */ /* 0x000fe2000bf06270 */
[----:B------:R-:W-:Y:S01]  /*227d0*/  UMOV UR37, UR5 ;  /* 0x0000000500257c82 */ /* 0x000fe20008000000 */
[----:B------:R-:W-:Y:S01]  /*227e0*/  ULDC.64 UR4, c[0x0][0x228] ;  /* 0x00008a0000047ab9 */ /* 0x000fe20000000a00 */
[----:B------:R-:W-:Y:S01]  /*227f0*/  LOP3.LUT R250, R250, 0xfffffbff, RZ, 0xc0, !PT ;  /* 0xfffffbfffafa7812 */ /* 0x000fe200078ec0ff */
[----:B------:R-:W-:Y:S01]  /*22800*/  IMAD.MOV.U32 R221, RZ, RZ, R220 ;  /* 0x000000ffffdd7224 */ /* 0x000fe200078e00dc */
[----:B------:R-:W-:Y:S01]  /*22810*/  ISETP.LT.AND P1, PT, R3, UR8, !P0 ;  /* 0x0000000803007c0c */ /* 0x000fe2000c721270 */
[----:B------:R-:W-:Y:S01]  /*22820*/  IMAD.MOV.U32 R220, RZ, RZ, R219 ;  /* 0x000000ffffdc7224 */ /* 0x000fe200078e00db */
[----:B------:R-:W-:Y:S01]  /*22830*/  ISETP.LT.AND P0, PT, R2, UR54, !P0 ;  /* 0x0000003602007c0c */ /* 0x000fe2000c701270 */
[----:B------:R-:W-:Y:S01]  /*22840*/  UMOV UR54, UR4 ;  /* 0x0000000400367c82 */ /* 0x000fe20008000000 */
[----:B------:R-:W-:-:S02]  /*22850*/  IMAD.MOV.U32 R219, RZ, RZ, R218 ;  /* 0x000000ffffdb7224 */ /* 0x000fc400078e00da */
[----:B------:R-:W-:Y:S02]  /*22860*/  IMAD.MOV.U32 R218, RZ, RZ, R217 ;  /* 0x000000ffffda7224 */ /* 0x000fe400078e00d9 */
[----:B------:R-:W-:Y:S02]  /*22870*/  IMAD.MOV.U32 R217, RZ, RZ, R216 ;  /* 0x000000ffffd97224 */ /* 0x000fe400078e00d8 */
[----:B------:R-:W-:Y:S02]  /*22880*/  IMAD.MOV.U32 R216, RZ, RZ, R215 ;  /* 0x000000ffffd87224 */ /* 0x000fe400078e00d7 */
[----:B------:R-:W-:Y:S01]  /*22890*/  IMAD.MOV.U32 R215, RZ, RZ, R214 ;  /* 0x000000ffffd77224 */ /* 0x000fe200078e00d6 */
[----:B------:R-:W-:Y:S01]  /*228a0*/  @P1 LOP3.LUT R236, R236, 0x80000000, RZ, 0xfc, !PT ;  /* 0x80000000ecec1812 */ /* 0x000fe200078efcff */
[----:B------:R-:W-:Y:S02]  /*228b0*/  IMAD.MOV.U32 R214, RZ, RZ, R213 ;  /* 0x000000ffffd67224 */ /* 0x000fe400078e00d5 */
[----:B------:R-:W-:Y:S01]  /*228c0*/  IMAD.MOV.U32 R213, RZ, RZ, R212 ;  /* 0x000000ffffd57224 */ /* 0x000fe200078e00d4 */
[----:B------:R-:W-:Y:S01]  /*228d0*/  LOP3.LUT R236, R236, 0xdfffffff, RZ, 0xc0, !PT ;  /* 0xdfffffffecec7812 */ /* 0x000fe200078ec0ff */
[----:B------:R-:W-:-:S02]  /*228e0*/  IMAD.MOV.U32 R212, RZ, RZ, R211 ;  /* 0x000000ffffd47224 */ /* 0x000fc400078e00d3 */
[----:B------:R-:W-:Y:S01]  /*228f0*/  IMAD.MOV.U32 R211, RZ, RZ, R210 ;  /* 0x000000ffffd37224 */ /* 0x000fe200078e00d2 */
[----:B------:R-:W-:Y:S01]  /*22900*/  @P0 LOP3.LUT R236, R236, 0x20000000, RZ, 0xfc, !PT ;  /* 0x20000000ecec0812 */ /* 0x000fe200078efcff */
[----:B------:R-:W-:Y:S01]  /*22910*/  IMAD.MOV.U32 R210, RZ, RZ, R209 ;  /* 0x000000ffffd27224 */ /* 0x000fe200078e00d1 */
[----:B------:R-:W-:Y:S01]  /*22920*/  ISETP.GE.AND P0, PT, R183, UR29, PT ;  /* 0x0000001db7007c0c */ /* 0x000fe2000bf06270 */
[----:B------:R-:W-:Y:S01]  /*22930*/  ULDC.64 UR28, c[0x0][0x228] ;  /* 0x00008a00001c7ab9 */ /* 0x000fe20000000a00 */
[----:B------:R-:W-:Y:S01]  /*22940*/  LOP3.LUT R236, R236, 0xfbffffff, RZ, 0xc0, !PT ;  /* 0xfbffffffecec7812 */ /* 0x000fe200078ec0ff */
[----:B------:R-:W-:Y:S01]  /*22950*/  IMAD.MOV.U32 R209, RZ, RZ, R208 ;  /* 0x000000ffffd17224 */ /* 0x000fe200078e00d0 */
[----:B------:R-:W-:Y:S01]  /*22960*/  ISETP.LT.AND P1, PT, R3, UR34, !P0 ;  /* 0x0000002203007c0c */ /* 0x000fe2000c721270 */
[----:B------:R-:W-:Y:S01]  /*22970*/  IMAD.MOV.U32 R208, RZ, RZ, R207 ;  /* 0x000000ffffd07224 */ /* 0x000fe200078e00cf */
[----:B------:R-:W-:Y:S01]  /*22980*/  ISETP.LT.AND P0, PT, R2, UR40, !P0 ;  /* 0x0000002802007c0c */ /* 0x000fe2000c701270 */
[----:B------:R-:W-:Y:S01]  /*22990*/  UMOV UR40, UR5 ;  /* 0x0000000500287c82 */ /* 0x000fe20008000000 */
[----:B------:R-:W-:Y:S01]  /*229a0*/  ULDC.64 UR4, c[0x0][0x228] ;  /* 0x00008a0000047ab9 */ /* 0x000fe20000000a00 */
[----:B------:R-:W-:Y:S01]  /*229b0*/  IMAD.MOV.U32 R207, RZ, RZ, R206 ;  /* 0x000000ffffcf7224 */ /* 0x000fe200078e00ce */
[----:B------:R-:W-:Y:S01]  /*229c0*/  UMOV UR60, UR4 ;  /* 0x00000004003c7c82 */ /* 0x000fe20008000000 */
[----:B------:R-:W-:-:S02]  /*229d0*/  IMAD.MOV.U32 R206, RZ, RZ, R205 ;  /* 0x000000ffffce7224 */ /* 0x000fc400078e00cd */
[----:B------:R-:W-:Y:S02]  /*229e0*/  IMAD.MOV.U32 R205, RZ, RZ, R204 ;  /* 0x000000ffffcd7224 */ /* 0x000fe400078e00cc */
[----:B------:R-:W-:Y:S02]  /*229f0*/  IMAD.MOV.U32 R204, RZ, RZ, R203 ;  /* 0x000000ffffcc7224 */ /* 0x000fe400078e00cb */
[----:B------:R-:W-:Y:S01]  /*22a00*/  @P1 LOP3.LUT R236, R236, 0x4000000, RZ, 0xfc, !PT ;  /* 0x04000000ecec1812 */ /* 0x000fe200078efcff */
[----:B------:R-:W-:Y:S02]  /*22a10*/  IMAD.MOV.U32 R203, RZ, RZ, R202 ;  /* 0x000000ffffcb7224 */ /* 0x000fe400078e00ca */
[----:B------:R-:W-:Y:S01]  /*22a20*/  IMAD.MOV.U32 R202, RZ, RZ, R201 ;  /* 0x000000ffffca7224 */ /* 0x000fe200078e00c9 */
[----:B------:R-:W-:Y:S01]  /*22a30*/  LOP3.LUT R236, R236, 0xfeffffff, RZ, 0xc0, !PT ;  /* 0xfeffffffecec7812 */ /* 0x000fe200078ec0ff */
[----:B------:R-:W-:Y:S02]  /*22a40*/  IMAD.MOV.U32 R201, RZ, RZ, R200 ;  /* 0x000000ffffc97224 */ /* 0x000fe400078e00c8 */
        /* <DEDUP_REMOVED lines=10> */
[----:B------:R-:W-:Y:S01]  /*22af0*/  IMAD.MOV.U32 R196, RZ, RZ, R195 ;  /* 0x000000ffffc47224 */ /* 0x000fe200078e00c3 */
[----:B------:R-:W-:Y:S01]  /*22b00*/  ISETP.GE.AND P0, PT, R181, UR9, PT ;  /* 0x00000009b5007c0c */ /* 0x000fe2000bf06270 */
[----:B------:R-:W-:Y:S01]  /*22b10*/  ULDC.64 UR8, c[0x0][0x228] ;  /* 0x00008a0000087ab9 */ /* 0x000fe20000000a00 */
[----:B------:R-:W-:-:S02]  /*22b20*/  IMAD.MOV.U32 R195, RZ, RZ, R194 ;  /* 0x000000ffffc37224 */ /* 0x000fc400078e00c2 */
[----:B------:R-:W-:Y:S02]  /*22b30*/  IMAD.MOV.U32 R194, RZ, RZ, R193 ;  /* 0x000000ffffc27224 */ /* 0x000fe400078e00c1 */
[----:B------:R-:W-:-:S03]  /*22b40*/  IMAD.MOV.U32 R193, RZ, RZ, R192 ;  /* 0x000000ffffc17224 */ /* 0x000fc600078e00c0 */
[----:B------:R-:W-:-:S04]  /*22b50*/  @P2 LOP3.LUT R236, R236, 0x200000, RZ, 0xfc, !PT ;  /* 0x00200000ecec2812 */ /* 0x000fc800078efcff */
[----:B------:R-:W-:-:S04]  /*22b60*/  LOP3.LUT R236, R236, 0xfffbffff, RZ, 0xc0, !PT ;  /* 0xfffbffffecec7812 */ /* 0x000fc800078ec0ff */
[----:B------:R-:W-:Y:S02]  /*22b70*/  @P1 LOP3.LUT R236, R236, 0x40000, RZ, 0xfc, !PT ;  /* 0x00040000ecec1812 */ /* 0x000fe400078efcff */
[----:B------:R-:W-:Y:S02]  /*22b80*/  ISETP.LT.AND P1, PT, R3, UR26, !P0 ;  /* 0x0000001a03007c0c */ /* 0x000fe4000c721270 */
[----:B------:R-:W-:Y:S01]  /*22b90*/  ISETP.LT.AND P0, PT, R2, UR50, !P0 ;  /* 0x0000003202007c0c */ /* 0x000fe2000c701270 */
[----:B------:R-:W-:Y:S01]  /*22ba0*/  UMOV UR50, UR5 ;  /* 0x0000000500327c82 */ /* 0x000fe20008000000 */
[----:B------:R-:W-:Y:S01]  /*22bb0*/  LOP3.LUT R236, R236, 0xffff7fff, RZ, 0xc0, !PT ;  /* 0xffff7fffecec7812 */ /* 0x000fe200078ec0ff */
[----:B------:R-:W-:Y:S02]  /*22bc0*/  ULDC.64 UR4, c[0x0][0x228] ;  /* 0x00008a0000047ab9 */ /* 0x000fe40000000a00 */
[----:B------:R-:W-:-:S06]  /*22bd0*/  UMOV UR36, UR4 ;  /* 0x0000000400247c82 */ /* 0x000fcc0008000000 */
[----:B------:R-:W-:-:S04]  /*22be0*/  @P1 LOP3.LUT R236, R236, 0x8000, RZ, 0xfc, !PT ;  /* 0x00008000ecec1812 */ /* 0x000fc800078efcff */
[----:B------:R-:W-:-:S04]  /*22bf0*/  LOP3.LUT R236, R236, 0xffffdfff, RZ, 0xc0, !PT ;  /* 0xffffdfffecec7812 */ /* 0x000fc800078ec0ff */
[----:B------:R-:W-:Y:S02]  /*22c00*/  @P0 LOP3.LUT R236, R236, 0x2000, RZ, 0xfc, !PT ;  /* 0x00002000ecec0812 */ /* 0x000fe400078efcff */
[----:B------:R-:W-:Y:S02]  /*22c10*/  ISETP.GE.AND P0, PT, R180, UR35, PT ;  /* 0x00000023b4007c0c */ /* 0x000fe4000bf06270 */
[----:B------:R-:W-:Y:S02]  /*22c20*/  LOP3.LUT R236, R236, 0xfffffbff, RZ, 0xc0, !PT ;  /* 0xfffffbffecec7812 */ /* 0x000fe400078ec0ff */
[----:B------:R-:W-:Y:S02]  /*22c30*/  ISETP.LT.AND P1, PT, R3, UR6, !P0 ;  /* 0x0000000603007c0c */ /* 0x000fe4000c721270 */
[----:B------:R-:W-:Y:S01]  /*22c40*/  ISETP.LT.AND P0, PT, R2, UR38, !P0 ;  /* 0x0000002602007c0c */ /* 0x000fe2000c701270 */
[----:B------:R-:W-:Y:S01]  /*22c50*/  UMOV UR38, UR5 ;  /* 0x0000000500267c82 */ /* 0x000fe20008000000 */
[----:B------:R-:W-:-:S02]  /*22c60*/  ULDC.64 UR4, c[0x0][0x228] ;  /* 0x00008a0000047ab9 */ /* 0x000fc40000000a00 */
[----:B------:R-:W-:Y:S01]  /*22c70*/  UMOV UR35, UR4 ;  /* 0x0000000400237c82 */ /* 0x000fe20008000000 */
[----:B------:R-:W-:-:S06]  /*22c80*/  R2UR UR4, R190 ;  /* 0x00000000be0472ca */ /* 0x000fcc00000e0000 */
[----:B------:R-:W-:-:S04]  /*22c90*/  @P1 LOP3.LUT R236, R236, 0x400, RZ, 0xfc, !PT ;  /* 0x00000400ecec1812 */ /* 0x000fc800078efcff */
[----:B------:R-:W-:-:S04]  /*22ca0*/  LOP3.LUT R236, R236, 0xfffffeff, RZ, 0xc0, !PT ;  /* 0xfffffeffecec7812 */ /* 0x000fc800078ec0ff */
[----:B------:R-:W-:Y:S02]  /*22cb0*/  @P0 LOP3.LUT R236, R236, 0x100, RZ, 0xfc, !PT ;  /* 0x00000100ecec0812 */ /* 0x000fe400078efcff */
[----:B------:R-:W-:Y:S01]  /*22cc0*/  ISETP.GE.AND P0, PT, R179, UR13, PT ;  /* 0x0000000db3007c0c */ /* 0x000fe2000bf06270 */
[----:B------:R-:W-:Y:S01]  /*22cd0*/  ULDC.64 UR12, c[0x0][0x228] ;  /* 0x00008a00000c7ab9 */ /* 0x000fe20000000a00 */
[----:B------:R-:W-:Y:S02]  /*22ce0*/  LOP3.LUT R236, R236, 0xffffffdf, RZ, 0xc0, !PT ;  /* 0xffffffdfecec7812 */ /* 0x000fe400078ec0ff */
[----:B------:R-:W-:Y:S01]  /*22cf0*/  ISETP.LT.AND P1, PT, R3, UR32, !P0 ;  /* 0x0000002003007c0c */ /* 0x000fe2000c721270 */
[----:B------:R-:W-:Y:S01]  /*22d00*/  UMOV UR32, UR5 ;  /* 0x0000000500207c82 */ /* 0x000fe20008000000 */
[----:B------:R-:W-:Y:S02]  /*22d10*/  ISETP.LT.AND P0, PT, R2, UR56, !P0 ;  /* 0x0000003802007c0c */ /* 0x000fe4000c701270 */
[----:B------:R-:W-:-:S09]  /*22d20*/  R2UR UR5, R191 ;  /* 0x00000000bf0572ca */ /* 0x000fd200000e0000 */
[----:B------:R-:W-:-:S04]  /*22d30*/  @P1 LOP3.LUT R236, R236, 0x20, RZ, 0xfc, !PT ;  /* 0x00000020ecec1812 */ /* 0x000fc800078efcff */
[----:B------:R-:W-:-:S04]  /*22d40*/  LOP3.LUT R236, R236, 0xfffffffb, RZ, 0xc0, !PT ;  /* 0xfffffffbecec7812 */ /* 0x000fc800078ec0ff */
[----:B------:R-:W-:Y:S02]  /*22d50*/  @P0 LOP3.LUT R236, R236, 0x4, RZ, 0xfc, !PT ;  /* 0x00000004ecec0812 */ /* 0x000fe400078efcff */
[----:B------:R-:W-:Y:S01]  /*22d60*/  ISETP.GE.AND P0, PT, R178, UR27, PT ;  /* 0x0000001bb2007c0c */ /* 0x000fe2000bf06270 */
[----:B------:R-:W-:Y:S01]  /*22d70*/  ULDC.64 UR26, c[0x0][0x228] ;  /* 0x00008a00001a7ab9 */ /* 0x000fe20000000a00 */
[----:B------:R-:W-:Y:S02]  /*22d80*/  LOP3.LUT R236, R236, 0xbfffffff, RZ, 0xc0, !PT ;  /* 0xbfffffffecec7812 */ /* 0x000fe400078ec0ff */
[----:B------:R-:W-:Y:S02]  /*22d90*/  ISETP.LT.AND P2, PT, R3, UR20, !P0 ;  /* 0x0000001403007c0c */ /* 0x000fe4000c741270 */
[----:B------:R-:W-:Y:S02]  /*22da0*/  ISETP.LT.AND P1, PT, R2, UR44, !P0 ;  /* 0x0000002c02007c0c */ /* 0x000fe4000c721270 */
[----:B------:R-:W-:Y:S01]  /*22db0*/  ISETP.GE.AND P0, PT, R177, UR7, PT ;  /* 0x00000007b1007c0c */ /* 0x000fe2000bf06270 */
[----:B------:R-:W-:-:S02]  /*22dc0*/  ULDC.64 UR6, c[0x0][0x228] ;  /* 0x00008a0000067ab9 */ /* 0x000fc40000000a00 */
[----:B------:R-:W-:Y:S01]  /*22dd0*/  UMOV UR34, UR6 ;  /* 0x0000000600227c82 */ /* 0x000fe20008000000 */
[----:B------:R-:W-:Y:S01]  /*22de0*/  UMOV UR44, UR7 ;  /* 0x00000007002c7c82 */ /* 0x000fe20008000000 */
[----:B------:R-:W-:-:S04]  /*22df0*/  ULDC.64 UR6, c[0x0][0x228] ;  /* 0x00008a0000067ab9 */ /* 0x000fc80000000a00 */
[----:B------:R-:W-:-:S04]  /*22e00*/  @P2 LOP3.LUT R235, R235, 0x80000000, RZ, 0xfc, !PT ;  /* 0x80000000ebeb2812 */ /* 0x000fc800078efcff */
[----:B------:R-:W-:-:S04]  /*22e10*/  LOP3.LUT R235, R235, 0xdfffffff, RZ, 0xc0, !PT ;  /* 0xdfffffffebeb7812 */ /* 0x000fc800078ec0ff */
[----:B------:R-:W-:Y:S02]  /*22e20*/  @P1 LOP3.LUT R235, R235, 0x20000000, RZ, 0xfc, !PT ;  /* 0x20000000ebeb1812 */ /* 0x000fe400078efcff */
[----:B------:R-:W-:Y:S02]  /*22e30*/  ISETP.LT.AND P1, PT, R3, UR16, !P0 ;  /* 0x0000001003007c0c */ /* 0x000fe4000c721270 */
[----:B------:R-:W-:Y:S02]  /*22e40*/  ISETP.LT.AND P0, PT, R2, UR43, !P0 ;  /* 0x0000002b02007c0c */ /* 0x000fe4000c701270 */
[----:B------:R-:W-:-:S09]  /*22e50*/  LOP3.LUT R235, R235, 0xfbffffff, RZ, 0xc0, !PT ;  /* 0xfbffffffebeb7812 */ /* 0x000fd200078ec0ff */
[----:B------:R-:W-:-:S04]  /*22e60*/  @P1 LOP3.LUT R235, R235, 0x4000000, RZ, 0xfc, !PT ;  /* 0x04000000ebeb1812 */ /* 0x000fc800078efcff */
[----:B------:R-:W-:-:S04]  /*22e70*/  LOP3.LUT R235, R235, 0xfeffffff, RZ, 0xc0, !PT ;  /* 0xfeffffffebeb7812 */ /* 0x000fc800078ec0ff */
[----:B------:R-:W-:Y:S02]  /*22e80*/  @P0 LOP3.LUT R235, R235, 0x1000000, RZ, 0xfc, !PT ;  /* 0x01000000ebeb0812 */ /* 0x000fe400078efcff */
[----:B------:R-:W-:Y:S02]  /*22e90*/  ISETP.GE.AND P0, PT, R176, UR33, PT ;  /* 0x00000021b0007c0c */ /* 0x000fe4000bf06270 */
[----:B------:R-:W-:Y:S02]  /*22ea0*/  LOP3.LUT R235, R235, 0xffdfffff, RZ, 0xc0, !PT ;  /* 0xffdfffffebeb7812 */ /* 0x000fe400078ec0ff */
[----:B------:R-:W-:Y:S02]  /*22eb0*/  ISETP.LT.AND P1, PT, R3, UR24, !P0 ;  /* 0x0000001803007c0c */ /* 0x000fe4000c721270 */
[----:B------:R-:W-:Y:S01]  /*22ec0*/  ISETP.LT.AND P0, PT, R2, UR42, !P0 ;  /* 0x0000002a02007c0c */ /* 0x000fe2000c701270 */
[----:B------:R-:W-:Y:S02]  /*22ed0*/  ULDC.64 UR42, c[0x0][0x228] ;  /* 0x00008a00002a7ab9 */ /* 0x000fe40000000a00 */
[----:B------:R-:W-:Y:S01]  /*22ee0*/  UMOV UR59, UR42 ;  /* 0x0000002a003b7c82 */ /* 0x000fe20008000000 */
[----:B------:R-:W-:Y:S01]  /*22ef0*/  UMOV UR56, UR43 ;  /* 0x0000002b00387c82 */ /* 0x000fe20008000000 */
[----:B------:R-:W-:-:S02]  /*22f00*/  ULDC.64 UR42, c[0x0][0x228] ;  /* 0x00008a00002a7ab9 */ /* 0x000fc40000000a00 */
[----:B------:R-:W-:Y:S01]  /*22f10*/  UMOV UR33, UR42 ;  /* 0x0000002a00217c82 */ /* 0x000fe20008000000 */
[----:B------:R-:W-:-:S03]  /*22f20*/  R2UR UR42, R188 ;  /* 0x00000000bc2a72ca */ /* 0x000fc600000e0000 */
[----:B------:R-:W-:-:S04]  /*22f30*/  @P1 LOP3.LUT R235, R235, 0x200000, RZ, 0xfc, !PT ;  /* 0x00200000ebeb1812 */ /* 0x000fc800078efcff */
[----:B------:R-:W-:-:S04]  /*22f40*/  LOP3.LUT R235, R235, 0xfffbffff, RZ, 0xc0, !PT ;  /* 0xfffbffffebeb7812 */ /* 0x000fc800078ec0ff */
[----:B------:R-:W-:Y:S02]  /*22f50*/  @P0 LOP3.LUT R235, R235, 0x40000, RZ, 0xfc, !PT ;  /* 0x00040000ebeb0812 */ /* 0x000fe400078efcff */
[----:B------:R-:W-:Y:S01]  /*22f60*/  ISETP.GE.AND P0, PT, R175, UR21, PT ;  /* 0x00000015af007c0c */ /* 0x000fe2000bf06270 */
[----:B------:R-:W-:Y:S01]  /*22f70*/  ULDC.64 UR20, c[0x0][0x228] ;  /* 0x00008a0000147ab9 */ /* 0x000fe20000000a00 */
[----:B------:R-:W-:Y:S02]  /*22f80*/  LOP3.LUT R235, R235, 0xffff7fff, RZ, 0xc0, !PT ;  /* 0xffff7fffebeb7812 */ /* 0x000fe400078ec0ff */
[----:B------:R-:W-:Y:S02]  /*22f90*/  ISETP.LT.AND P1, PT, R3, UR30, !P0 ;  /* 0x0000001e03007c0c */ /* 0x000fe4000c721270 */
[----:B------:R-:W-:Y:S01]  /*22fa0*/  ISETP.LT.AND P0, PT, R2, UR39, !P0 ;  /* 0x0000002702007c0c */ /* 0x000fe2000c701270 */
[----:B------:R-:W-:Y:S01]  /*22fb0*/  UMOV UR39, UR43 ;  /* 0x0000002b00277c82 */ /* 0x000fe20008000000 */
        /* <DEDUP_REMOVED lines=11> */
[----:B------:R-:W-:-:S06]  /*23070*/  UMOV UR30, UR25 ;  /* 0x00000019001e7c82 */ /* 0x000fcc0008000000 */
[----:B------:R-:W-:-:S04]  /*23080*/  @P2 LOP3.LUT R235, R235, 0x400, RZ, 0xfc, !PT ;  /* 0x00000400ebeb2812 */ /* 0x000fc800078efcff */
[----:B------:R-:W-:-:S04]  /*23090*/  LOP3.LUT R235, R235, 0xfffffeff, RZ, 0xc0, !PT ;  /* 0xfffffeffebeb7812 */ /* 0x000fc800078ec0ff */
[----:B------:R-:W-:Y:S02]  /*230a0*/  @P1 LOP3.LUT R235, R235, 0x100, RZ, 0xfc, !PT ;  /* 0x00000100ebeb1812 */ /* 0x000fe400078efcff */
[----:B------:R-:W-:Y:S01]  /*230b0*/  ISETP.LT.AND P1, PT, R3, UR10, !P0 ;  /* 0x0000000a03007c0c */ /* 0x000fe2000c721270 */
[----:B------:R-:W-:Y:S01]  /*230c0*/  UMOV UR10, UR60 ;  /* 0x0000003c000a7c82 */ /* 0x000fe20008000000 */
[----:B------:R-:W-:Y:S01]  /*230d0*/  ISETP.LT.AND P0, PT, R2, UR58, !P0 ;  /* 0x0000003a02007c0c */ /* 0x000fe2000c701270 */
[----:B------:R-:W-:Y:S01]  /*230e0*/  UMOV UR58, UR24 ;  /* 0x00000018003a7c82 */ /* 0x000fe20008000000 */
[----:B------:R-:W-:Y:S01]  /*230f0*/  LOP3.LUT R235, R235, 0xffffffdf, RZ, 0xc0, !PT ;  /* 0xffffffdfebeb7812 */ /* 0x000fe200078ec0ff */
[----:B------:R-:W-:Y:S01]  /*23100*/  ULDC.64 UR24, c[0x0][0x228] ;  /* 0x00008a0000187ab9 */ /* 0x000fe20000000a00 */
[----:B------:R-:W-:-:S07]  /*23110*/  ULDC.64 UR60, c[0x0][0x228] ;  /* 0x00008a00003c7ab9 */ /* 0x000fce0000000a00 */
[----:B------:R-:W-:-:S04]  /*23120*/  @P1 LOP3.LUT R235, R235, 0x20, RZ, 0xfc, !PT ;  /* 0x00000020ebeb1812 */ /* 0x000fc800078efcff */
[----:B------:R-:W-:-:S04]  /*23130*/  LOP3.LUT R235, R235, 0xfffffffb, RZ, 0xc0, !PT ;  /* 0xfffffffbebeb7812 */ /* 0x000fc800078ec0ff */
[----:B------:R-:W-:Y:S02]  /*23140*/  @P0 LOP3.LUT R235, R235, 0x4, RZ, 0xfc, !PT ;  /* 0x00000004ebeb0812 */ /* 0x000fe400078efcff */
[----:B------:R-:W-:Y:S01]  /*23150*/  ISETP.GE.AND P0, PT, R172, UR31, PT ;  /* 0x0000001fac007c0c */ /* 0x000fe2000bf06270 */
[----:B------:R-:W-:Y:S01]  /*23160*/  UMOV UR31, UR61 ;  /* 0x0000003d001f7c82 */ /* 0x000fe20008000000 */
[----:B------:R-:W-:Y:S02]  /*23170*/  LOP3.LUT R235, R235, 0xbfffffff, RZ, 0xc0, !PT ;  /* 0xbfffffffebeb7812 */ /* 0x000fe400078ec0ff */
[----:B------:R-:W-:Y:S02]  /*23180*/  ISETP.LT.AND P1, PT, R3, UR18, !P0 ;  /* 0x0000001203007c0c */ /* 0x000fe4000c721270 */
[----:B------:R-:W-:Y:S01]  /*23190*/  ISETP.LT.AND P0, PT, R2, UR55, !P0 ;  /* 0x0000003702007c0c */ /* 0x000fe2000c701270 */
[----:B------:R-:W-:Y:S01]  /*231a0*/  UMOV UR55, UR60 ;  /* 0x0000003c00377c82 */ /* 0x000fe20008000000 */
[----:B------:R-:W-:-:S02]  /*231b0*/  ULDC.64 UR60, c[0x0][0x228] ;  /* 0x00008a00003c7ab9 */ /* 0x000fc40000000a00 */
[----:B-1----:R-:W-:Y:S01]  /*231c0*/  IMAD.U32 R4, RZ, RZ, UR61 ;  /* 0x0000003dff047e24 */ /* 0x002fe2000f8e00ff */
[----:B------:R-:W-:-:S04]  /*231d0*/  R2UR UR61, R187 ;  /* 0x00000000bb3d72ca */ /* 0x000fc800000e0000 */
[----:B------:R0:W-:Y:S02]  /*231e0*/  STL [R1+0xfc0], R4 ;  /* 0x000fc00401007387 */ /* 0x0001e40000100800 */
        /* <DEDUP_REMOVED lines=13> */
[----:B------:R-:W-:Y:S02]  /*232c0*/  ISETP.GE.AND P0, PT, R170, UR11, PT ;  /* 0x0000000baa007c0c */ /* 0x000fe4000bf06270 */
[----:B------:R-:W-:Y:S02]  /*232d0*/  LOP3.LUT R234, R234, 0xfbffffff, RZ, 0xc0, !PT ;  /* 0xfbffffffeaea7812 */ /* 0x000fe400078ec0ff */
[----:B------:R-:W-:Y:S02]  /*232e0*/  ISETP.LT.AND P2, PT, R3, UR22, !P0 ;  /* 0x0000001603007c0c */ /* 0x000fe4000c741270 */
[----:B------:R-:W-:Y:S01]  /*232f0*/  ISETP.LT.AND P1, PT, R2, UR10, !P0 ;  /* 0x0000000a02007c0c */ /* 0x000fe2000c721270 */
[----:B------:R-:W-:Y:S01]  /*23300*/  ULDC.64 UR10, c[0x0][0x228] ;  /* 0x00008a00000a7ab9 */ /* 0x000fe20000000a00 */
[----:B------:R-:W-:Y:S01]  /*23310*/  ISETP.GE.AND P0, PT, R169, UR19, PT ;  /* 0x00000013a9007c0c */ /* 0x000fe2000bf06270 */
[----:B------:R-:W-:-:S02]  /*23320*/  ULDC.64 UR18, c[0x0][0x228] ;  /* 0x00008a0000127ab9 */ /* 0x000fc40000000a00 */
[----:B0-----:R-:W-:-:S05]  /*23330*/  IMAD.U32 R4, RZ, RZ, UR19 ;  /* 0x00000013ff047e24 */ /* 0x001fca000f8e00ff */
[----:B------:R0:W-:Y:S01]  /*23340*/  STL [R1+0xfbc], R4 ;  /* 0x000fbc0401007387 */ /* 0x0001e20000100800 */
[----:B------:R-:W-:-:S04]  /*23350*/  @P2 LOP3.LUT R234, R234, 0x4000000, RZ, 0xfc, !PT ;  /* 0x04000000eaea2812 */ /* 0x000fc800078efcff */
[----:B------:R-:W-:-:S04]  /*23360*/  LOP3.LUT R234, R234, 0xfdffffff, RZ, 0xc0, !PT ;  /* 0xfdffffffeaea7812 */ /* 0x000fc800078ec0ff */
[----:B------:R-:W-:Y:S02]  /*23370*/  @P1 LOP3.LUT R234, R234, 0x2000000, RZ, 0xfc, !PT ;  /* 0x02000000eaea1812 */ /* 0x000fe400078efcff */
[----:B------:R-:W-:Y:S02]  /*23380*/  ISETP.LT.AND P1, PT, R3, UR8, !P0 ;  /* 0x0000000803007c0c */ /* 0x000fe4000c721270 */
[----:B------:R-:W-:Y:S01]  /*23390*/  ISETP.LT.AND P0, PT, R2, UR36, !P0 ;  /* 0x0000002402007c0c */ /* 0x000fe2000c701270 */
[----:B------:R-:W-:Y:S01]  /*233a0*/  UMOV UR36, UR18 ;  /* 0x0000001200247c82 */ /* 0x000fe20008000000 */
[----:B------:R-:W-:Y:S01]  /*233b0*/  LOP3.LUT R234, R234, 0xffbfffff, RZ, 0xc0, !PT ;  /* 0xffbfffffeaea7812 */ /* 0x000fe200078ec0ff */
[----:B------:R-:W-:-:S08]  /*233c0*/  ULDC.64 UR18, c[0x0][0x228] ;  /* 0x00008a0000127ab9 */ /* 0x000fd00000000a00 */
[----:B------:R-:W-:-:S04]  /*233d0*/  @P1 LOP3.LUT R234, R234, 0x400000, RZ, 0xfc, !PT ;  /* 0x00400000eaea1812 */ /* 0x000fc800078efcff */
[----:B------:R-:W-:-:S04]  /*233e0*/  LOP3.LUT R234, R234, 0xffdfffff, RZ, 0xc0, !PT ;  /* 0xffdfffffeaea7812 */ /* 0x000fc800078ec0ff */
[----:B------:R-:W-:Y:S02]  /*233f0*/  @P0 LOP3.LUT R234, R234, 0x200000, RZ, 0xfc, !PT ;  /* 0x00200000eaea0812 */ /* 0x000fe400078efcff */
[----:B------:R-:W-:Y:S01]  /*23400*/  ISETP.GE.AND P0, PT, R168, UR29, PT ;  /* 0x0000001da8007c0c */ /* 0x000fe2000bf06270 */
[----:B------:R-:W-:Y:S01]  /*23410*/  ULDC.64 UR28, c[0x0][0x228] ;  /* 0x00008a00001c7ab9 */ /* 0x000fe20000000a00 */
[----:B------:R-:W-:Y:S01]  /*23420*/  LOP3.LUT R234, R234, 0xfffbffff, RZ, 0xc0, !PT ;  /* 0xfffbffffeaea7812 */ /* 0x000fe200078ec0ff */
[----:B0-----:R-:W-:Y:S01]  /*23430*/  IMAD.U32 R4, RZ, RZ, UR29 ;  /* 0x0000001dff047e24 */ /* 0x001fe2000f8e00ff */
[----:B------:R-:W-:Y:S02]  /*23440*/  ISETP.LT.AND P1, PT, R3, UR12, !P0 ;  /* 0x0000000c03007c0c */ /* 0x000fe4000c721270 */
[----:B------:R-:W-:Y:S01]  /*23450*/  ISETP.LT.AND P0, PT, R2, UR35, !P0 ;  /* 0x0000002302007c0c */ /* 0x000fe2000c701270 */
[----:B------:R-:W-:Y:S01]  /*23460*/  UMOV UR35, UR28 ;  /* 0x0000001c00237c82 */ /* 0x000fe20008000000 */
[----:B------:R-:W-:Y:S01]  /*23470*/  ULDC.64 UR28, c[0x0][0x228] ;  /* 0x00008a00001c7ab9 */ /* 0x000fe20000000a00 */
[----:B------:R0:W-:Y:S08]  /*23480*/  STL [R1+0xfb8], R4 ;  /* 0x000fb80401007387 */ /* 0x0001f00000100800 */
[----:B------:R-:W-:Y:S01]  /*23490*/  @P1 LOP3.LUT R234, R234, 0x40000, RZ, 0xfc, !PT ;  /* 0x00040000eaea1812 */ /* 0x000fe200078efcff */
[----:B0-----:R-:W-:-:S03]  /*234a0*/  IMAD.U32 R4, RZ, RZ, UR29 ;  /* 0x0000001dff047e24 */ /* 0x001fc6000f8e00ff */
[----:B------:R-:W-:Y:S02]  /*234b0*/  LOP3.LUT R234, R234, 0xfffdffff, RZ, 0xc0, !PT ;  /* 0xfffdffffeaea7812 */ /* 0x000fe400078ec0ff */
[----:B------:R0:W-:Y:S02]  /*234c0*/  STL [R1+0xfb4], R4 ;  /* 0x000fb40401007387 */ /* 0x0001e40000100800 */
[----:B------:R-:W-:Y:S02]  /*234d0*/  @P0 LOP3.LUT R234, R234, 0x20000, RZ, 0xfc, !PT ;  /* 0x00020000eaea0812 */ /* 0x000fe400078efcff */
[----:B------:R-:W-:Y:S01]  /*234e0*/  ISETP.GE.AND P0, PT, R167, UR23, PT ;  /* 0x00000017a7007c0c */ /* 0x000fe2000bf06270 */
[----:B------:R-:W-:Y:S01]  /*234f0*/  ULDC.64 UR22, c[0x0][0x228] ;  /* 0x00008a0000167ab9 */ /* 0x000fe20000000a00 */
[----:B------:R-:W-:Y:S02]  /*23500*/  LOP3.LUT R234, R234, 0xffffbfff, RZ, 0xc0, !PT ;  /* 0xffffbfffeaea7812 */ /* 0x000fe400078ec0ff */
[----:B------:R-:W-:-:S02]  /*23510*/  ISETP.LT.AND P1, PT, R3, UR26, !P0 ;  /* 0x0000001a03007c0c */ /* 0x000fc4000c721270 */
[----:B------:R-:W-:Y:S01]  /*23520*/  ISETP.LT.AND P0, PT, R2, UR34, !P0 ;  /* 0x0000002202007c0c */ /* 0x000fe2000c701270 */
[----:B------:R-:W-:-:S10]  /*23530*/  UMOV UR34, UR28 ;  /* 0x0000001c00227c82 */ /* 0x000fd40008000000 */
        /* <DEDUP_REMOVED lines=26> */
[----:B------:R-:W-:Y:S01]  /*236e0*/  UMOV UR29, UR26 ;  /* 0x0000001a001d7c82 */ /* 0x000fe20008000000 */
[----:B------:R-:W-:Y:S01]  /*236f0*/  ISETP.LT.AND P1, PT, R3, UR16, !P0 ;  /* 0x0000001003007c0c */ /* 0x000fe2000c721270 */
[----:B0-----:R-:W-:Y:S01]  /*23700*/  IMAD.U32 R4, RZ, RZ, UR27 ;  /* 0x0000001bff047e24 */ /* 0x001fe2000f8e00ff */
[----:B------:R-:W-:Y:S01]  /*23710*/  ISETP.LT.AND P0, PT, R2, UR58, !P0 ;  /* 0x0000003a02007c0c */ /* 0x000fe2000c701270 */
[----:B------:R-:W-:Y:S02]  /*23720*/  ULDC.64 UR26, c[0x0][0x228] ;  /* 0x00008a00001a7ab9 */ /* 0x000fe40000000a00 */
[----:B------:R-:W-:Y:S01]  /*23730*/  UMOV UR28, UR26 ;  /* 0x0000001a001c7c82 */ /* 0x000fe20008000000 */
[----:B------:R0:W-:Y:S07]  /*23740*/  STL [R1+0xfac], R4 ;  /* 0x000fac0401007387 */ /* 0x0001ee0000100800 */
[----:B------:R-:W-:Y:S01]  /*23750*/  @P1 LOP3.LUT R234, R234, 0x4, RZ, 0xfc, !PT ;  /* 0x00000004eaea1812 */ /* 0x000fe200078efcff */
[----:B0-----:R-:W-:-:S03]  /*23760*/  IMAD.U32 R4, RZ, RZ, UR27 ;  /* 0x0000001bff047e24 */ /* 0x001fc6000f8e00ff */
[----:B------:R-:W-:-:S04]  /*23770*/  LOP3.LUT R234, R234, 0xfffffffd, RZ, 0xc0, !PT ;  /* 0xfffffffdeaea7812 */ /* 0x000fc800078ec0ff */
[----:B------:R-:W-:Y:S01]  /*23780*/  @P0 LOP3.LUT R234, R234, 0x2, RZ, 0xfc, !PT ;  /* 0x00000002eaea0812 */ /* 0x000fe200078efcff */
[----:B------:R0:W-:Y:S01]  /*23790*/  STL [R1+0xfa8], R4 ;  /* 0x000fa80401007387 */ /* 0x0001e20000100800 */
[----:B------:R-:W-:Y:S01]  /*237a0*/  ISETP.GE.AND P0, PT, R163, UR7, PT ;  /* 0x00000007a3007c0c */ /* 0x000fe2000bf06270 */
[----:B------:R-:W-:Y:S01]  /*237b0*/  ULDC.64 UR6, c[0x0][0x228] ;  /* 0x00008a0000067ab9 */ /* 0x000fe20000000a00 */
[----:B------:R-:W-:Y:S02]  /*237c0*/  LOP3.LUT R234, R234, 0xbfffffff, RZ, 0xc0, !PT ;  /* 0xbfffffffeaea7812 */ /* 0x000fe400078ec0ff */
[----:B------:R-:W-:Y:S02]  /*237d0*/  ISETP.LT.AND P1, PT, R3, UR24, !P0 ;  /* 0x0000001803007c0c */ /* 0x000fe4000c721270 */
[----:B------:R-:W-:-:S11]  /*237e0*/  ISETP.LT.AND P0, PT, R2, UR55, !P0 ;  /* 0x0000003702007c0c */ /* 0x000fd6000c701270 */
        /* <DEDUP_REMOVED lines=8> */
[----:B------:R-:W-:Y:S01]  /*23870*/  ULDC.64 UR54, c[0x0][0x228] ;  /* 0x00008a0000367ab9 */ /* 0x000fe20000000a00 */
[----:B------:R-:W-:Y:S01]  /*23880*/  ISETP.GE.AND P0, PT, R161, UR17, PT ;  /* 0x00000011a1007c0c */ /* 0x000fe2000bf06270 */
[----:B------:R-:W-:-:S02]  /*23890*/  ULDC.64 UR16, c[0x0][0x228] ;  /* 0x00008a0000107ab9 */ /* 0x000fc40000000a00 */
[----:B------:R-:W-:Y:S01]  /*238a0*/  UMOV UR27, UR16 ;  /* 0x00000010001b7c82 */ /* 0x000fe20008000000 */
[----:B0-----:R-:W-:Y:S01]  /*238b0*/  IMAD.U32 R4, RZ, RZ, UR17 ;  /* 0x00000011ff047e24 */ /* 0x001fe2000f8e00ff */
[----:B------:R-:W-:-:S04]  /*238c0*/  ULDC.64 UR16, c[0x0][0x228] ;  /* 0x00008a0000107ab9 */ /* 0x000fc80000000a00 */
[----:B------:R-:W-:Y:S01]  /*238d0*/  @P2 LOP3.LUT R233, R233, 0x4000000, RZ, 0xfc, !PT ;  /* 0x04000000e9e92812 */ /* 0x000fe200078efcff */
[----:B------:R0:W-:Y:S03]  /*238e0*/  STL [R1+0xfa4], R4 ;  /* 0x000fa40401007387 */ /* 0x0001e60000100800 */
[----:B------:R-:W-:-:S04]  /*238f0*/  LOP3.LUT R233, R233, 0xfdffffff, RZ, 0xc0, !PT ;  /* 0xfdffffffe9e97812 */ /* 0x000fc800078ec0ff */
[----:B------:R-:W-:Y:S02]  /*23900*/  @P1 LOP3.LUT R233, R233, 0x2000000, RZ, 0xfc, !PT ;  /* 0x02000000e9e91812 */ /* 0x000fe400078efcff */
[----:B------:R-:W-:Y:S02]  /*23910*/  ISETP.LT.AND P1, PT, R3, UR10, !P0 ;  /* 0x0000000a03007c0c */ /* 0x000fe4000c721270 */
[----:B------:R-:W-:Y:S01]  /*23920*/  ISETP.LT.AND P0, PT, R2, UR36, !P0 ;  /* 0x0000002402007c0c */ /* 0x000fe2000c701270 */
[----:B------:R-:W-:Y:S01]  /*23930*/  UMOV UR36, UR46 ;  /* 0x0000002e00247c82 */ /* 0x000fe20008000000 */
[----:B------:R-:W-:-:S09]  /*23940*/  LOP3.LUT R233, R233, 0xffbfffff, RZ, 0xc0, !PT ;  /* 0xffbfffffe9e97812 */ /* 0x000fd200078ec0ff */
        /* <DEDUP_REMOVED lines=10> */
[----:B------:R-:W-:Y:S01]  /*239f0*/  ULDC.64 UR24, c[0x0][0x228] ;  /* 0x00008a0000187ab9 */ /* 0x000fe20000000a00 */
[----:B------:R-:W-:Y:S01]  /*23a00*/  UMOV UR35, UR47 ;  /* 0x0000002f00237c82 */ /* 0x000fe20008000000 */
[----:B------:R-:W-:Y:S01]  /*23a10*/  ULDC.64 UR46, c[0x0][0x228] ;  /* 0x00008a00002e7ab9 */ /* 0x000fe20000000a00 */
[----:B------:R0:W-:Y:S07]  /*23a20*/  STL [R1+0xfa0], R4 ;  /* 0x000fa00401007387 */ /* 0x0001ee0000100800 */
[----:B------:R-:W-:Y:S01]  /*23a30*/  @P1 LOP3.LUT R233, R233, 0x40000, RZ, 0xfc, !PT ;  /* 0x00040000e9e91812 */ /* 0x000fe200078efcff */
[----:B0-----:R-:W-:-:S03]  /*23a40*/  IMAD.U32 R4, RZ, RZ, UR25 ;  /* 0x00000019ff047e24 */ /* 0x001fc6000f8e00ff */
[----:B------:R-:W-:Y:S01]  /*23a50*/  LOP3.LUT R233, R233, 0xfffdffff, RZ, 0xc0, !PT ;  /* 0xfffdffffe9e97812 */ /* 0x000fe200078ec0ff */
[----:B------:R-:W-:-:S03]  /*23a60*/  UMOV UR25, UR24 ;  /* 0x0000001800197c82 */ /* 0x000fc60008000000 */
[----:B------:R-:W-:Y:S01]  /*23a70*/  @P0 LOP3.LUT R233, R233, 0x20000, RZ, 0xfc, !PT ;  /* 0x00020000e9e90812 */ /* 0x000fe200078efcff */
[----:B------:R0:W-:Y:S01]  /*23a80*/  STL [R1+0xf9c], R4 ;  /* 0x000f9c0401007387 */ /* 0x0001e20000100800 */
[----:B------:R-:W-:Y:S01]  /*23a90*/  ISETP.GE.AND P0, PT, R159, UR15, PT ;  /* 0x0000000f9f007c0c */ /* 0x000fe2000bf06270 */
[----:B------:R-:W-:Y:S01]  /*23aa0*/  ULDC.64 UR14, c[0x0][0x228] ;  /* 0x00008a00000e7ab9 */ /* 0x000fe20000000a00 */
[----:B------:R-:W-:Y:S02]  /*23ab0*/  LOP3.LUT R233, R233, 0xffffbfff, RZ, 0xc0, !PT ;  /* 0xffffbfffe9e97812 */ /* 0x000fe400078ec0ff */
[----:B------:R-:W-:Y:S02]  /*23ac0*/  ISETP.LT.AND P1, PT, R3, UR22, !P0 ;  /* 0x0000001603007c0c */ /* 0x000fe4000c721270 */
        /* <DEDUP_REMOVED lines=11> */
[----:B------:R-:W-:Y:S01]  /*23b80*/  ISETP.GE.AND P0, PT, R157, UR19, PT ;  /* 0x000000139d007c0c */ /* 0x000fe2000bf06270 */
[----:B------:R-:W-:Y:S01]  /*23b90*/  ULDC.64 UR18, c[0x0][0x228] ;  /* 0x00008a0000127ab9 */ /* 0x000fe20000000a00 */
[----:B------:R-:W-:Y:S01]  /*23ba0*/  ULDC.64 UR40, c[0x0][0x228] ;  /* 0x00008a0000287ab9 */ /* 0x000fe20000000a00 */
        /* <DEDUP_REMOVED lines=22> */
[----:B------:R-:W-:-:S03]  /*23d10*/  UMOV UR29, UR44 ;  /* 0x0000002c001d7c82 */ /* 0x000fc60008000000 */
        /* <DEDUP_REMOVED lines=8> */
[----:B------:R-:W-:Y:S01]  /*23da0*/  ISETP.LT.AND P0, PT, R2, UR27, !P0 ;  /* 0x0000001b02007c0c */ /* 0x000fe2000c701270 */
[----:B------:R-:W-:Y:S01]  /*23db0*/  UMOV UR28, UR45 ;  /* 0x0000002d001c7c82 */ /* 0x000fe20008000000 */
[----:B------:R-:W-:-:S09]  /*23dc0*/  ULDC.64 UR44, c[0x0][0x228] ;  /* 0x00008a00002c7ab9 */ /* 0x000fd20000000a00 */
        /* <DEDUP_REMOVED lines=10> */
[----:B------:R-:W-:-:S08]  /*23e70*/  ULDC.64 UR6, c[0x0][0x228] ;  /* 0x00008a0000067ab9 */ /* 0x000fd00000000a00 */
[----:B------:R-:W-:-:S04]  /*23e80*/  @P2 LOP3.LUT R232, R232, 0x4000000, RZ, 0xfc, !PT ;  /* 0x04000000e8e82812 */ /* 0x000fc800078efcff */
[----:B------:R-:W-:-:S04]  /*23e90*/  LOP3.LUT R232, R232, 0xfdffffff, RZ, 0xc0, !PT ;  /* 0xfdffffffe8e87812 */ /* 0x000fc800078ec0ff */
[----:B------:R-:W-:Y:S02]  /*23ea0*/  @P1 LOP3.LUT R232, R232, 0x2000000, RZ, 0xfc, !PT ;  /* 0x02000000e8e81812 */ /* 0x000fe400078efcff */
[----:B------:R-:W-:Y:S02]  /*23eb0*/  ISETP.LT.AND P1, PT, R3, UR14, !P0 ;  /* 0x0000000e03007c0c */ /* 0x000fe4000c721270 */
[----:B------:R-:W-:Y:S01]  /*23ec0*/  ISETP.LT.AND P0, PT, R2, UR25, !P0 ;  /* 0x0000001902007c0c */ /* 0x000fe2000c701270 */
[----:B------:R-:W-:Y:S01]  /*23ed0*/  UMOV UR25, UR30 ;  /* 0x0000001e00197c82 */ /* 0x000fe20008000000 */
[----:B------:R-:W-:Y:S01]  /*23ee0*/  LOP3.LUT R232, R232, 0xffbfffff, RZ, 0xc0, !PT ;  /* 0xffbfffffe8e87812 */ /* 0x000fe200078ec0ff */
[----:B------:R-:W-:-:S08]  /*23ef0*/  UMOV UR30, UR53 ;  /* 0x00000035001e7c82 */ /* 0x000fd00008000000 */
[----:B------:R-:W-:-:S04]  /*23f00*/  @P1 LOP3.LUT R232, R232, 0x400000, RZ, 0xfc, !PT ;  /* 0x00400000e8e81812 */ /* 0x000fc800078efcff */
[----:B------:R-:W-:-:S04]  /*23f10*/  LOP3.LUT R232, R232, 0xffdfffff, RZ, 0xc0, !PT ;  /* 0xffdfffffe8e87812 */ /* 0x000fc800078ec0ff */
[----:B------:R-:W-:Y:S02]  /*23f20*/  @P0 LOP3.LUT R232, R232, 0x200000, RZ, 0xfc, !PT ;  /* 0x00200000e8e80812 */ /* 0x000fe400078efcff */
[----:B------:R-:W-:Y:S02]  /*23f30*/  ISETP.GE.AND P0, PT, R152, UR21, PT ;  /* 0x0000001598007c0c */ /* 0x000fe4000bf06270 */
        /* <DEDUP_REMOVED lines=21> */
[----:B------:R-:W-:-:S10]  /*24090*/  ULDC.64 UR20, c[0x0][0x228] ;  /* 0x00008a0000147ab9 */ /* 0x000fd40000000a00 */
        /* <DEDUP_REMOVED lines=26> */
[----:B------:R-:W-:Y:S01]  /*24240*/  UMOV UR31, UR52 ;  /* 0x00000034001f7c82 */ /* 0x000fe20008000000 */
[----:B------:R-:W-:Y:S01]  /*24250*/  ULDC.64 UR52, c[0x0][0x228] ;  /* 0x00008a0000347ab9 */ /* 0x000fe20000000a00 */
[----:B------:R-:W-:Y:S07]  /*24260*/  STL [R1+0x13d4], R232 ;  /* 0x0013d4e801007387 */ /* 0x000fee0000100800 */
        /* <DEDUP_REMOVED lines=31> */
[----:B------:R-:W-:-:S07]  /*24460*/  ULDC.64 UR50, c[0x0][0x228] ;  /* 0x00008a0000327ab9 */ /* 0x000fce0000000a00 */
        /* <DEDUP_REMOVED lines=41> */
[----:B------:R-:W-:Y:S02]  /*24700*/  ULDC.64 UR6, c[0x0][0x228] ;  /* 0x00008a0000067ab9 */ /* 0x000fe40000000a00 */
[----:B------:R-:W-:Y:S01]  /*24710*/  STL [R1+0x13d0], R231 ;  /* 0x0013d0e701007387 */ /* 0x000fe20000100800 */
        /* <DEDUP_REMOVED lines=17> */
[----:B------:R-:W-:Y:S01]  /*24830*/  VIADD R8, R0, 0xda ;  /* 0x000000da00087836 */ /* 0x000fe20000000000 */
[----:B------:R-:W-:Y:S01]  /*24840*/  LOP3.LUT R230, R230, 0xffbfffff, RZ, 0xc0, !PT ;  /* 0xffbfffffe6e67812 */ /* 0x000fe200078ec0ff */
[----:B------:R-:W-:Y:S01]  /*24850*/  ULDC.64 UR10, c[0x0][0x228] ;  /* 0x00008a00000a7ab9 */ /* 0x000fe20000000a00 */
[----:B------:R-:W-:Y:S02]  /*24860*/  ISETP.LT.AND P1, PT, R3, UR14, !P0 ;  /* 0x0000000e03007c0c */ /* 0x000fe4000c721270 */
[----:B------:R-:W-:Y:S01]  /*24870*/  ISETP.LT.AND P0, PT, R2, UR30, !P0 ;  /* 0x0000001e02007c0c */ /* 0x000fe2000c701270 */
[----:B------:R-:W-:-:S10]  /*24880*/  UMOV UR30, UR43 ;  /* 0x0000002b001e7c82 */ /* 0x000fd40008000000 */
        /* <DEDUP_REMOVED lines=9> */
[----:B------:R-:W-:Y:S01]  /*24920*/  UMOV UR22, UR36 ;  /* 0x0000002400167c82 */ /* 0x000fe20008000000 */
[----:B------:R-:W-:Y:S01]  /*24930*/  UMOV UR36, UR44 ;  /* 0x0000002c00247c82 */ /* 0x000fe20008000000 */
[----:B------:R-:W-:-:S08]  /*24940*/  UMOV UR44, UR39 ;  /* 0x00000027002c7c82 */ /* 0x000fd00008000000 */
[----:B------:R-:W-:-:S04]  /*24950*/  @P1 LOP3.LUT R230, R230, 0x40000, RZ, 0xfc, !PT ;  /* 0x00040000e6e61812 */ /* 0x000fc800078efcff */
[----:B------:R-:W-:-:S04]  /*24960*/  LOP3.LUT R230, R230, 0xfffdffff, RZ, 0xc0, !PT ;  /* 0xfffdffffe6e67812 */ /* 0x000fc800078ec0ff */
[----:B------:R-:W-:Y:S02]  /*24970*/  @P0 LOP3.LUT R230, R230, 0x20000, RZ, 0xfc, !PT ;  /* 0x00020000e6e60812 */ /* 0x000fe400078efcff */
[----:B------:R-:W-:Y:S01]  /*24980*/  ISETP.GE.AND P0, PT, R8, UR21, PT ;  /* 0x0000001508007c0c */ /* 0x000fe2000bf06270 */
[----:B------:R-:W-:Y:S01]  /*24990*/  VIADD R8, R0, 0xd6 ;  /* 0x000000d600087836 */ /* 0x000fe20000000000 */
[----:B------:R-:W-:Y:S01]  /*249a0*/  LOP3.LUT R230, R230, 0xffffbfff, RZ, 0xc0, !PT ;  /* 0xffffbfffe6e67812 */ /* 0x000fe200078ec0ff */
[----:B------:R-:W-:Y:S01]  /*249b0*/  ULDC.64 UR20, c[0x0][0x228] ;  /* 0x00008a0000147ab9 */ /* 0x000fe20000000a00 */
[----:B------:R-:W-:Y:S01]  /*249c0*/  ISETP.LT.AND P1, PT, R3, UR24, !P0 ;  /* 0x0000001803007c0c */ /* 0x000fe2000c721270 */
[----:B------:R-:W-:Y:S01]  /*249d0*/  UMOV UR24, UR54 ;  /* 0x0000003600187c82 */ /* 0x000fe20008000000 */
[----:B------:R-:W-:Y:S01]  /*249e0*/  ISETP.LT.AND P0, PT, R2, UR8, !P0 ;  /* 0x0000000802007c0c */ /* 0x000fe2000c701270 */
[----:B------:R-:W-:Y:S01]  /*249f0*/  UMOV UR8, UR42 ;  /* 0x0000002a00087c82 */ /* 0x000fe20008000000 */
[----:B------:R-:W-:Y:S01]  /*24a00*/  ULDC.64 UR42, c[0x0][0x228] ;  /* 0x00008a00002a7ab9 */ /* 0x000fe20000000a00 */
        /* <DEDUP_REMOVED lines=13> */
[----:B------:R-:W-:Y:S01]  /*24ae0*/  UMOV UR50, UR6 ;  /* 0x0000000600327c82 */ /* 0x000fe20008000000 */
[----:B------:R-:W-:Y:S01]  /*24af0*/  UMOV UR6, UR18 ;  /* 0x0000001200067c82 */ /* 0x000fe20008000000 */
[----:B------:R-:W-:Y:S01]  /*24b00*/  UMOV UR18, UR26 ;  /* 0x0000001a00127c82 */ /* 0x000fe20008000000 */
[----:B------:R-:W-:-:S05]  /*24b10*/  UMOV UR26, UR29 ;  /* 0x0000001d001a7c82 */ /* 0x000fca0008000000 */
        /* <DEDUP_REMOVED lines=11> */
[----:B------:R-:W-:-:S08]  /*24bd0*/  ULDC.64 UR28, c[0x0][0x228] ;  /* 0x00008a00001c7ab9 */ /* 0x000fd00000000a00 */
[----:B------:R-:W-:-:S04]  /*24be0*/  @P1 LOP3.LUT R230, R230, 0x40, RZ, 0xfc, !PT ;  /* 0x00000040e6e61812 */ /* 0x000fc800078efcff */
[----:B------:R-:W-:-:S04]  /*24bf0*/  LOP3.LUT R230, R230, 0xffffffdf, RZ, 0xc0, !PT ;  /* 0xffffffdfe6e67812 */ /* 0x000fc800078ec0ff */
[----:B------:R-:W-:Y:S02]  /*24c00*/  @P0 LOP3.LUT R230, R230, 0x20, RZ, 0xfc, !PT ;  /* 0x00000020e6e60812 */ /* 0x000fe400078efcff */
[----:B------:R-:W-:Y:S01]  /*24c10*/  ISETP.GE.AND P0, PT, R8, UR25, PT ;  /* 0x0000001908007c0c */ /* 0x000fe2000bf06270 */
[----:B------:R-:W-:Y:S01]  /*24c20*/  VIADD R8, R0, 0xd0 ;  /* 0x000000d000087836 */ /* 0x000fe20000000000 */
[----:B------:R-:W-:Y:S02]  /*24c30*/  LOP3.LUT R230, R230, 0xfffffffb, RZ, 0xc0, !PT ;  /* 0xfffffffbe6e67812 */ /* 0x000fe400078ec0ff */
        /* <DEDUP_REMOVED lines=9> */
[----:B------:R-:W-:Y:S02]  /*24cd0*/  VIADD R8, R0, 0xce ;  /* 0x000000ce00087836 */ /* 0x000fe40000000000 */
[----:B------:R-:W-:Y:S01]  /*24ce0*/  STL [R1+0x13d8], R230 ;  /* 0x0013d8e601007387 */ /* 0x000fe20000100800 */
[----:B------:R-:W-:Y:S01]  /*24cf0*/  ISETP.LT.AND P1, PT, R3, UR56, !P0 ;  /* 0x0000003803007c0c */ /* 0x000fe2000c721270 */
[----:B------:R-:W-:Y:S01]  /*24d00*/  UMOV UR56, UR8 ;  /* 0x0000000800387c82 */ /* 0x000fe20008000000 */
        /* <DEDUP_REMOVED lines=9> */
[----:B------:R-:W-:Y:S01]  /*24da0*/  ULDC.64 UR14, c[0x0][0x228] ;  /* 0x00008a00000e7ab9 */ /* 0x000fe20000000a00 */
[----:B------:R-:W-:Y:S01]  /*24db0*/  STL [R1+0x13dc], R229 ;  /* 0x0013dce501007387 */ /* 0x000fe20000100800 */
[----:B------:R-:W-:Y:S01]  /*24dc0*/  ISETP.LT.AND P1, PT, R3, UR34, !P0 ;  /* 0x0000002203007c0c */ /* 0x000fe2000c721270 */
[----:B------:R-:W-:Y:S01]  /*24dd0*/  UMOV UR34, UR20 ;  /* 0x0000001400227c82 */ /* 0x000fe20008000000 */
[----:B------:R-:W-:Y:S01]  /*24de0*/  ISETP.LT.AND P0, PT, R2, UR28, !P0 ;  /* 0x0000001c02007c0c */ /* 0x000fe2000c701270 */
[----:B------:R-:W-:Y:S01]  /*24df0*/  UMOV UR28, UR24 ;  /* 0x00000018001c7c82 */ /* 0x000fe20008000000 */
[----:B------:R-:W-:Y:S01]  /*24e00*/  ULDC.64 UR24, c[0x0][0x228] ;  /* 0x00008a0000187ab9 */ /* 0x000fe20000000a00 */
[----:B------:R-:W-:-:S08]  /*24e10*/  ULDC.64 UR20, c[0x0][0x228] ;  /* 0x00008a0000147ab9 */ /* 0x000fd00000000a00 */
        /* <DEDUP_REMOVED lines=11> */
[----:B------:R-:W-:Y:S01]  /*24ed0*/  UMOV UR42, UR5 ;  /* 0x00000005002a7c82 */ /* 0x000fe20008000000 */
[----:B------:R-:W-:-:S08]  /*24ee0*/  ULDC UR5, c[0x0][0x228] ;  /* 0x00008a0000057ab9 */ /* 0x000fd00000000800 */
[----:B------:R-:W-:-:S04]  /*24ef0*/  @P1 LOP3.LUT R228, R228, 0x40000, RZ, 0xfc, !PT ;  /* 0x00040000e4e41812 */ /* 0x000fc800078efcff */
[----:B------:R-:W-:-:S04]  /*24f00*/  LOP3.LUT R228, R228, 0xfffdffff, RZ, 0xc0, !PT ;  /* 0xfffdffffe4e47812 */ /* 0x000fc800078ec0ff */
[----:B------:R-:W-:Y:S02]  /*24f10*/  @P0 LOP3.LUT R228, R228, 0x20000, RZ, 0xfc, !PT ;  /* 0x00020000e4e40812 */ /* 0x000fe400078efcff */
[----:B------:R-:W-:Y:S01]  /*24f20*/  ISETP.GE.AND P0, PT, R8, UR57, PT ;  /* 0x0000003908007c0c */ /* 0x000fe2000bf06270 */
[----:B------:R-:W-:Y:S01]  /*24f30*/  VIADD R8, R0, 0x158 ;  /* 0x0000015800087836 */ /* 0x000fe20000000000 */
        /* <DEDUP_REMOVED lines=10> */
[----:B------:R-:W-:Y:S02]  /*24fe0*/  VIADD R8, R0, 0x157 ;  /* 0x0000015700087836 */ /* 0x000fe40000000000 */
[----:B------:R-:W-:Y:S01]  /*24ff0*/  STL [R1+0x13e0], R228 ;  /* 0x0013e0e401007387 */ /* 0x000fe20000100800 */
[----:B------:R-:W-:Y:S01]  /*25000*/  ISETP.LT.AND P1, PT, R3, UR56, !P0 ;  /* 0x0000003803007c0c */ /* 0x000fe2000c721270 */
[----:B------:R-:W-:Y:S01]  /*25010*/  ULDC.64 UR56, c[0x0][0x228] ;  /* 0x00008a0000387ab9 */ /* 0x000fe20000000a00 */
[----:B------:R-:W-:Y:S01]  /*25020*/  ISETP.LT.AND P0, PT, R2, UR5, !P0 ;  /* 0x0000000502007c0c */ /* 0x000fe2000c701270 */
[----:B------:R-:W-:Y:S01]  /*25030*/  UMOV UR10, UR57 ;  /* 0x00000039000a7c82 */ /* 0x000fe20008000000 */
[----:B------:R-:W-:Y:S01]  /*25040*/  UMOV UR4, UR56 ;  /* 0x0000003800047c82 */ /* 0x000fe20008000000 */
[----:B------:R-:W-:Y:S01]  /*25050*/  ULDC.64 UR56, c[0x0][0x228] ;  /* 0x00008a0000387ab9 */ /* 0x000fe20000000a00 */
[----:B------:R-:W-:-:S07]  /*25060*/  ULDC UR5, c[0x0][0x228] ;  /* 0x00008a0000057ab9 */ /* 0x000fce0000000800 */
[----:B------:R-:W-:Y:S02]  /*25070*/  @P1 LOP3.LUT R250, R250, 0x400, RZ, 0xfc, !PT ;  /* 0x00000400fafa1812 */ /* 0x000fe400078efcff */
[----:B------:R-:W-:Y:S02]  /*25080*/  @P0 LOP3.LUT R236, R236, 0x40000000, RZ, 0xfc, !PT ;  /* 0x40000000ecec0812 */ /* 0x000fe400078efcff */
[----:B------:R-:W-:Y:S01]  /*25090*/  ISETP.GE.AND P0, PT, R8, UR10, PT ;  /* 0x0000000a08007c0c */ /* 0x000fe2000bf06270 */
[----:B------:R-:W-:Y:S01]  /*250a0*/  VIADD R8, R0, 0x156 ;  /* 0x0000015600087836 */ /* 0x000fe20000000000 */
[----:B------:R-:W-:Y:S01]  /*250b0*/  LOP3.LUT R236, R236, 0xefffffff, RZ, 0xc0, !PT ;  /* 0xefffffffecec7812 */ /* 0x000fe200078ec0ff */
[----:B------:R-:W-:Y:S01]  /*250c0*/  UMOV UR10, UR61 ;  /* 0x0000003d000a7c82 */ /* 0x000fe20008000000 */
[----:B------:R-:W-:Y:S01]  /*250d0*/  ISETP.LT.AND P1, PT, R3, UR56, !P0 ;  /* 0x0000003803007c0c */ /* 0x000fe2000c721270 */
[----:B------:R-:W-:Y:S01]  /*250e0*/  UMOV UR56, UR60 ;  /* 0x0000003c00387c82 */ /* 0x000fe20008000000 */
[----:B------:R-:W-:Y:S01]  /*250f0*/  ISETP.LT.AND P0, PT, R2, UR5, !P0 ;  /* 0x0000000502007c0c */ /* 0x000fe2000c701270 */
[----:B------:R-:W-:Y:S01]  /*25100*/  ULDC.64 UR60, c[0x0][0x228] ;  /* 0x00008a00003c7ab9 */ /* 0x000fe20000000a00 */
[----:B------:R-:W-:Y:S01]  /*25110*/  ULDC UR5, c[0x0][0x228] ;  /* 0x00008a0000057ab9 */ /* 0x000fe20000000800 */
[----:B------:R-:W-:Y:S08]  /*25120*/  STL [R1+0x13cc], R250 ;  /* 0x0013ccfa01007387 */ /* 0x000ff00000100800 */
        /* <DEDUP_REMOVED lines=9> */
[----:B------:R-:W-:Y:S01]  /*251c0*/  ULDC.64 UR56, c[0x0][0x228] ;  /* 0x00008a0000387ab9 */ /* 0x000fe20000000a00 */
[----:B------:R-:W-:-:S09]  /*251d0*/  ULDC UR5, c[0x0][0x228] ;  /* 0x00008a0000057ab9 */ /* 0x000fd20000000800 */
        /* <DEDUP_REMOVED lines=88> */
[----:B------:R-:W-:Y:S02]  /*25760*/  @P1 LOP3.LUT R236, R236, 0x1, RZ, 0xfc, !PT ;  /* 0x00000001ecec1812 */ /* 0x000fe400078efcff */
[----:B------:R-:W-:Y:S02]  /*25770*/  @P0 LOP3.LUT R235, R235, 0x40000000, RZ, 0xfc, !PT ;  /* 0x40000000ebeb0812 */ /* 0x000fe400078efcff */
[----:B------:R-:W-:Y:S01]  /*25780*/  ISETP.GE.AND P0, PT, R8, UR61, PT ;  /* 0x0000003d08007c0c */ /* 0x000fe2000bf06270 */
[----:B------:R-:W-:Y:S01]  /*25790*/  VIADD R8, R0, 0x14c ;  /* 0x0000014c00087836 */ /* 0x000fe20000000000 */
[----:B------:R-:W-:Y:S01]  /*257a0*/  LOP3.LUT R235, R235, 0xefffffff, RZ, 0xc0, !PT ;  /* 0xefffffffebeb7812 */ /* 0x000fe200078ec0ff */
[----:B------:R-:W-:Y:S01]  /*257b0*/  STL [R1+0x13e4], R236 ;  /* 0x0013e4ec01007387 */ /* 0x000fe20000100800 */
        /* <DEDUP_REMOVED lines=123> */
[----:B------:R-:W-:-:S10]  /*25f70*/  ULDC UR5, c[0x0][0x228] ;  /* 0x00008a0000057ab9 */ /* 0x000fd40000000800 */
[----:B------:R-:W-:-:S04]  /*25f80*/  @P1 LOP3.LUT R234, R234, 0x100000, RZ, 0xfc, !PT ;  /* 0x00100000eaea1812 */ /* 0x000fc800078efcff */
[----:B------:R-:W-:-:S04]  /*25f90*/  LOP3.LUT R234, R234, 0xfff7ffff, RZ, 0xc0, !PT ;  /* 0xfff7ffffeaea7812 */ /* 0x000fc800078ec0ff */
[----:B------:R-:W-:Y:S02]  /*25fa0*/  @P0 LOP3.LUT R234, R234, 0x80000, RZ, 0xfc, !PT ;  /* 0x00080000eaea0812 */ /* 0x000fe400078efcff */
[----:B------:R-:W-:Y:S01]  /*25fb0*/  ISETP.GE.AND P0, PT, R8, UR61, PT ;  /* 0x0000003d08007c0c */ /* 0x000fe2000bf06270 */
[----:B------:R-:W-:Y:S01]  /*25fc0*/  VIADD R8, R0, 0x13b ;  /* 0x0000013b00087836 */ /* 0x000fe20000000000 */
[----:B------:R-:W-:Y:S02]  /*25fd0*/  LOP3.LUT R234, R234, 0xfffeffff, RZ, 0xc0, !PT ;  /* 0xfffeffffeaea7812 */ /* 0x000fe400078ec0ff */
[----:B------:R-:W-:Y:S01]  /*25fe0*/  ISETP.LT.AND P1, PT, R3, UR56, !P0 ;  /* 0x0000003803007c0c */ /* 0x000fe2000c721270 */
[----:B------:R-:W-:Y:S01]  /*25ff0*/  ULDC.64 UR56, c[0x0][0x228] ;  /* 0x00008a0000387ab9 */ /* 0x000fe20000000a00 */
[----:B------:R-:W-:Y:S01]  /*26000*/  ISETP.LT.AND P0, PT, R2, UR5, !P0 ;  /* 0x0000000502007c0c */ /* 0x000fe2000c701270 */
[----:B------:R-:W-:-:S10]  /*26010*/  ULDC UR5, c[0x0][0x228] ;  /* 0x00008a0000057ab9 */ /* 0x000fd40000000800 */
[----:B------:R-:W-:-:S04]  /*26020*/  @P1 LOP3.LUT R234, R234, 0x10000, RZ, 0xfc, !PT ;  /* 0x00010000eaea1812 */ /* 0x000fc800078efcff */
[----:B------:R-:W-:-:S04]  /*26030*/  LOP3.LUT R234, R234, 0xffff7fff, RZ, 0xc0, !PT ;  /* 0xffff7fffeaea7812 */ /* 0x000fc800078ec0ff */
        /* <DEDUP_REMOVED lines=8> */
[----:B------:R-:W-:Y:S01]  /*260c0*/  UMOV UR20, UR28 ;  /* 0x0000001c00147c82 */ /* 0x000fe20008000000 */
[----:B------:R-:W-:Y:S01]  /*260d0*/  UMOV UR28, UR50 ;  /* 0x00000032001c7c82 */ /* 0x000fe20008000000 */
[----:B------:R-:W-:Y:S01]  /*260e0*/  UMOV UR50, UR6 ;  /* 0x0000000600327c82 */ /* 0x000fe20008000000 */
[----:B------:R-:W-:Y:S01]  /*260f0*/  ULDC UR6, c[0x0][0x228] ;  /* 0x00008a0000067ab9 */ /* 0x000fe20000000800 */
[----:B------:R-:W-:Y:S01]  /*26100*/  ULDC UR5, c[0x0][0x248] ;  /* 0x0000920000057ab9 */ /* 0x000fe20000000800 */
[----:B------:R-:W-:Y:S01]  /*26110*/  IMAD.MOV.U32 R223, RZ, RZ, R221 ;  /* 0x000000ffffdf7224 */ /* 0x000fe200078e00dd */
[----:B------:R-:W-:Y:S01]  /*26120*/  F2FP.SATFINITE.E5M2.F32.PACK_AB_MERGE_C R24, R25, R24, RZ ;  /* 0x000000181918723e */ /* 0x000fe200048060ff */
[----:B0-----:R-:W-:Y:S01]  /*26130*/  VIADD R4, R5, UR5 ;  /* 0x0000000505047c36 */ /* 0x001fe20008000000 */
[----:B------:R-:W-:Y:S01]  /*26140*/  ULDC UR5, c[0x0][0x228] ;  /* 0x00008a0000057ab9 */ /* 0x000fe20000000800 */
[----:B------:R-:W-:Y:S01]  /*26150*/  IMAD.MOV.U32 R222, RZ, RZ, R220 ;  /* 0x000000ffffde7224 */ /* 0x000fe200078e00dc */
[----:B------:R-:W-:Y:S01]  /*26160*/  @P1 LOP3.LUT R234, R234, 0x1000, RZ, 0xfc, !PT ;  /* 0x00001000eaea1812 */ /* 0x000fe200078efcff */
[----:B------:R-:W-:Y:S01]  /*26170*/  ULDC UR56, c[0x0][0x228] ;  /* 0x00008a0000387ab9 */ /* 0x000fe20000000800 */
[----:B------:R0:W-:Y:S02]  /*26180*/  STL [R1+0xe24], R4 ;  /* 0x000e240401007387 */ /* 0x0001e40000100800 */
[----:B------:R-:W-:-:S04]  /*26190*/  LOP3.LUT R234, R234, 0xfffff7ff, RZ, 0xc0, !PT ;  /* 0xfffff7ffeaea7812 */ /* 0x000fc800078ec0ff */
[----:B------:R-:W-:Y:S02]  /*261a0*/  @P0 LOP3.LUT R234, R234, 0x800, RZ, 0xfc, !PT ;  /* 0x00000800eaea0812 */ /* 0x000fe400078efcff */
[----:B------:R-:W-:Y:S01]  /*261b0*/  ISETP.GE.AND P0, PT, R8, UR10, PT ;  /* 0x0000000a08007c0c */ /* 0x000fe2000bf06270 */
[----:B------:R-:W-:Y:S01]  /*261c0*/  VIADD R8, R0, 0x137 ;  /* 0x0000013700087836 */ /* 0x000fe20000000000 */
[----:B------:R-:W-:Y:S01]  /*261d0*/  LOP3.LUT R234, R234, 0xfffffeff, RZ, 0xc0, !PT ;  /* 0xfffffeffeaea7812 */ /* 0x000fe200078ec0ff */
[----:B------:R-:W-:Y:S01]  /*261e0*/  IMAD.MOV.U32 R221, RZ, RZ, R219 ;  /* 0x000000ffffdd7224 */ /* 0x000fe200078e00db */
[----:B------:R-:W-:Y:S01]  /*261f0*/  ISETP.LT.AND P1, PT, R3, UR6, !P0 ;  /* 0x0000000603007c0c */ /* 0x000fe2000c721270 */
[----:B------:R-:W-:Y:S01]  /*26200*/  ULDC UR6, c[0x0][0x228] ;  /* 0x00008a0000067ab9 */ /* 0x000fe20000000800 */
[----:B------:R-:W-:Y:S01]  /*26210*/  ISETP.LT.AND P0, PT, R2, UR5, !P0 ;  /* 0x0000000502007c0c */ /* 0x000fe2000c701270 */
[----:B------:R-:W-:Y:S01]  /*26220*/  ULDC UR5, c[0x0][0x248] ;  /* 0x0000920000057ab9 */ /* 0x000fe20000000800 */
[----:B------:R-:W-:Y:S01]  /*26230*/  IMAD.MOV.U32 R220, RZ, RZ, R218 ;  /* 0x000000ffffdc7224 */ /* 0x000fe200078e00da */
[----:B------:R-:W-:Y:S01]  /*26240*/  F2FP.SATFINITE.E5M2.F32.PACK_AB_MERGE_C R26, R27, R26, RZ ;  /* 0x0000001a1b1a723e */ /* 0x000fe200048060ff */
[----:B0-----:R-:W-:Y:S01]  /*26250*/  VIADD R4, R4, UR5 ;  /* 0x0000000504047c36 */ /* 0x001fe20008000000 */
[----:B------:R-:W-:Y:S01]  /*26260*/  ULDC UR5, c[0x0][0x228] ;  /* 0x00008a0000057ab9 */ /* 0x000fe20000000800 */
[----:B------:R-:W-:Y:S01]  /*26270*/  F2FP.SATFINITE.E5M2.F32.PACK_AB_MERGE_C R28, R29, R28, RZ ;  /* 0x0000001c1d1c723e */ /* 0x000fe200048060ff */
[----:B------:R-:W-:-:S02]  /*26280*/  ULDC UR10, c[0x0][0x228] ;  /* 0x00008a00000a7ab9 */ /* 0x000fc40000000800 */
[----:B------:R0:W-:Y:S02]  /*26290*/  STL [R1+0xe00], R4 ;  /* 0x000e000401007387 */ /* 0x0001e40000100800 */
[----:B------:R-:W-:-:S04]  /*262a0*/  @P1 LOP3.LUT R234, R234, 0x100, RZ, 0xfc, !PT ;  /* 0x00000100eaea1812 */ /* 0x000fc800078efcff */
        /* <DEDUP_REMOVED lines=10> */
[----:B------:R-:W-:-:S02]  /*26350*/  IMAD.MOV.U32 R218, RZ, RZ, R216 ;  /* 0x000000ffffda7224 */ /* 0x000fc400078e00d8 */
[----:B------:R-:W-:Y:S02]  /*26360*/  IMAD.MOV.U32 R252, RZ, RZ, R221 ;  /* 0x000000fffffc7224 */ /* 0x000fe400078e00dd */
[----:B------:R-:W-:Y:S01]  /*26370*/  IMAD.MOV.U32 R239, RZ, RZ, R220 ;  /* 0x000000ffffef7224 */ /* 0x000fe200078e00dc */
[----:B------:R-:W-:Y:S01]  /*26380*/  F2FP.SATFINITE.E5M2.F32.PACK_AB_MERGE_C R30, R31, R30, RZ ;  /* 0x0000001e1f1e723e */ /* 0x000fe200048060ff */
[----:B0-----:R-:W-:Y:S01]  /*26390*/  VIADD R4, R4, UR5 ;  /* 0x0000000504047c36 */ /* 0x001fe20008000000 */
[----:B------:R-:W-:Y:S01]  /*263a0*/  ULDC UR5, c[0x0][0x228] ;  /* 0x00008a0000057ab9 */ /* 0x000fe20000000800 */
[----:B------:R-:W-:Y:S01]  /*263b0*/  F2FP.SATFINITE.E5M2.F32.PACK_AB_MERGE_C R36, R37, R36, RZ ;  /* 0x000000242524723e */ /* 0x000fe200048060ff */
[----:B------:R-:W-:Y:S01]  /*263c0*/  ULDC UR14, c[0x0][0x228] ;  /* 0x00008a00000e7ab9 */ /* 0x000fe20000000800 */
[----:B------:R-:W-:Y:S01]  /*263d0*/  @P1 LOP3.LUT R234, R234, 0x10, RZ, 0xfc, !PT ;  /* 0x00000010eaea1812 */ /* 0x000fe200078efcff */
[----:B------:R0:W-:Y:S03]  /*263e0*/  STL [R1+0xe04], R4 ;  /* 0x000e040401007387 */ /* 0x0001e60000100800 */
        /* <DEDUP_REMOVED lines=18> */
[----:B------:R-:W-:Y:S02]  /*26510*/  @P1 LOP3.LUT R234, R234, 0x1, RZ, 0xfc, !PT ;  /* 0x00000001eaea1812 */ /* 0x000fe400078efcff */
[----:B------:R-:W-:-:S02]  /*26520*/  @P0 LOP3.LUT R233, R233, 0x80000000, RZ, 0xfc, !PT ;  /* 0x80000000e9e90812 */ /* 0x000fc400078efcff */
[----:B------:R-:W-:Y:S01]  /*26530*/  ISETP.GE.AND P0, PT, R8, UR20, PT ;  /* 0x0000001408007c0c */ /* 0x000fe2000bf06270 */
[----:B------:R-:W-:Y:S01]  /*26540*/  VIADD R8, R0, 0x131 ;  /* 0x0000013100087836 */ /* 0x000fe20000000000 */
[----:B------:R-:W-:Y:S01]  /*26550*/  LOP3.LUT R233, R233, 0xefffffff, RZ, 0xc0, !PT ;  /* 0xefffffffe9e97812 */ /* 0x000fe200078ec0ff */
[----:B------:R-:W-:Y:S01]  /*26560*/  STL [R1+0x13ec], R234 ;  /* 0x0013ecea01007387 */ /* 0x000fe20000100800 */
[----:B------:R-:W-:Y:S01]  /*26570*/  ISETP.LT.AND P1, PT, R3, UR6, !P0 ;  /* 0x0000000603007c0c */ /* 0x000fe2000c721270 */
[----:B------:R-:W-:Y:S01]  /*26580*/  ULDC UR6, c[0x0][0x228] ;  /* 0x00008a0000067ab9 */ /* 0x000fe20000000800 */
[----:B------:R-:W-:Y:S01]  /*26590*/  ISETP.LT.AND P0, PT, R2, UR5, !P0 ;  /* 0x0000000502007c0c */ /* 0x000fe2000c701270 */
[----:B------:R-:W-:Y:S01]  /*265a0*/  ULDC UR5, c[0x0][0x248] ;  /* 0x0000920000057ab9 */ /* 0x000fe20000000800 */
[----:B------:R0:W-:Y:S01]  /*265b0*/  STL [R1+0xe08], R4 ;  /* 0x000e080401007387 */ /* 0x0001e20000100800 */
[----:B------:R-:W-:Y:S02]  /*265c0*/  IMAD.MOV.U32 R215, RZ, RZ, R213 ;  /* 0x000000ffffd77224 */ /* 0x000fe400078e00d5 */
[----:B------:R-:W-:-:S02]  /*265d0*/  IMAD.MOV.U32 R214, RZ, RZ, R212 ;  /* 0x000000ffffd67224 */ /* 0x000fc400078e00d4 */
[----:B------:R-:W-:Y:S02]  /*265e0*/  IMAD.MOV.U32 R245, RZ, RZ, R217 ;  /* 0x000000fffff57224 */ /* 0x000fe400078e00d9 */
[----:B------:R-:W-:Y:S01]  /*265f0*/  IMAD.MOV.U32 R247, RZ, RZ, R216 ;  /* 0x000000fffff77224 */ /* 0x000fe200078e00d8 */
[----:B------:R-:W-:Y:S01]  /*26600*/  F2FP.SATFINITE.E5M2.F32.PACK_AB_MERGE_C R32, R33, R32, RZ ;  /* 0x000000202120723e */ /* 0x000fe200048060ff */
[----:B------:R-:W-:Y:S01]  /*26610*/  ULDC UR20, c[0x0][0x228] ;  /* 0x00008a0000147ab9 */ /* 0x000fe20000000800 */
[----:B------:R-:W-:Y:S01]  /*26620*/  @P1 LOP3.LUT R233, R233, 0x10000000, RZ, 0xfc, !PT ;  /* 0x10000000e9e91812 */ /* 0x000fe200078efcff */
[----:B0-----:R-:W-:Y:S01]  /*26630*/  VIADD R4, R4, UR5 ;  /* 0x0000000504047c36 */ /* 0x001fe20008000000 */
[----:B------:R-:W-:Y:S02]  /*26640*/  ULDC UR5, c[0x0][0x228] ;  /* 0x00008a0000057ab9 */ /* 0x000fe40000000800 */
[----:B------:R-:W-:Y:S02]  /*26650*/  LOP3.LUT R233, R233, 0xf7ffffff, RZ, 0xc0, !PT ;  /* 0xf7ffffffe9e97812 */ /* 0x000fe400078ec0ff */
[----:B------:R0:W-:Y:S02]  /*26660*/  STL [R1+0xe0c], R4 ;  /* 0x000e0c0401007387 */ /* 0x0001e40000100800 */
[----:B------:R-:W-:-:S02]  /*26670*/  @P0 LOP3.LUT R233, R233, 0x8000000, RZ, 0xfc, !PT ;  /* 0x08000000e9e90812 */ /* 0x000fc400078efcff */
        /* <DEDUP_REMOVED lines=8> */
[----:B------:R-:W-:Y:S02]  /*26700*/  IMAD.MOV.U32 R212, RZ, RZ, R210 ;  /* 0x000000ffffd47224 */ /* 0x000fe400078e00d2 */
[----:B------:R-:W-:-:S02]  /*26710*/  IMAD.MOV.U32 R249, RZ, RZ, R215 ;  /* 0x000000fffff97224 */ /* 0x000fc400078e00d7 */
        /* <DEDUP_REMOVED lines=21> */
[----:B------:R-:W-:Y:S01]  /*26870*/  LOP3.LUT R124, R124, 0xffff, RZ, 0xc0, !PT ;  /* 0x0000ffff7c7c7812 */ /* 0x000fe200078ec0ff */
        /* <DEDUP_REMOVED lines=28> */
[----:B------:R-:W-:Y:S02]  /*26a40*/  ISETP.GE.AND P0, PT, R8, UR38, PT ;  /* 0x0000002608007c0c */ /* 0x000fe4000bf06270 */
[----:B------:R-:W-:Y:S01]  /*26a50*/  LOP3.LUT R233, R233, 0xffffefff, RZ, 0xc0, !PT ;  /* 0xffffefffe9e97812 */ /* 0x000fe200078ec0ff */
[----:B------:R-:W-:Y:S01]  /*26a60*/  VIADD R8, R0, 0x129 ;  /* 0x0000012900087836 */ /* 0x000fe20000000000 */
[----:B------:R-:W-:Y:S01]  /*26a70*/  ISETP.LT.AND P1, PT, R3, UR6, !P0 ;  /* 0x0000000603007c0c */ /* 0x000fe2000c721270 */
[----:B------:R-:W-:Y:S01]  /*26a80*/  ULDC UR6, c[0x0][0x228] ;  /* 0x00008a0000067ab9 */ /* 0x000fe20000000800 */
[----:B------:R-:W-:Y:S01]  /*26a90*/  ISETP.LT.AND P0, PT, R2, UR5, !P0 ;  /* 0x0000000502007c0c */ /* 0x000fe2000c701270 */
[----:B------:R-:W-:Y:S01]  /*26aa0*/  ULDC UR5, c[0x0][0x248] ;  /* 0x0000920000057ab9 */ /* 0x000fe20000000800 */
[----:B------:R-:W-:-:S02]  /*26ab0*/  IMAD.MOV.U32 R207, RZ, RZ, R205 ;  /* 0x000000ffffcf7224 */ /* 0x000fc400078e00cd */
[----:B------:R-:W-:Y:S01]  /*26ac0*/  IMAD.MOV.U32 R206, RZ, RZ, R204 ;  /* 0x000000ffffce7224 */ /* 0x000fe200078e00cc */
[----:B------:R-:W-:Y:S01]  /*26ad0*/  LOP3.LUT R122, R122, 0xffff, RZ, 0xc0, !PT ;  /* 0x0000ffff7a7a7812 */ /* 0x000fe200078ec0ff */
[----:B0-----:R-:W-:Y:S01]  /*26ae0*/  VIADD R4, R4, UR5 ;  /* 0x0000000504047c36 */ /* 0x001fe20008000000 */
[----:B------:R-:W-:Y:S01]  /*26af0*/  ULDC UR5, c[0x0][0x228] ;  /* 0x00008a0000057ab9 */ /* 0x000fe20000000800 */
[----:B------:R-:W-:Y:S01]  /*26b00*/  F2FP.SATFINITE.E5M2.F32.PACK_AB_MERGE_C R116, R117, R116, RZ ;  /* 0x000000747574723e */ /* 0x000fe200048060ff */
[----:B------:R-:W-:Y:S02]  /*26b10*/  ULDC UR38, c[0x0][0x228] ;  /* 0x00008a0000267ab9 */ /* 0x000fe40000000800 */
[----:B------:R0:W-:Y:S01]  /*26b20*/  STL [R1+0xe1c], R4 ;  /* 0x000e1c0401007387 */ /* 0x0001e20000100800 */
[----:B------:R-:W-:-:S03]  /*26b30*/  @P1 LOP3.LUT R233, R233, 0x1000, RZ, 0xfc, !PT ;  /* 0x00001000e9e91812 */ /* 0x000fc600078efcff */
[----:B------:R-:W2:Y:S01]  /*26b40*/  LDL.LU R192, [R1+0xc9c] ;  /* 0x000c9c0001c07983 */ /* 0x000ea20000300800 */
[----:B------:R-:W-:Y:S01]  /*26b50*/  LOP3.LUT R233, R233, 0xfffff7ff, RZ, 0xc0, !PT ;  /* 0xfffff7ffe9e97812 */ /* 0x000fe200078ec0ff */
[----:B------:R-:W-:Y:S02]  /*26b60*/  IMAD.MOV.U32 R205, RZ, RZ, R203 ;  /* 0x000000ffffcd7224 */ /* 0x000fe400078e00cb */
[----:B------:R-:W-:Y:S01]  /*26b70*/  IMAD.MOV.U32 R204, RZ, RZ, R202 ;  /* 0x000000ffffcc7224 */ /* 0x000fe200078e00ca */
[----:B------:R-:W-:Y:S01]  /*26b80*/  @P0 LOP3.LUT R233, R233, 0x800, RZ, 0xfc, !PT ;  /* 0x00000800e9e90812 */ /* 0x000fe200078efcff */
[----:B------:R-:W-:Y:S01]  /*26b90*/  IMAD.MOV.U32 R203, RZ, RZ, R201 ;  /* 0x000000ffffcb7224 */ /* 0x000fe200078e00c9 */
[----:B------:R-:W-:Y:S01]  /*26ba0*/  ISETP.GE.AND P0, PT, R8, UR42, PT ;  /* 0x0000002a08007c0c */ /* 0x000fe2000bf06270 */
[----:B------:R-:W-:Y:S01]  /*26bb0*/  IMAD.MOV.U32 R202, RZ, RZ, R200 ;  /* 0x000000ffffca7224 */ /* 0x000fe200078e00c8 */
[----:B------:R-:W-:Y:S01]  /*26bc0*/  LOP3.LUT R233, R233, 0xfffffeff, RZ, 0xc0, !PT ;  /* 0xfffffeffe9e97812 */ /* 0x000fe200078ec0ff */
[----:B------:R-:W-:Y:S01]  /*26bd0*/  IMAD.MOV.U32 R201, RZ, RZ, R199 ;  /* 0x000000ffffc97224 */ /* 0x000fe200078e00c7 */
[----:B------:R-:W-:Y:S01]  /*26be0*/  ISETP.LT.AND P1, PT, R3, UR6, !P0 ;  /* 0x0000000603007c0c */ /* 0x000fe2000c721270 */
[----:B------:R-:W-:Y:S01]  /*26bf0*/  IMAD.MOV.U32 R200, RZ, RZ, R198 ;  /* 0x000000ffffc87224 */ /* 0x000fe200078e00c6 */
[----:B------:R-:W-:Y:S01]  /*26c00*/  ISETP.LT.AND P0, PT, R2, UR5, !P0 ;  /* 0x0000000502007c0c */ /* 0x000fe2000c701270 */
[----:B------:R-:W-:Y:S01]  /*26c10*/  ULDC UR5, c[0x0][0x248] ;  /* 0x0000920000057ab9 */ /* 0x000fe20000000800 */
[----:B------:R-:W-:Y:S01]  /*26c20*/  IMAD.MOV.U32 R199, RZ, RZ, R197 ;  /* 0x000000ffffc77224 */ /* 0x000fe200078e00c5 */
[----:B------:R-:W-:Y:S01]  /*26c30*/  ULDC UR6, c[0x0][0x228] ;  /* 0x00008a0000067ab9 */ /* 0x000fe20000000800 */
[----:B------:R-:W-:Y:S01]  /*26c40*/  VIADD R5, R4, UR5 ;  /* 0x0000000504057c36 */ /* 0x000fe20008000000 */
[----:B0-----:R-:W-:Y:S01]  /*26c50*/  F2FP.SATFINITE.E5M2.F32.PACK_AB_MERGE_C R4, R222, R223, RZ ;  /* 0x000000dfde04723e */ /* 0x001fe200048060ff */
[----:B------:R-:W-:Y:S01]  /*26c60*/  IMAD.MOV.U32 R198, RZ, RZ, R196 ;  /* 0x000000ffffc67224 */ /* 0x000fe200078e00c4 */
[----:B------:R-:W-:Y:S01]  /*26c70*/  ULDC UR5, c[0x0][0x228] ;  /* 0x00008a0000057ab9 */ /* 0x000fe20000000800 */
[----:B------:R-:W-:-:S02]  /*26c80*/  IMAD.MOV.U32 R197, RZ, RZ, R195 ;  /* 0x000000ffffc57224 */ /* 0x000fc400078e00c3 */
[----:B------:R-:W-:Y:S01]  /*26c90*/  IMAD.MOV.U32 R221, RZ, RZ, R207 ;  /* 0x000000ffffdd7224 */ /* 0x000fe200078e00cf */
[----:B------:R-:W-:Y:S01]  /*26ca0*/  @P1 LOP3.LUT R233, R233, 0x100, RZ, 0xfc, !PT ;  /* 0x00000100e9e91812 */ /* 0x000fe200078efcff */
[----:B------:R-:W-:Y:S02]  /*26cb0*/  IMAD.MOV.U32 R196, RZ, RZ, R194 ;  /* 0x000000ffffc47224 */ /* 0x000fe400078e00c2 */
[----:B------:R-:W-:Y:S01]  /*26cc0*/  IMAD.MOV.U32 R220, RZ, RZ, R206 ;  /* 0x000000ffffdc7224 */ /* 0x000fe200078e00ce */
[----:B------:R-:W-:Y:S01]  /*26cd0*/  LOP3.LUT R116, R116, 0xffff, RZ, 0xc0, !PT ;  /* 0x0000ffff74747812 */ /* 0x000fe200078ec0ff */
[----:B------:R-:W-:Y:S01]  /*26ce0*/  IMAD.MOV.U32 R195, RZ, RZ, R193 ;  /* 0x000000ffffc37224 */ /* 0x000fe200078e00c1 */
[----:B------:R-:W-:Y:S01]  /*26cf0*/  F2FP.SATFINITE.E5M2.F32.PACK_AB_MERGE_C R112, R113, R112, RZ ;  /* 0x000000707170723e */ /* 0x000fe200048060ff */
[----:B------:R-:W3:Y:S01]  /*26d00*/  LDL.LU R193, [R1+0xca8] ;  /* 0x000ca80001c17983 */ /* 0x000ee20000300800 */
[----:B------:R-:W-:Y:S01]  /*26d10*/  IMAD.MOV.U32 R219, RZ, RZ, R205 ;  /* 0x000000ffffdb7224 */ /* 0x000fe200078e00cd */
[----:B------:R-:W-:Y:S01]  /*26d20*/  F2FP.SATFINITE.E5M2.F32.PACK_AB_MERGE_C R114, R115, R114, RZ ;  /* 0x000000727372723e */ /* 0x000fe200048060ff */
[----:B------:R-:W-:Y:S01]  /*26d30*/  IMAD.MOV.U32 R218, RZ, RZ, R204 ;  /* 0x000000ffffda7224 */ /* 0x000fe200078e00cc */
[----:B------:R-:W-:Y:S01]  /*26d40*/  F2FP.SATFINITE.E5M2.F32.PACK_AB_MERGE_C R108, R109, R108, RZ ;  /* 0x0000006c6d6c723e */ /* 0x000fe200048060ff */
[----:B------:R-:W-:Y:S01]  /*26d50*/  IMAD.MOV.U32 R217, RZ, RZ, R203 ;  /* 0x000000ffffd97224 */ /* 0x000fe200078e00cb */
[----:B------:R-:W-:Y:S01]  /*26d60*/  F2FP.SATFINITE.E5M2.F32.PACK_AB_MERGE_C R104, R105, R104, RZ ;  /* 0x000000686968723e */ /* 0x000fe200048060ff */
[----:B------:R-:W-:Y:S01]  /*26d70*/  ULDC UR42, c[0x0][0x228] ;  /* 0x00008a00002a7ab9 */ /* 0x000fe20000000800 */
[----:B------:R-:W-:-:S02]  /*26d80*/  F2FP.SATFINITE.E5M2.F32.PACK_AB_MERGE_C R106, R107, R106, RZ ;  /* 0x0000006a6b6a723e */ /* 0x000fc400048060ff */
[----:B------:R-:W-:Y:S02]  /*26d90*/  F2FP.SATFINITE.E5M2.F32.PACK_AB_MERGE_C R100, R101, R100, RZ ;  /* 0x000000646564723e */ /* 0x000fe400048060ff */
[----:B------:R-:W-:Y:S02]  /*26da0*/  F2FP.SATFINITE.E5M2.F32.PACK_AB_MERGE_C R96, R97, R96, RZ ;  /* 0x000000606160723e */ /* 0x000fe400048060ff */
[----:B------:R-:W-:Y:S02]  /*26db0*/  F2FP.SATFINITE.E5M2.F32.PACK_AB_MERGE_C R98, R99, R98, RZ ;  /* 0x000000626362723e */ /* 0x000fe400048060ff */
[----:B------:R-:W-:Y:S02]  /*26dc0*/  F2FP.SATFINITE.E5M2.F32.PACK_AB_MERGE_C R92, R93, R92, RZ ;  /* 0x0000005c5d5c723e */ /* 0x000fe400048060ff */
[----:B------:R-:W-:Y:S02]  /*26dd0*/  F2FP.SATFINITE.E5M2.F32.PACK_AB_MERGE_C R88, R89, R88, RZ ;  /* 0x000000585958723e */ /* 0x000fe400048060ff */
        /* <DEDUP_REMOVED lines=24> */
[----:B------:R-:W-:Y:S01]  /*26f60*/  F2FP.SATFINITE.E5M2.F32.PACK_AB_MERGE_C R86, R87, R86, RZ ;  /* 0x000000565756723e */ /* 0x000fe200048060ff */
[----:B--2---:R-:W-:-:S02]  /*26f70*/  IMAD.MOV.U32 R194, RZ, RZ, R192 ;  /* 0x000000ffffc27224 */ /* 0x004fc400078e00c0 */
[----:B------:R-:W2:Y:S04]  /*26f80*/  LDL.LU R192, [R1+0xcac] ;  /* 0x000cac0001c07983 */ /* 0x000ea80000300800 */
[----:B------:R0:W-:Y:S04]  /*26f90*/  STL [R1+0xeb8], R4 ;  /* 0x000eb80401007387 */ /* 0x0001e80000100800 */
[----:B------:R-:W0:Y:S04]  /*26fa0*/  LDL.LU R223, [R1+0xc08] ;  /* 0x000c080001df7983 */ /* 0x000e280000300800 */
[----:B------:R-:W0:Y:S04]  /*26fb0*/  LDL.LU R222, [R1+0xc0c] ;  /* 0x000c0c0001de7983 */ /* 0x000e280000300800 */
[----:B------:R-:W-:Y:S01]  /*26fc0*/  STL [R1+0xe20], R5 ;  /* 0x000e200501007387 */ /* 0x000fe20000100800 */
[----:B------:R-:W-:-:S02]  /*26fd0*/  F2FP.SATFINITE.E5M2.F32.PACK_AB_MERGE_C R94, R95, R94, RZ ;  /* 0x0000005e5f5e723e */ /* 0x000fc400048060ff */
[----:B------:R-:W-:Y:S02]  /*26fe0*/  F2FP.SATFINITE.E5M2.F32.PACK_AB_MERGE_C R102, R103, R102, RZ ;  /* 0x000000666766723e */ /* 0x000fe400048060ff */
[----:B------:R-:W-:Y:S01]  /*26ff0*/  F2FP.SATFINITE.E5M2.F32.PACK_AB_MERGE_C R110, R111, R110, RZ ;  /* 0x0000006e6f6e723e */ /* 0x000fe200048060ff */
[----:B------:R-:W-:Y:S01]  /*27000*/  BAR.SYNC.DEFER_BLOCKING 0x0 ;  /* 0x0000000000007b1d */ /* 0x000fe20000010000 */
[----:B0-----:R-:W-:-:S05]  /*27010*/  F2FP.SATFINITE.E5M2.F32.PACK_AB_MERGE_C R4, R222, R223, RZ ;  /* 0x000000dfde04723e */ /* 0x001fca00048060ff */
[----:B------:R0:W-:Y:S04]  /*27020*/  STL [R1+0xeb4], R4 ;  /* 0x000eb40401007387 */ /* 0x0001e80000100800 */
[----:B------:R-:W0:Y:S04]  /*27030*/  LDL.LU R223, [R1+0xc10] ;  /* 0x000c100001df7983 */ /* 0x000e280000300800 */
[----:B------:R-:W0:Y:S02]  /*27040*/  LDL.LU R222, [R1+0xc14] ;  /* 0x000c140001de7983 */ /* 0x000e240000300800 */
[----:B0-----:R-:W-:-:S05]  /*27050*/  F2FP.SATFINITE.E5M2.F32.PACK_AB_MERGE_C R4, R222, R223, RZ ;  /* 0x000000dfde04723e */ /* 0x001fca00048060ff */
[----:B------:R0:W-:Y:S04]  /*27060*/  STL [R1+0xeb0], R4 ;  /* 0x000eb00401007387 */ /* 0x0001e80000100800 */
[----:B------:R-:W0:Y:S04]  /*27070*/  LDL.LU R223, [R1+0xc18] ;  /* 0x000c180001df7983 */ /* 0x000e280000300800 */
[----:B------:R-:W0:Y:S02]  /*27080*/  LDL.LU R222, [R1+0xc1c] ;  /* 0x000c1c0001de7983 */ /* 0x000e240000300800 */
[----:B0-----:R-:W-:-:S05]  /*27090*/  F2FP.SATFINITE.E5M2.F32.PACK_AB_MERGE_C R4, R222, R223, RZ ;  /* 0x000000dfde04723e */ /* 0x001fca00048060ff */
[----:B------:R0:W-:Y:S04]  /*270a0*/  STL [R1+0xeac], R4 ;  /* 0x000eac0401007387 */ /* 0x0001e80000100800 */
[----:B------:R-:W0:Y:S04]  /*270b0*/  LDL.LU R223, [R1+0xc20] ;  /* 0x000c200001df7983 */ /* 0x000e280000300800 */
[----:B------:R-:W0:Y:S01]  /*270c0*/  LDL.LU R222, [R1+0xc24] ;  /* 0x000c240001de7983 */ /* 0x000e220000300800 */
[----:B------:R-:W-:Y:S02]  /*270d0*/  IMAD.MOV.U32 R216, RZ, RZ, R202 ;  /* 0x000000ffffd87224 */ /* 0x000fe400078e00ca */
[----:B------:R-:W-:-:S02]  /*270e0*/  IMAD.MOV.U32 R215, RZ, RZ, R201 ;  /* 0x000000ffffd77224 */ /* 0x000fc400078e00c9 */
[----:B------:R-:W-:Y:S02]  /*270f0*/  IMAD.MOV.U32 R214, RZ, RZ, R200 ;  /* 0x000000ffffd67224 */ /* 0x000fe400078e00c8 */
[----:B------:R-:W-:Y:S02]  /*27100*/  IMAD.MOV.U32 R213, RZ, RZ, R199 ;  /* 0x000000ffffd57224 */ /* 0x000fe400078e00c7 */
[----:B------:R-:W-:Y:S02]  /*27110*/  IMAD.MOV.U32 R212, RZ, RZ, R198 ;  /* 0x000000ffffd47224 */ /* 0x000fe400078e00c6 */
[----:B------:R-:W-:Y:S02]  /*27120*/  IMAD.MOV.U32 R211, RZ, RZ, R197 ;  /* 0x000000ffffd37224 */ /* 0x000fe400078e00c5 */
[----:B------:R-:W-:Y:S02]  /*27130*/  IMAD.MOV.U32 R210, RZ, RZ, R196 ;  /* 0x000000ffffd27224 */ /* 0x000fe400078e00c4 */
[----:B---3--:R-:W-:-:S02]  /*27140*/  IMAD.MOV.U32 R207, RZ, RZ, R193 ;  /* 0x000000ffffcf7224 */ /* 0x008fc400078e00c1 */
[----:B--2---:R-:W-:Y:S01]  /*27150*/  IMAD.MOV.U32 R206, RZ, RZ, R192 ;  /* 0x000000ffffce7224 */ /* 0x004fe200078e00c0 */
[----:B0-----:R-:W-:-:S05]  /*27160*/  F2FP.SATFINITE.E5M2.F32.PACK_AB_MERGE_C R4, R222, R223, RZ ;  /* 0x000000dfde04723e */ /* 0x001fca00048060ff */
[----:B------:R0:W-:Y:S04]  /*27170*/  STL [R1+0xea4], R4 ;  /* 0x000ea40401007387 */ /* 0x0001e80000100800 */
[----:B------:R-:W2:Y:S04]  /*27180*/  LDL.LU R205, [R1+0xcb0] ;  /* 0x000cb00001cd7983 */ /* 0x000ea80000300800 */
[----:B------:R-:W3:Y:S04]  /*27190*/  LDL.LU R204, [R1+0xcb4] ;  /* 0x000cb40001cc7983 */ /* 0x000ee80000300800 */
[----:B------:R-:W4:Y:S04]  /*271a0*/  LDL.LU R203, [R1+0xcb8] ;  /* 0x000cb80001cb7983 */ /* 0x000f280000300800 */
[----:B------:R-:W4:Y:S04]  /*271b0*/  LDL.LU R202, [R1+0xcbc] ;  /* 0x000cbc0001ca7983 */ /* 0x000f280000300800 */
[----:B------:R-:W4:Y:S01]  /*271c0*/  LDL.LU R201, [R1+0xcc0] ;  /* 0x000cc00001c97983 */ /* 0x000f220000300800 */
[----:B------:R-:W-:-:S03]  /*271d0*/  IMAD.MOV.U32 R223, RZ, RZ, R209 ;  /* 0x000000ffffdf7224 */ /* 0x000fc600078e00d1 */
[----:B------:R-:W4:Y:S01]  /*271e0*/  LDL.LU R200, [R1+0xcc4] ;  /* 0x000cc40001c87983 */ /* 0x000f220000300800 */
[----:B------:R-:W-:-:S03]  /*271f0*/  IMAD.MOV.U32 R222, RZ, RZ, R208 ;  /* 0x000000ffffde7224 */ /* 0x000fc600078e00d0 */
[----:B------:R-:W4:Y:S01]  /*27200*/  LDL.LU R199, [R1+0xcc8] ;  /* 0x000cc80001c77983 */ /* 0x000f220000300800 */
[----:B------:R-:W-:-:S03]  /*27210*/  IMAD.MOV.U32 R209, RZ, RZ, R195 ;  /* 0x000000ffffd17224 */ /* 0x000fc600078e00c3 */
[----:B------:R-:W4:Y:S01]  /*27220*/  LDL.LU R198, [R1+0xccc] ;  /* 0x000ccc0001c67983 */ /* 0x000f220000300800 */
[----:B------:R-:W-:-:S03]  /*27230*/  IMAD.MOV.U32 R208, RZ, RZ, R194 ;  /* 0x000000ffffd07224 */ /* 0x000fc600078e00c2 */
[----:B------:R-:W4:Y:S04]  /*27240*/  LDL.LU R197, [R1+0xcd0] ;  /* 0x000cd00001c57983 */ /* 0x000f280000300800 */
[----:B------:R-:W4:Y:S04]  /*27250*/  LDL.LU R196, [R1+0xcd4] ;  /* 0x000cd40001c47983 */ /* 0x000f280000300800 */
[----:B------:R-:W4:Y:S04]  /*27260*/  LDL.LU R195, [R1+0xcd8] ;  /* 0x000cd80001c37983 */ /* 0x000f280000300800 */
[----:B------:R-:W4:Y:S04]  /*27270*/  LDL.LU R194, [R1+0xcdc] ;  /* 0x000cdc0001c27983 */ /* 0x000f280000300800 */
[----:B------:R-:W4:Y:S04]  /*27280*/  LDL.LU R193, [R1+0xca4] ;  /* 0x000ca40001c17983 */ /* 0x000f280000300800 */
[----:B------:R-:W4:Y:S04]  /*27290*/  LDL.LU R192, [R1+0xca0] ;  /* 0x000ca00001c07983 */ /* 0x000f280000300800 */
[----:B------:R-:W2:Y:S04]  /*272a0*/  LDL.LU R248, [R1+0xc28] ;  /* 0x000c280001f87983 */ /* 0x000ea80000300800 */
[----:B------:R-:W2:Y:S01]  /*272b0*/  LDL.LU R237, [R1+0xc2c] ;  /* 0x000c2c0001ed7983 */ /* 0x000ea20000300800 */
[----:B0-----:R-:W-:Y:S01]  /*272c0*/  F2FP.SATFINITE.E5M2.F32.PACK_AB_MERGE_C R4, R243, R241, RZ ;  /* 0x000000f1f304723e */ /* 0x001fe200048060ff */
[----:B------:R-:W-:-:S02]  /*272d0*/  IMAD.MOV.U32 R134, RZ, RZ, R207 ;  /* 0x000000ffff867224 */ /* 0x000fc400078e00cf */
[----:B------:R-:W-:Y:S01]  /*272e0*/  IMAD.MOV.U32 R135, RZ, RZ, R206 ;  /* 0x000000ffff877224 */ /* 0x000fe200078e00ce */
[----:B--2---:R-:W-:-:S05]  /*272f0*/  F2FP.SATFINITE.E5M2.F32.PACK_AB_MERGE_C R7, R237, R248, RZ ;  /* 0x000000f8ed07723e */ /* 0x004fca00048060ff */
[----:B------:R0:W-:Y:S04]  /*27300*/  STL [R1+0xea0], R7 ;  /* 0x000ea00701007387 */ /* 0x0001e80000100800 */
[----:B------:R1:W-:Y:S04]  /*27310*/  STL [R1+0xe98], R6 ;  /* 0x000e980601007387 */ /* 0x0003e80000100800 */
[----:B------:R2:W-:Y:S01]  /*27320*/  STL [R1+0xe9c], R4 ;  /* 0x000e9c0401007387 */ /* 0x0005e20000100800 */
[----:B0-----:R-:W-:Y:S02]  /*27330*/  F2FP.SATFINITE.E5M2.F32.PACK_AB_MERGE_C R7, R247, R245, RZ ;  /* 0x000000f5f707723e */ /* 0x001fe400048060ff */
[----:B-1----:R-:W-:-:S03]  /*27340*/  F2FP.SATFINITE.E5M2.F32.PACK_AB_MERGE_C R6, R251, R249, RZ ;  /* 0x000000f9fb06723e */ /* 0x002fc600048060ff */
[----:B------:R0:W-:Y:S01]  /*27350*/  STL [R1+0xe90], R7 ;  /* 0x000e900701007387 */ /* 0x0001e20000100800 */
[----:B--2---:R-:W-:-:S03]  /*27360*/  F2FP.SATFINITE.E5M2.F32.PACK_AB_MERGE_C R4, R226, R227, RZ ;  /* 0x000000e3e204723e */ /* 0x004fc600048060ff */
        /* <DEDUP_REMOVED lines=16> */
[----:B------:R-:W-:Y:S01]  /*27470*/  STL [R1+0xe74], R7 ;  /* 0x000e740701007387 */ /* 0x000fe20000100800 */
[----:B--2---:R-:W-:-:S03]  /*27480*/  F2FP.SATFINITE.E5M2.F32.PACK_AB_MERGE_C R4, R208, R209, RZ ;  /* 0x000000d1d004723e */ /* 0x004fc600048060ff */
[----:B------:R-:W-:Y:S04]  /*27490*/  STL [R1+0xe6c], R6 ;  /* 0x000e6c0601007387 */ /* 0x000fe80000100800 */
[----:B------:R0:W-:Y:S04]  /*274a0*/  STL [R1+0xe68], R4 ;  /* 0x000e680401007387 */ /* 0x0001e80000100800 */
[----:B------:R-:W2:Y:S04]  /*274b0*/  LDL.LU R248, [R1+0xce0] ;  /* 0x000ce00001f87983 */ /* 0x000ea80000300800 */
        /* <DEDUP_REMOVED lines=26> */
[----:B------:R-:W2:Y:S01]  /*27660*/  LDL.LU R210, [R1+0xd4c] ;  /* 0x000d4c0001d27983 */ /* 0x000ea20000300800 */
[----:B------:R-:W-:-:S03]  /*27670*/  IMAD.MOV.U32 R133, RZ, RZ, R205 ;  /* 0x000000ffff857224 */ /* 0x000fc600078e00cd */
[----:B------:R-:W2:Y:S01]  /*27680*/  LDL.LU R209, [R1+0xd50] ;  /* 0x000d500001d17983 */ /* 0x000ea20000300800 */
[----:B---3--:R-:W-:-:S03]  /*27690*/  IMAD.MOV.U32 R132, RZ, RZ, R204 ;  /* 0x000000ffff847224 */ /* 0x008fc600078e00cc */
[----:B------:R-:W3:Y:S01]  /*276a0*/  LDL.LU R208, [R1+0xd54] ;  /* 0x000d540001d07983 */ /* 0x000ee20000300800 */
[----:B----4-:R-:W-:-:S03]  /*276b0*/  IMAD.MOV.U32 R131, RZ, RZ, R203 ;  /* 0x000000ffff837224 */ /* 0x010fc600078e00cb */
        /* <DEDUP_REMOVED lines=26> */
[----:B------:R-:W4:Y:S01]  /*27860*/  LDL.LU R192, [R1+0xd94] ;  /* 0x000d940001c07983 */ /* 0x000f220000300800 */
[----:B0-----:R-:W-:-:S02]  /*27870*/  F2FP.SATFINITE.E5M2.F32.PACK_AB_MERGE_C R4, R136, R137, RZ ;  /* 0x000000898804723e */ /* 0x001fc400048060ff */
[----:B------:R-:W-:Y:S02]  /*27880*/  F2FP.SATFINITE.E5M2.F32.PACK_AB_MERGE_C R7, R135, R134, RZ ;  /* 0x000000868707723e */ /* 0x000fe400048060ff */
[----:B------:R-:W-:Y:S01]  /*27890*/  F2FP.SATFINITE.E5M2.F32.PACK_AB_MERGE_C R6, R132, R133, RZ ;  /* 0x000000858406723e */ /* 0x000fe200048060ff */
[----:B------:R0:W-:Y:S04]  /*278a0*/  STL [R1+0xe64], R4 ;  /* 0x000e640401007387 */ /* 0x0001e80000100800 */
[----:B------:R1:W-:Y:S01]  /*278b0*/  STL [R1+0xe60], R7 ;  /* 0x000e600701007387 */ /* 0x0003e20000100800 */
[----:B0-----:R-:W-:-:S03]  /*278c0*/  F2FP.SATFINITE.E5M2.F32.PACK_AB_MERGE_C R4, R130, R131, RZ ;  /* 0x000000838204723e */ /* 0x001fc600048060ff */
[----:B------:R0:W-:Y:S01]  /*278d0*/  STL [R1+0xe58], R6 ;  /* 0x000e580601007387 */ /* 0x0001e20000100800 */
[----:B-1----:R-:W-:-:S03]  /*278e0*/  F2FP.SATFINITE.E5M2.F32.PACK_AB_MERGE_C R7, R128, R129, RZ ;  /* 0x000000818007723e */ /* 0x002fc600048060ff */
[----:B------:R1:W-:Y:S01]  /*278f0*/  STL [R1+0xe5c], R4 ;  /* 0x000e5c0401007387 */ /* 0x0003e20000100800 */
[----:B0-----:R-:W-:-:S03]  /*27900*/  F2FP.SATFINITE.E5M2.F32.PACK_AB_MERGE_C R6, R238, R126, RZ ;  /* 0x0000007eee06723e */ /* 0x001fc600048060ff */
[----:B------:R0:W-:Y:S01]  /*27910*/  STL [R1+0xe50], R7 ;  /* 0x000e500701007387 */ /* 0x0001e20000100800 */
[----:B-1----:R-:W-:-:S03]  /*27920*/  F2FP.SATFINITE.E5M2.F32.PACK_AB_MERGE_C R4, R242, R240, RZ ;  /* 0x000000f0f204723e */ /* 0x002fc600048060ff */
[----:B------:R2:W-:Y:S01]  /*27930*/  STL [R1+0xe54], R6 ;  /* 0x000e540601007387 */ /* 0x0005e20000100800 */
[----:B0-----:R-:W-:-:S03]  /*27940*/  F2FP.SATFINITE.E5M2.F32.PACK_AB_MERGE_C R7, R246, R244, RZ ;  /* 0x000000f4f607723e */ /* 0x001fc600048060ff */
[----:B------:R0:W-:Y:S04]  /*27950*/  STL [R1+0xe4c], R4 ;  /* 0x000e4c0401007387 */ /* 0x0001e80000100800 */
[----:B------:R1:W-:Y:S01]  /*27960*/  STL [R1+0xe48], R7 ;  /* 0x000e480701007387 */ /* 0x0003e20000100800 */
[----:B--2---:R-:W-:-:S05]  /*27970*/  F2FP.SATFINITE.E5M2.F32.PACK_AB_MERGE_C R6, R237, R248, RZ ;  /* 0x000000f8ed06723e */ /* 0x004fca00048060ff */
[----:B------:R2:W-:Y:S01]  /*27980*/  STL [R1+0xce0], R6 ;  /* 0x000ce00601007387 */ /* 0x0005e20000100800 */
[----:B0-----:R-:W-:-:S05]  /*27990*/  F2FP.SATFINITE.E5M2.F32.PACK_AB_MERGE_C R4, R239, R252, RZ ;  /* 0x000000fcef04723e */ /* 0x001fca00048060ff */
[----:B------:R0:W-:Y:S01]  /*279a0*/  STL [R1+0xcdc], R4 ;  /* 0x000cdc0401007387 */ /* 0x0001e20000100800 */
[----:B-1----:R-:W-:-:S05]  /*279b0*/  F2FP.SATFINITE.E5M2.F32.PACK_AB_MERGE_C R7, R243, R241, RZ ;  /* 0x000000f1f307723e */ /* 0x002fca00048060ff */
        /* <DEDUP_REMOVED lines=23> */
[----:B---3--:R-:W-:-:S05]  /*27b30*/  F2FP.SATFINITE.E5M2.F32.PACK_AB_MERGE_C R7, R208, R209, RZ ;  /* 0x000000d1d007723e */ /* 0x008fca00048060ff */
[----:B------:R1:W-:Y:S01]  /*27b40*/  STL [R1+0xca0], R7 ;  /* 0x000ca00701007387 */ /* 0x0003e20000100800 */
[----:B----4-:R-:W-:-:S05]  /*27b50*/  F2FP.SATFINITE.E5M2.F32.PACK_AB_MERGE_C R6, R206, R207, RZ ;  /* 0x000000cfce06723e */ /* 0x010fca00048060ff */
        /* <DEDUP_REMOVED lines=10> */
[----:B------:R-:W-:Y:S01]  /*27c00*/  STL [R1+0xc8c], R7 ;  /* 0x000c8c0701007387 */ /* 0x000fe20000100800 */
[----:B--2---:R-:W-:-:S03]  /*27c10*/  F2FP.SATFINITE.E5M2.F32.PACK_AB_MERGE_C R6, R194, R195, RZ ;  /* 0x000000c3c206723e */ /* 0x004fc600048060ff */
[----:B------:R-:W2:Y:S04]  /*27c20*/  LDL.LU R137, [R1+0xd98] ;  /* 0x000d980001897983 */ /* 0x000ea80000300800 */
[----:B------:R-:W-:Y:S01]  /*27c30*/  STL [R1+0xc88], R6 ;  /* 0x000c880601007387 */ /* 0x000fe20000100800 */
[----:B0-----:R-:W-:-:S03]  /*27c40*/  F2FP.SATFINITE.E5M2.F32.PACK_AB_MERGE_C R4, R192, R193, RZ ;  /* 0x000000c1c004723e */ /* 0x001fc600048060ff */
[----:B------:R-:W2:Y:S04]  /*27c50*/  LDL.LU R136, [R1+0xd9c] ;  /* 0x000d9c0001887983 */ /* 0x000ea80000300800 */
[----:B------:R2:W-:Y:S04]  /*27c60*/  STL [R1+0xc80], R4 ;  /* 0x000c800401007387 */ /* 0x0005e80000100800 */
[----:B------:R-:W3:Y:S04]  /*27c70*/  LDL.LU R134, [R1+0xda0] ;  /* 0x000da00001867983 */ /* 0x000ee80000300800 */
[----:B------:R-:W3:Y:S04]  /*27c80*/  LDL.LU R135, [R1+0xda4] ;  /* 0x000da40001877983 */ /* 0x000ee80000300800 */
        /* <DEDUP_REMOVED lines=57> */
[----:B------:R-:W4:Y:S01]  /*28020*/  LDL.LU R192, [R1+0xa8c] ;  /* 0x000a8c0001c07983 */ /* 0x000f220000300800 */
[----:B--2---:R-:W-:-:S05]  /*28030*/  F2FP.SATFINITE.E5M2.F32.PACK_AB_MERGE_C R4, R136, R137, RZ ;  /* 0x000000898804723e */ /* 0x004fca00048060ff */
        /* <DEDUP_REMOVED lines=607> */
[----:B--2---:R-:W-:-:S02]  /*2a630*/  F2FP.SATFINITE.E5M2.F32.PACK_AB_MERGE_C R4, R242, R240, RZ ;  /* 0x000000f0f204723e */ /* 0x004fc400048060ff */
[----:B---3--:R-:W-:-:S05]  /*2a640*/  F2FP.SATFINITE.E5M2.F32.PACK_AB_MERGE_C R234, R246, R244, RZ ;  /* 0x000000f4f6ea723e */ /* 0x008fca00048060ff */
[----:B------:R-:W-:Y:S01]  /*2a650*/  STL [R1+0x13f0], R234 ;  /* 0x0013f0ea01007387 */ /* 0x000fe20000100800 */
[----:B----4-:R-:W-:-:S03]  /*2a660*/  F2FP.SATFINITE.E5M2.F32.PACK_AB_MERGE_C R7, R237, R248, RZ ;  /* 0x000000f8ed07723e */ /* 0x010fc600048060ff */
[----:B------:R0:W-:Y:S04]  /*2a670*/  STL [R1+0x804], R4 ;  /* 0x0008040401007387 */ /* 0x0001e80000100800 */
[----:B------:R1:W-:Y:S01]  /*2a680*/  STL [R1+0x800], R7 ;  /* 0x0008000701007387 */ /* 0x0003e20000100800 */
[----:B------:R-:W-:-:S05]  /*2a690*/  F2FP.SATFINITE.E5M2.F32.PACK_AB_MERGE_C R6, R239, R252, RZ ;  /* 0x000000fcef06723e */ /* 0x000fca00048060ff */
[----:B------:R2:W-:Y:S01]  /*2a6a0*/  STL [R1+0x684], R6 ;  /* 0x0006840601007387 */ /* 0x0005e20000100800 */
[----:B0-----:R-:W-:Y:S02]  /*2a6b0*/  F2FP.SATFINITE.E5M2.F32.PACK_AB_MERGE_C R4, R243, R241, RZ ;  /* 0x000000f1f304723e */ /* 0x001fe400048060ff */
[----:B------:R-:W-:-:S05]  /*2a6c0*/  F2FP.SATFINITE.E5M2.F32.PACK_AB_MERGE_C R235, R247, R245, RZ ;  /* 0x000000f5f7eb723e */ /* 0x000fca00048060ff */
[----:B------:R-:W-:Y:S01]  /*2a6d0*/  STL [R1+0x13f4], R235 ;  /* 0x0013f4eb01007387 */ /* 0x000fe20000100800 */
[----:B-1----:R-:W-:-:S03]  /*2a6e0*/  F2FP.SATFINITE.E5M2.F32.PACK_AB_MERGE_C R7, R251, R249, RZ ;  /* 0x000000f9fb07723e */ /* 0x002fc600048060ff */
[----:B------:R0:W-:Y:S04]  /*2a6f0*/  STL [R1+0x680], R4 ;  /* 0x0006800401007387 */ /* 0x0001e80000100800 */
[----:B------:R1:W-:Y:S01]  /*2a700*/  STL [R1+0x67c], R7 ;  /* 0x00067c0701007387 */ /* 0x0003e20000100800 */
[----:B--2---:R-:W-:-:S05]  /*2a710*/  F2FP.SATFINITE.E5M2.F32.PACK_AB_MERGE_C R6, R226, R227, RZ ;  /* 0x000000e3e206723e */ /* 0x004fca00048060ff */
        /* <DEDUP_REMOVED lines=31> */
[----:B--2---:R-:W-:-:S03]  /*2a910*/  F2FP.SATFINITE.E5M2.F32.PACK_AB_MERGE_C R6, R194, R195, RZ ;  /* 0x000000c3c206723e */ /* 0x004fc600048060ff */
[----:B------:R-:W2:Y:S04]  /*2a920*/  LDL.LU R129, [R1+0x738] ;  /* 0x0007380001817983 */ /* 0x000ea80000300800 */
[----:B------:R3:W-:Y:S01]  /*2a930*/  STL [R1+0x648], R6 ;  /* 0x0006480601007387 */ /* 0x0007e20000100800 */
[----:B0-----:R-:W-:-:S03]  /*2a940*/  F2FP.SATFINITE.E5M2.F32.PACK_AB_MERGE_C R4, R192, R193, RZ ;  /* 0x000000c1c004723e */ /* 0x001fc600048060ff */
[----:B------:R-:W2:Y:S04]  /*2a950*/  LDL.LU R128, [R1+0x73c] ;  /* 0x00073c0001807983 */ /* 0x000ea80000300800 */
[----:B------:R0:W-:Y:S04]  /*2a960*/  STL [R1+0x644], R4 ;  /* 0x0006440401007387 */ /* 0x0001e80000100800 */
[----:B------:R-:W1:Y:S04]  /*2a970*/  LDL.LU R126, [R1+0x740] ;  /* 0x00074000017e7983 */ /* 0x000e680000300800 */
[----:B------:R-:W1:Y:S04]  /*2a980*/  LDL.LU R238, [R1+0x744] ;  /* 0x0007440001ee7983 */ /* 0x000e680000300800 */
[----:B------:R-:W3:Y:S04]  /*2a990*/  LDL.LU R240, [R1+0x748] ;  /* 0x0007480001f07983 */ /* 0x000ee80000300800 */
[----:B------:R-:W3:Y:S04]  /*2a9a0*/  LDL.LU R242, [R1+0x74c] ;  /* 0x00074c0001f27983 */ /* 0x000ee80000300800 */
[----:B------:R-:W0:Y:S04]  /*2a9b0*/  LDL.LU R244, [R1+0x750] ;  /* 0x0007500001f47983 */ /* 0x000e280000300800 */
[----:B------:R-:W0:Y:S04]  /*2a9c0*/  LDL.LU R246, [R1+0x754] ;  /* 0x0007540001f67983 */ /* 0x000e280000300800 */
        /* <DEDUP_REMOVED lines=47> */
[----:B------:R-:W-:Y:S01]  /*2acc0*/  STL [R1+0x1408], R232 ;  /* 0x001408e801007387 */ /* 0x000fe20000100800 */
[----:B-1----:R-:W-:-:S05]  /*2acd0*/  F2FP.SATFINITE.E5M2.F32.PACK_AB_MERGE_C R7, R238, R126, RZ ;  /* 0x0000007eee07723e */ /* 0x002fca00048060ff */
[----:B------:R1:W-:Y:S01]  /*2ace0*/  STL [R1+0x640], R7 ;  /* 0x0006400701007387 */ /* 0x0003e20000100800 */
[----:B---3--:R-:W-:-:S05]  /*2acf0*/  F2FP.SATFINITE.E5M2.F32.PACK_AB_MERGE_C R6, R242, R240, RZ ;  /* 0x000000f0f206723e */ /* 0x008fca00048060ff */
[----:B------:R2:W-:Y:S01]  /*2ad00*/  STL [R1+0x63c], R6 ;  /* 0x00063c0601007387 */ /* 0x0005e20000100800 */
[----:B0-----:R-:W-:Y:S02]  /*2ad10*/  F2FP.SATFINITE.E5M2.F32.PACK_AB_MERGE_C R4, R246, R244, RZ ;  /* 0x000000f4f604723e */ /* 0x001fe400048060ff */
[----:B----4-:R-:W-:-:S05]  /*2ad20*/  F2FP.SATFINITE.E5M2.F32.PACK_AB_MERGE_C R231, R237, R248, RZ ;  /* 0x000000f8ede7723e */ /* 0x010fca00048060ff */
        /* <DEDUP_REMOVED lines=13> */
[----:B------:R-:W-:Y:S01]  /*2ae00*/  STL [R1+0x624], R6 ;  /* 0x0006240601007387 */ /* 0x000fe20000100800 */
[----:B0-----:R-:W-:Y:S02]  /*2ae10*/  F2FP.SATFINITE.E5M2.F32.PACK_AB_MERGE_C R4, R222, R223, RZ ;  /* 0x000000dfde04723e */ /* 0x001fe400048060ff */
[----:B-1----:R-:W-:-:S05]  /*2ae20*/  F2FP.SATFINITE.E5M2.F32.PACK_AB_MERGE_C R7, R220, R221, RZ ;  /* 0x000000dddc07723e */ /* 0x002fca00048060ff */
[----:B------:R-:W-:Y:S04]  /*2ae30*/  STL [R1+0x1414], R7 ;  /* 0x0014140701007387 */ /* 0x000fe80000100800 */
[----:B------:R0:W-:Y:S02]  /*2ae40*/  STL [R1+0x620], R4 ;  /* 0x0006200401007387 */ /* 0x0001e40000100800 */
[----:B0-----:R-:W-:Y:S02]  /*2ae50*/  F2FP.SATFINITE.E5M2.F32.PACK_AB_MERGE_C R4, R218, R219, RZ ;  /* 0x000000dbda04723e */ /* 0x001fe400048060ff */
[----:B------:R-:W-:-:S03]  /*2ae60*/  F2FP.SATFINITE.E5M2.F32.PACK_AB_MERGE_C R7, R216, R217, RZ ;  /* 0x000000d9d807723e */ /* 0x000fc600048060ff */
[----:B------:R0:W-:Y:S01]  /*2ae70*/  STL [R1+0x61c], R4 ;  /* 0x00061c0401007387 */ /* 0x0001e20000100800 */
[----:B------:R-:W-:-:S03]  /*2ae80*/  F2FP.SATFINITE.E5M2.F32.PACK_AB_MERGE_C R6, R214, R215, RZ ;  /* 0x000000d7d606723e */ /* 0x000fc600048060ff */
[----:B------:R-:W-:Y:S01]  /*2ae90*/  STL [R1+0x618], R7 ;  /* 0x0006180701007387 */ /* 0x000fe20000100800 */
[----:B0-----:R-:W-:-:S05]  /*2aea0*/  F2FP.SATFINITE.E5M2.F32.PACK_AB_MERGE_C R4, R212, R213, RZ ;  /* 0x000000d5d404723e */ /* 0x001fca00048060ff */
[----:B------:R0:W-:Y:S04]  /*2aeb0*/  STL [R1+0x1418], R4 ;  /* 0x0014180401007387 */ /* 0x0001e80000100800 */
[----:B------:R1:W-:Y:S01]  /*2aec0*/  STL [R1+0x614], R6 ;  /* 0x0006140601007387 */ /* 0x0003e20000100800 */
[----:B0-----:R-:W-:Y:S02]  /*2aed0*/  F2FP.SATFINITE.E5M2.F32.PACK_AB_MERGE_C R4, R210, R211, RZ ;  /* 0x000000d3d204723e */ /* 0x001fe400048060ff */
[----:B------:R-:W-:-:S03]  /*2aee0*/  F2FP.SATFINITE.E5M2.F32.PACK_AB_MERGE_C R7, R208, R209, RZ ;  /* 0x000000d1d007723e */ /* 0x000fc600048060ff */
[----:B------:R0:W-:Y:S01]  /*2aef0*/  STL [R1+0x610], R4 ;  /* 0x0006100401007387 */ /* 0x0001e20000100800 */
[----:B-1----:R-:W-:-:S03]  /*2af00*/  F2FP.SATFINITE.E5M2.F32.PACK_AB_MERGE_C R6, R206, R207, RZ ;  /* 0x000000cfce06723e */ /* 0x002fc600048060ff */
[----:B------:R1:W-:Y:S01]  /*2af10*/  STL [R1+0x60c], R7 ;  /* 0x00060c0701007387 */ /* 0x0003e20000100800 */
[----:B0-----:R-:W-:-:S03]  /*2af20*/  F2FP.SATFINITE.E5M2.F32.PACK_AB_MERGE_C R4, R204, R205, RZ ;  /* 0x000000cdcc04723e */ /* 0x001fc600048060ff */
[----:B------:R0:W-:Y:S04]  /*2af30*/  STL [R1+0x608], R6 ;  /* 0x0006080601007387 */ /* 0x0001e80000100800 */
[----:B------:R2:W-:Y:S01]  /*2af40*/  STL [R1+0xdc0], R4 ;  /* 0x000dc00401007387 */ /* 0x0005e20000100800 */
[----:B-1----:R-:W-:-:S05]  /*2af50*/  F2FP.SATFINITE.E5M2.F32.PACK_AB_MERGE_C R7, R202, R203, RZ ;  /* 0x000000cbca07723e */ /* 0x002fca00048060ff */
[----:B------:R1:W-:Y:S01]  /*2af60*/  STL [R1+0x604], R7 ;  /* 0x0006040701007387 */ /* 0x0003e20000100800 */
[----:B0-----:R-:W-:-:S05]  /*2af70*/  F2FP.SATFINITE.E5M2.F32.PACK_AB_MERGE_C R6, R200, R201, RZ ;  /* 0x000000c9c806723e */ /* 0x001fca00048060ff */
[----:B------:R0:W-:Y:S01]  /*2af80*/  STL [R1+0xdbc], R6 ;  /* 0x000dbc0601007387 */ /* 0x0001e20000100800 */
[----:B--2---:R-:W-:-:S05]  /*2af90*/  F2FP.SATFINITE.E5M2.F32.PACK_AB_MERGE_C R4, R198, R199, RZ ;  /* 0x000000c7c604723e */ /* 0x004fca00048060ff */
[----:B------:R2:W-:Y:S01]  /*2afa0*/  STL [R1+0x600], R4 ;  /* 0x0006000401007387 */ /* 0x0005e20000100800 */
[----:B-1----:R-:W-:-:S05]  /*2afb0*/  F2FP.SATFINITE.E5M2.F32.PACK_AB_MERGE_C R7, R196, R197, RZ ;  /* 0x000000c5c407723e */ /* 0x002fca00048060ff */
[----:B------:R-:W-:Y:S01]  /*2afc0*/  STL [R1+0xdb8], R7 ;  /* 0x000db80701007387 */ /* 0x000fe20000100800 */
[----:B0-----:R-:W-:-:S03]  /*2afd0*/  F2FP.SATFINITE.E5M2.F32.PACK_AB_MERGE_C R6, R194, R195, RZ ;  /* 0x000000c3c206723e */ /* 0x001fc600048060ff */
[----:B------:R-:W3:Y:S04]  /*2afe0*/  LDL.LU R137, [R1+0x410] ;  /* 0x0004100001897983 */ /* 0x000ee80000300800 */
[----:B------:R-:W-:Y:S01]  /*2aff0*/  STL [R1+0x728], R6 ;  /* 0x0007280601007387 */ /* 0x000fe20000100800 */
[----:B--2---:R-:W-:-:S03]  /*2b000*/  F2FP.SATFINITE.E5M2.F32.PACK_AB_MERGE_C R4, R192, R193, RZ ;  /* 0x000000c1c004723e */ /* 0x004fc600048060ff */
[----:B------:R-:W3:Y:S04]  /*2b010*/  LDL.LU R136, [R1+0x414] ;  /* 0x0004140001887983 */ /* 0x000ee80000300800 */
[----:B------:R3:W-:Y:S04]  /*2b020*/  STL [R1+0x714], R4 ;  /* 0x0007140401007387 */ /* 0x0007e80000100800 */
[----:B------:R-:W2:Y:S04]  /*2b030*/  LDL.LU R134, [R1+0x418] ;  /* 0x0004180001867983 */ /* 0x000ea80000300800 */
[----:B------:R-:W2:Y:S04]  /*2b040*/  LDL.LU R135, [R1+0x41c] ;  /* 0x00041c0001877983 */ /* 0x000ea80000300800 */
        /* <DEDUP_REMOVED lines=58> */
[----:B---3--:R-:W-:-:S05]  /*2b3f0*/  F2FP.SATFINITE.E5M2.F32.PACK_AB_MERGE_C R4, R136, R137, RZ ;  /* 0x000000898804723e */ /* 0x008fca00048060ff */
[----:B------:R0:W-:Y:S01]  /*2b400*/  STL [R1+0x704], R4 ;  /* 0x0007040401007387 */ /* 0x0001e20000100800 */
[----:B--2---:R-:W-:-:S05]  /*2b410*/  F2FP.SATFINITE.E5M2.F32.PACK_AB_MERGE_C R7, R135, R134, RZ ;  /* 0x000000868707723e */ /* 0x004fca00048060ff */
        /* <DEDUP_REMOVED lines=123> */
[----:B---3--:R-:W-:Y:S02]  /*2bbd0*/  F2FP.SATFINITE.E5M2.F32.PACK_AB_MERGE_C R7, R135, R134, RZ ;  /* 0x000000868707723e */ /* 0x008fe400048060ff */
[----:B----4-:R-:W-:-:S03]  /*2bbe0*/  F2FP.SATFINITE.E5M2.F32.PACK_AB_MERGE_C R6, R132, R133, RZ ;  /* 0x000000858406723e */ /* 0x010fc600048060ff */
[----:B------:R1:W-:Y:S01]  /*2bbf0*/  STL [R1+0x490], R7 ;  /* 0x0004900701007387 */ /* 0x0003e20000100800 */
[----:B0-----:R-:W-:-:S03]  /*2bc00*/  F2FP.SATFINITE.E5M2.F32.PACK_AB_MERGE_C R4, R130, R131, RZ ;  /* 0x000000838204723e */ /* 0x001fc600048060ff */
[----:B------:R0:W-:Y:S04]  /*2bc10*/  STL [R1+0x498], R6 ;  /* 0x0004980601007387 */ /* 0x0001e80000100800 */
[----:B------:R2:W-:Y:S01]  /*2bc20*/  STL [R1+0x474], R4 ;  /* 0x0004740401007387 */ /* 0x0005e20000100800 */
[----:B-1----:R-:W-:Y:S02]  /*2bc30*/  F2FP.SATFINITE.E5M2.F32.PACK_AB_MERGE_C R7, R128, R129, RZ ;  /* 0x000000818007723e */ /* 0x002fe400048060ff */
[----:B0-----:R-:W-:-:S03]  /*2bc40*/  F2FP.SATFINITE.E5M2.F32.PACK_AB_MERGE_C R6, R238, R126, RZ ;  /* 0x0000007eee06723e */ /* 0x001fc600048060ff */
        /* <DEDUP_REMOVED lines=21> */
[----:B------:R0:W-:Y:S01]  /*2bda0*/  STL [R1+0x400], R4 ;  /* 0x0004000401007387 */ /* 0x0001e20000100800 */
[----:B------:R-:W-:Y:S02]  /*2bdb0*/  F2FP.SATFINITE.E5M2.F32.PACK_AB_MERGE_C R251, R218, R219, RZ ;  /* 0x000000dbdafb723e */ /* 0x000fe400048060ff */
[----:B------:R-:W-:Y:S02]  /*2bdc0*/  F2FP.SATFINITE.E5M2.F32.PACK_AB_MERGE_C R249, R216, R217, RZ ;  /* 0x000000d9d8f9723e */ /* 0x000fe400048060ff */
[----:B0-----:R-:W-:-:S05]  /*2bdd0*/  F2FP.SATFINITE.E5M2.F32.PACK_AB_MERGE_C R4, R210, R211, RZ ;  /* 0x000000d3d204723e */ /* 0x001fca00048060ff */
[----:B------:R0:W-:Y:S04]  /*2bde0*/  STL [R1+0x484], R4 ;  /* 0x0004840401007387 */ /* 0x0001e80000100800 */
[----:B------:R-:W2:Y:S04]  /*2bdf0*/  LDL.LU R126, [R1+0x200] ;  /* 0x00020000017e7983 */ /* 0x000ea80000300800 */
[----:B------:R-:W2:Y:S04]  /*2be00*/  LDL.LU R237, [R1+0x204] ;  /* 0x0002040001ed7983 */ /* 0x000ea80000300800 */
[----:B------:R-:W3:Y:S04]  /*2be10*/  LDL.LU R128, [R1+0x208] ;  /* 0x0002080001807983 */ /* 0x000ee80000300800 */
[----:B------:R-:W3:Y:S04]  /*2be20*/  LDL.LU R226, [R1+0x20c] ;  /* 0x00020c0001e27983 */ /* 0x000ee80000300800 */
[----:B------:R-:W4:Y:S04]  /*2be30*/  LDL.LU R129, [R1+0x210] ;  /* 0x0002100001817983 */ /* 0x000f280000300800 */
[----:B------:R-:W4:Y:S04]  /*2be40*/  LDL.LU R223, [R1+0x214] ;  /* 0x0002140001df7983 */ /* 0x000f280000300800 */
[----:B------:R-:W4:Y:S04]  /*2be50*/  LDL.LU R130, [R1+0x218] ;  /* 0x0002180001827983 */ /* 0x000f280000300800 */
[----:B------:R-:W4:Y:S04]  /*2be60*/  LDL.LU R222, [R1+0x21c] ;  /* 0x00021c0001de7983 */ /* 0x000f280000300800 */
[----:B------:R-:W4:Y:S01]  /*2be70*/  LDL.LU R131, [R1+0x220] ;  /* 0x0002200001837983 */ /* 0x000f220000300800 */
[----:B------:R-:W-:-:S03]  /*2be80*/  F2FP.SATFINITE.E5M2.F32.PACK_AB_MERGE_C R248, R214, R215, RZ ;  /* 0x000000d7d6f8723e */ /* 0x000fc600048060ff */
[----:B------:R-:W4:Y:S04]  /*2be90*/  LDL.LU R218, [R1+0x224] ;  /* 0x0002240001da7983 */ /* 0x000f280000300800 */
[----:B------:R-:W4:Y:S01]  /*2bea0*/  LDL.LU R132, [R1+0x228] ;  /* 0x0002280001847983 */ /* 0x000f220000300800 */
[----:B------:R-:W-:-:S03]  /*2beb0*/  F2FP.SATFINITE.E5M2.F32.PACK_AB_MERGE_C R247, R212, R213, RZ ;  /* 0x000000d5d4f7723e */ /* 0x000fc600048060ff */
[----:B------:R-:W4:Y:S04]  /*2bec0*/  LDL.LU R217, [R1+0x22c] ;  /* 0x00022c0001d97983 */ /* 0x000f280000300800 */
[----:B------:R-:W4:Y:S04]  /*2bed0*/  LDL.LU R133, [R1+0x230] ;  /* 0x0002300001857983 */ /* 0x000f280000300800 */
        /* <DEDUP_REMOVED lines=12> */
[----:B0-----:R-:W4:Y:S01]  /*2bfa0*/  LDL.LU R4, [R1+0x258] ;  /* 0x0002580001047983 */ /* 0x001f220000300800 */
[----:B------:R-:W-:-:S03]  /*2bfb0*/  F2FP.SATFINITE.E5M2.F32.PACK_AB_MERGE_C R241, R198, R199, RZ ;  /* 0x000000c7c6f1723e */ /* 0x000fc600048060ff */
        /* <DEDUP_REMOVED lines=111> */
[----:B------:R-:W4:Y:S04]  /*2c6b0*/  LDL R196, [R1] ;  /* 0x0000000001c47983 */ /* 0x000f280000100800 */
[----:B------:R-:W4:Y:S01]  /*2c6c0*/  LDL R192, [R1+0x4] ;  /* 0x0000040001c07983 */ /* 0x000f220000100800 */
[----:B--2---:R-:W-:-:S02]  /*2c6d0*/  F2FP.SATFINITE.E5M2.F32.PACK_AB_MERGE_C R237, R237, R126, RZ ;  /* 0x0000007eeded723e */ /* 0x004fc400048060ff */
[----:B---3--:R-:W-:Y:S01]  /*2c6e0*/  F2FP.SATFINITE.E5M2.F32.PACK_AB_MERGE_C R226, R226, R128, RZ ;  /* 0x00000080e2e2723e */ /* 0x008fe200048060ff */
[----:B------:R-:W2:Y:S01]  /*2c6f0*/  LDL.LU R126, [R1+0x14c0] ;  /* 0x0014c000017e7983 */ /* 0x000ea20000300800 */
[----:B----4-:R-:W-:Y:S02]  /*2c700*/  F2FP.SATFINITE.E5M2.F32.PACK_AB_MERGE_C R223, R223, R129, RZ ;  /* 0x00000081dfdf723e */ /* 0x010fe400048060ff */
[----:B------:R-:W-:Y:S01]  /*2c710*/  F2FP.SATFINITE.E5M2.F32.PACK_AB_MERGE_C R222, R222, R130, RZ ;  /* 0x00000082dede723e */ /* 0x000fe200048060ff */
[----:B------:R-:W3:Y:S01]  /*2c720*/  LDL.LU R128, [R1+0x14bc] ;  /* 0x0014bc0001807983 */ /* 0x000ee20000300800 */
[----:B------:R-:W-:-:S03]  /*2c730*/  F2FP.SATFINITE.E5M2.F32.PACK_AB_MERGE_C R218, R218, R131, RZ ;  /* 0x00000083dada723e */ /* 0x000fc600048060ff */
[----:B------:R-:W3:Y:S01]  /*2c740*/  LDL.LU R129, [R1+0x14b8] ;  /* 0x0014b80001817983 */ /* 0x000ee20000300800 */
[----:B------:R-:W-:-:S03]  /*2c750*/  F2FP.SATFINITE.E5M2.F32.PACK_AB_MERGE_C R217, R217, R132, RZ ;  /* 0x00000084d9d9723e */ /* 0x000fc600048060ff */
[----:B------:R-:W4:Y:S01]  /*2c760*/  LDL.LU R130, [R1+0x14b4] ;  /* 0x0014b40001827983 */ /* 0x000f220000300800 */
[----:B------:R-:W-:-:S03]  /*2c770*/  F2FP.SATFINITE.E5M2.F32.PACK_AB_MERGE_C R214, R214, R133, RZ ;  /* 0x00000085d6d6723e */ /* 0x000fc600048060ff */
[----:B------:R-:W4:Y:S01]  /*2c780*/  LDL.LU R131, [R1+0x14b0] ;  /* 0x0014b00001837983 */ /* 0x000f220000300800 */
[----:B------:R-:W-:-:S03]  /*2c790*/  F2FP.SATFINITE.E5M2.F32.PACK_AB_MERGE_C R212, R212, R135, RZ ;  /* 0x00000087d4d4723e */ /* 0x000fc600048060ff */
[----:B------:R-:W2:Y:S01]  /*2c7a0*/  LDL.LU R132, [R1+0x14ac] ;  /* 0x0014ac0001847983 */ /* 0x000ea20000300800 */
[----:B------:R-:W-:-:S03]  /*2c7b0*/  F2FP.SATFINITE.E5M2.F32.PACK_AB_MERGE_C R210, R210, R134, RZ ;  /* 0x00000086d2d2723e */ /* 0x000fc600048060ff */
[----:B------:R-:W2:Y:S01]  /*2c7c0*/  LDL.LU R133, [R1+0x14a8] ;  /* 0x0014a80001857983 */ /* 0x000ea20000300800 */
[----:B------:R-:W-:-:S03]  /*2c7d0*/  F2FP.SATFINITE.E5M2.F32.PACK_AB_MERGE_C R207, R207, R136, RZ ;  /* 0x00000088cfcf723e */ /* 0x000fc600048060ff */
[----:B------:R-:W4:Y:S01]  /*2c7e0*/  LDL.LU R135, [R1+0x14a4] ;  /* 0x0014a40001877983 */ /* 0x000f220000300800 */
[----:B------:R-:W-:Y:S02]  /*2c7f0*/  F2FP.SATFINITE.E5M2.F32.PACK_AB_MERGE_C R206, R206, R137, RZ ;  /* 0x00000089cece723e */ /* 0x000fe400048060ff */
[----:B------:R-:W-:Y:S01]  /*2c800*/  F2FP.SATFINITE.E5M2.F32.PACK_AB_MERGE_C R181, R181, R10, RZ ;  /* 0x0000000ab5b5723e */ /* 0x000fe200048060ff */
[----:B------:R-:W4:Y:S04]  /*2c810*/  LDL.LU R134, [R1+0x14a0] ;  /* 0x0014a00001867983 */ /* 0x000f280000300800 */
[----:B------:R-:W3:Y:S04]  /*2c820*/  LDL.LU R136, [R1+0x149c] ;  /* 0x00149c0001887983 */ /* 0x000ee80000300800 */
[----:B------:R-:W3:Y:S01]  /*2c830*/  LDL.LU R137, [R1+0x1498] ;  /* 0x0014980001897983 */ /* 0x000ee20000300800 */
[----:B------:R-:W-:-:S02]  /*2c840*/  F2FP.SATFINITE.E5M2.F32.PACK_AB_MERGE_C R185, R185, R8, RZ ;  /* 0x00000008b9b9723e */ /* 0x000fc400048060ff */
[----:B------:R-:W-:Y:S01]  /*2c850*/  F2FP.SATFINITE.E5M2.F32.PACK_AB_MERGE_C R183, R183, R9, RZ ;  /* 0x00000009b7b7723e */ /* 0x000fe200048060ff */
[----:B------:R-:W-:Y:S01]  /*2c860*/  VIADD R9, R0, 0x127 ;  /* 0x0000012700097836 */ /* 0x000fe20000000000 */
[----:B------:R-:W-:Y:S02]  /*2c870*/  F2FP.SATFINITE.E5M2.F32.PACK_AB_MERGE_C R10, R203, R204, RZ ;  /* 0x000000cccb0a723e */ /* 0x000fe400048060ff */
[----:B------:R-:W2:Y:S04]  /*2c880*/  LDL R204, [R1+0x8] ;  /* 0x0000080001cc7983 */ /* 0x000ea80000100800 */
[----:B------:R-:W2:Y:S01]  /*2c890*/  LDL R203, [R1+0xc] ;  /* 0x00000c0001cb7983 */ /* 0x000ea20000100800 */
[----:B------:R-:W-:-:S03]  /*2c8a0*/  F2FP.SATFINITE.E5M2.F32.PACK_AB_MERGE_C R8, R198, R200, RZ ;  /* 0x000000c8c608723e */ /* 0x000fc600048060ff */
[----:B------:R0:W-:Y:S04]  /*2c8b0*/  STL [R1+0x141c], R0 ;  /* 0x00141c0001007387 */ /* 0x0001e80000100800 */
[----:B------:R-:W4:Y:S04]  /*2c8c0*/  LDL R200, [R1+0x10] ;  /* 0x0000100001c87983 */ /* 0x000f280000100800 */
[----:B------:R-:W4:Y:S01]  /*2c8d0*/  LDL R198, [R1+0x14] ;  /* 0x0000140001c67983 */ /* 0x000f220000100800 */
[----:B0-----:R-:W-:-:S05]  /*2c8e0*/  F2FP.SATFINITE.E5M2.F32.PACK_AB_MERGE_C R0, R192, R196, RZ ;  /* 0x000000c4c000723e */ /* 0x001fca00048060ff */
[----:B------:R2:W-:Y:S04]  /*2c8f0*/  STL [R1+0x2c8], R0 ;  /* 0x0002c80001007387 */ /* 0x0005e80000100800 */
[----:B------:R-:W3:Y:S04]  /*2c900*/  LDL R196, [R1+0x18] ;  /* 0x0000180001c47983 */ /* 0x000ee80000100800 */
[----:B------:R-:W3:Y:S01]  /*2c910*/  LDL R192, [R1+0x1c] ;  /* 0x00001c0001c07983 */ /* 0x000ee20000100800 */
[----:B------:R-:W-:-:S04]  /*2c920*/  LOP3.LUT R233, R233, 0xffffff7f, RZ, 0xc0, !PT ;  /* 0xffffff7fe9e97812 */ /* 0x000fc800078ec0ff */
[----:B------:R-:W-:Y:S02]  /*2c930*/  @P0 LOP3.LUT R233, R233, 0x80, RZ, 0xfc, !PT ;  /* 0x00000080e9e90812 */ /* 0x000fe400078efcff */
[----:B------:R-:W-:-:S04]  /*2c940*/  ISETP.GE.AND P0, PT, R9, UR48, PT ;  /* 0x0000003009007c0c */ /* 0x000fc8000bf06270 */
[----:B------:R-:W-:Y:S01]  /*2c950*/  ISETP.LT.AND P1, PT, R3, UR6, !P0 ;  /* 0x0000000603007c0c */ /* 0x000fe2000c721270 */
[----:B------:R-:W-:Y:S01]  /*2c960*/  STL [R1+0x1420], R3 ;  /* 0x0014200301007387 */ /* 0x000fe20000100800 */
[----:B------:R-:W-:Y:S01]  /*2c970*/  F2FP.SATFINITE.E5M2.F32.PACK_AB_MERGE_C R168, R168, R20, RZ ;  /* 0x00000014a8a8723e */ /* 0x000fe200048060ff */
[----:B------:R-:W-:Y:S01]  /*2c980*/  ULDC UR6, c[0x0][0x228] ;  /* 0x00008a0000067ab9 */ /* 0x000fe20000000800 */
[----:B------:R-:W-:Y:S01]  /*2c990*/  F2FP.SATFINITE.E5M2.F32.PACK_AB_MERGE_C R20, R141, R143, RZ ;  /* 0x0000008f8d14723e */ /* 0x000fe200048060ff */
[----:B------:R-:W-:Y:S01]  /*2c9a0*/  STL [R1+0x1424], R2 ;  /* 0x0014240201007387 */ /* 0x000fe20000100800 */
[----:B------:R-:W-:-:S03]  /*2c9b0*/  F2FP.SATFINITE.E5M2.F32.PACK_AB_MERGE_C R169, R169, R19, RZ ;  /* 0x00000013a9a9723e */ /* 0x000fc600048060ff */
[----:B------:R-:W3:Y:S01]  /*2c9c0*/  LDL R143, [R1+0x20] ;  /* 0x00002000018f7983 */ /* 0x000ee20000100800 */
[----:B------:R-:W-:Y:S01]  /*2c9d0*/  ISETP.LT.AND P0, PT, R2, UR5, !P0 ;  /* 0x0000000502007c0c */ /* 0x000fe2000c701270 */
[----:B------:R-:W-:Y:S02]  /*2c9e0*/  ULDC UR5, c[0x0][0x248] ;  /* 0x0000920000057ab9 */ /* 0x000fe40000000800 */
[----:B------:R-:W3:Y:S01]  /*2c9f0*/  LDL R141, [R1+0x24] ;  /* 0x00002400018d7983 */ /* 0x000ee20000100800 */
[----:B------:R-:W-:Y:S02]  /*2ca00*/  F2FP.SATFINITE.E5M2.F32.PACK_AB_MERGE_C R170, R170, R18, RZ ;  /* 0x00000012aaaa723e */ /* 0x000fe400048060ff */
[----:B------:R-:W-:Y:S02]  /*2ca10*/  F2FP.SATFINITE.E5M2.F32.PACK_AB_MERGE_C R19, R139, R140, RZ ;  /* 0x0000008c8b13723e */ /* 0x000fe400048060ff */
[----:B------:R-:W-:Y:S02]  /*2ca20*/  LOP3.LUT R233, R233, 0xffffffef, RZ, 0xc0, !PT ;  /* 0xffffffefe9e97812 */ /* 0x000fe400078ec0ff */
[----:B------:R-:W-:-:S02]  /*2ca30*/  F2FP.SATFINITE.E5M2.F32.PACK_AB_MERGE_C R18, R227, R138, RZ ;  /* 0x0000008ae312723e */ /* 0x000fc400048060ff */
[----:B------:R-:W-:Y:S02]  /*2ca40*/  F2FP.SATFINITE.E5M2.F32.PACK_AB_MERGE_C R171, R171, R17, RZ ;  /* 0x00000011abab723e */ /* 0x000fe400048060ff */
[----:B------:R-:W-:Y:S02]  /*2ca50*/  F2FP.SATFINITE.E5M2.F32.PACK_AB_MERGE_C R17, R224, R225, RZ ;  /* 0x000000e1e011723e */ /* 0x000fe400048060ff */
[----:B------:R-:W-:Y:S02]  /*2ca60*/  @P1 LOP3.LUT R233, R233, 0x10, RZ, 0xfc, !PT ;  /* 0x00000010e9e91812 */ /* 0x000fe400078efcff */
[----:B------:R-:W-:Y:S02]  /*2ca70*/  F2FP.SATFINITE.E5M2.F32.PACK_AB_MERGE_C R173, R173, R16, RZ ;  /* 0x00000010adad723e */ /* 0x000fe400048060ff */
[----:B------:R-:W-:Y:S02]  /*2ca80*/  F2FP.SATFINITE.E5M2.F32.PACK_AB_MERGE_C R16, R220, R221, RZ ;  /* 0x000000dddc10723e */ /* 0x000fe400048060ff */
[----:B------:R-:W-:-:S02]  /*2ca90*/  F2FP.SATFINITE.E5M2.F32.PACK_AB_MERGE_C R175, R175, R15, RZ ;  /* 0x0000000fafaf723e */ /* 0x000fc400048060ff */
[----:B------:R-:W-:Y:S02]  /*2caa0*/  LOP3.LUT R233, R233, 0xfffffff7, RZ, 0xc0, !PT ;  /* 0xfffffff7e9e97812 */ /* 0x000fe400078ec0ff */
[----:B------:R-:W-:Y:S02]  /*2cab0*/  F2FP.SATFINITE.E5M2.F32.PACK_AB_MERGE_C R15, R216, R219, RZ ;  /* 0x000000dbd80f723e */ /* 0x000fe400048060ff */
[----:B------:R-:W-:Y:S02]  /*2cac0*/  @P0 LOP3.LUT R233, R233, 0x8, RZ, 0xfc, !PT ;  /* 0x00000008e9e90812 */ /* 0x000fe400078efcff */
[----:B------:R-:W-:Y:S02]  /*2cad0*/  F2FP.SATFINITE.E5M2.F32.PACK_AB_MERGE_C R177, R177, R13, RZ ;  /* 0x0000000db1b1723e */ /* 0x000fe400048060ff */
[----:B------:R-:W-:Y:S02]  /*2cae0*/  F2FP.SATFINITE.E5M2.F32.PACK_AB_MERGE_C R13, R213, R215, RZ ;  /* 0x000000d7d50d723e */ /* 0x000fe400048060ff */
[----:B------:R-:W-:-:S02]  /*2caf0*/  F2FP.SATFINITE.E5M2.F32.PACK_AB_MERGE_C R178, R178, R12, RZ ;  /* 0x0000000cb2b2723e */ /* 0x000fc400048060ff */
[----:B------:R-:W-:Y:S02]  /*2cb00*/  F2FP.SATFINITE.E5M2.F32.PACK_AB_MERGE_C R12, R209, R211, RZ ;  /* 0x000000d3d10c723e */ /* 0x000fe400048060ff */
[----:B------:R-:W-:Y:S02]  /*2cb10*/  F2FP.SATFINITE.E5M2.F32.PACK_AB_MERGE_C R179, R179, R11, RZ ;  /* 0x0000000bb3b3723e */ /* 0x000fe400048060ff */
[----:B------:R-:W-:Y:S02]  /*2cb20*/  F2FP.SATFINITE.E5M2.F32.PACK_AB_MERGE_C R11, R205, R208, RZ ;  /* 0x000000d0cd0b723e */ /* 0x000fe400048060ff */
[----:B--2---:R-:W-:-:S05]  /*2cb30*/  F2FP.SATFINITE.E5M2.F32.PACK_AB_MERGE_C R0, R203, R204, RZ ;  /* 0x000000cccb00723e */ /* 0x004fca00048060ff */
[----:B------:R0:W-:Y:S04]  /*2cb40*/  STL [R1+0x2b0], R0 ;  /* 0x0002b00001007387 */ /* 0x0001e80000100800 */
[----:B------:R-:W2:Y:S04]  /*2cb50*/  LDL R140, [R1+0x28] ;  /* 0x00002800018c7983 */ /* 0x000ea80000100800 */
[----:B------:R-:W2:Y:S04]  /*2cb60*/  LDL R139, [R1+0x2c] ;  /* 0x00002c00018b7983 */ /* 0x000ea80000100800 */
        /* <DEDUP_REMOVED lines=8> */
[----:B0-----:R-:W-:Y:S01]  /*2cbf0*/  VIADD R0, R5, UR5 ;  /* 0x0000000505007c36 */ /* 0x001fe20008000000 */
[----:B----4-:R-:W-:Y:S01]  /*2cc00*/  F2FP.SATFINITE.E5M2.F32.PACK_AB_MERGE_C R2, R198, R200, RZ ;  /* 0x000000c8c602723e */ /* 0x010fe200048060ff */
[----:B------:R-:W-:Y:S01]  /*2cc10*/  ULDC UR5, c[0x0][0x248] ;  /* 0x0000920000057ab9 */ /* 0x000fe20000000800 */
[----:B------:R-:W4:Y:S04]  /*2cc20*/  LDL.LU R215, [R1+0x50] ;  /* 0x0000500001d77983 */ /* 0x000f280000300800 */
[----:B------:R-:W4:Y:S04]  /*2cc30*/  LDL.LU R213, [R1+0x54] ;  /* 0x0000540001d57983 */ /* 0x000f280000300800 */
[----:B------:R-:W-:Y:S04]  /*2cc40*/  STL [R1+0x1428], R233 ;  /* 0x001428e901007387 */ /* 0x000fe80000100800 */
[----:B------:R-:W4:Y:S04]  /*2cc50*/  LDL.LU R211, [R1+0x58] ;  /* 0x0000580001d37983 */ /* 0x000f280000300800 */
[----:B------:R-:W4:Y:S04]  /*2cc60*/  LDL.LU R209, [R1+0x5c] ;  /* 0x00005c0001d17983 */ /* 0x000f280000300800 */
[----:B------:R-:W4:Y:S04]  /*2cc70*/  LDL.LU R208, [R1+0x60] ;  /* 0x0000600001d07983 */ /* 0x000f280000300800 */
[----:B------:R-:W-:Y:S04]  /*2cc80*/  STL [R1+0x200], R0 ;  /* 0x0002000001007387 */ /* 0x000fe80000100800 */
[----:B------:R-:W4:Y:S04]  /*2cc90*/  LDL.LU R205, [R1+0x64] ;  /* 0x0000640001cd7983 */ /* 0x000f280000300800 */
[----:B------:R-:W4:Y:S04]  /*2cca0*/  LDL.LU R204, [R1+0x68] ;  /* 0x0000680001cc7983 */ /* 0x000f280000300800 */
[----:B------:R-:W4:Y:S04]  /*2ccb0*/  LDL.LU R203, [R1+0x6c] ;  /* 0x00006c0001cb7983 */ /* 0x000f280000300800 */
[----:B------:R3:W-:Y:S04]  /*2ccc0*/  STL [R1+0x278], R2 ;  /* 0x0002780201007387 */ /* 0x0007e80000100800 */
[----:B------:R-:W4:Y:S04]  /*2ccd0*/  LDL.LU R200, [R1+0x70] ;  /* 0x0000700001c87983 */ /* 0x000f280000300800 */
[----:B------:R-:W4:Y:S01]  /*2cce0*/  LDL.LU R198, [R1+0x74] ;  /* 0x0000740001c67983 */ /* 0x000f220000300800 */
[----:B---3--:R-:W-:-:S03]  /*2ccf0*/  F2FP.SATFINITE.E5M2.F32.PACK_AB_MERGE_C R2, R192, R196, RZ ;  /* 0x000000c4c002723e */ /* 0x008fc600048060ff */
[----:B------:R-:W3:Y:S04]  /*2cd00*/  LDL.LU R196, [R1+0x78] ;  /* 0x0000780001c47983 */ /* 0x000ee80000300800 */
[----:B------:R0:W-:Y:S04]  /*2cd10*/  STL [R1+0x260], R2 ;  /* 0x0002600201007387 */ /* 0x0001e80000100800 */
[----:B------:R-:W3:Y:S01]  /*2cd20*/  LDL.LU R192, [R1+0x7c] ;  /* 0x00007c0001c07983 */ /* 0x000ee20000300800 */
[----:B------:R-:W-:Y:S01]  /*2cd30*/  VIADD R0, R0, UR5 ;  /* 0x0000000500007c36 */ /* 0x000fe20008000000 */
[----:B------:R-:W-:Y:S01]  /*2cd40*/  ULDC UR5, c[0x0][0x248] ;  /* 0x0000920000057ab9 */ /* 0x000fe20000000800 */
[----:B0-----:R-:W-:-:S03]  /*2cd50*/  F2FP.SATFINITE.E5M2.F32.PACK_AB_MERGE_C R2, R141, R143, RZ ;  /* 0x0000008f8d02723e */ /* 0x001fc600048060ff */
[----:B------:R0:W-:Y:S04]  /*2cd60*/  STL [R1+0x204], R0 ;  /* 0x0002040001007387 */ /* 0x0001e80000100800 */
[----:B------:R1:W-:Y:S01]  /*2cd70*/  STL [R1+0x254], R2 ;  /* 0x0002540201007387 */ /* 0x0003e20000100800 */
[----:B0-----:R-:W-:Y:S01]  /*2cd80*/  VIADD R0, R0, UR5 ;  /* 0x0000000500007c36 */ /* 0x001fe20008000000 */
[----:B------:R-:W-:Y:S01]  /*2cd90*/  ULDC UR5, c[0x0][0x248] ;  /* 0x0000920000057ab9 */ /* 0x000fe20000000800 */
        /* <DEDUP_REMOVED lines=8> */
[----:B--2---:R-:W-:-:S02]  /*2ce20*/  F2FP.SATFINITE.E5M2.F32.PACK_AB_MERGE_C R3, R139, R140, RZ ;  /* 0x0000008c8b03723e */ /* 0x004fc400048060ff */
[----:B-1----:R-:W-:-:S03]  /*2ce30*/  F2FP.SATFINITE.E5M2.F32.PACK_AB_MERGE_C R2, R227, R138, RZ ;  /* 0x0000008ae302723e */ /* 0x002fc600048060ff */
[----:B------:R-:W-:Y:S04]  /*2ce40*/  STL [R1+0x240], R3 ;  /* 0x0002400301007387 */ /* 0x000fe80000100800 */
[----:B------:R0:W-:Y:S01]  /*2ce50*/  STL [R1+0x228], R2 ;  /* 0x0002280201007387 */ /* 0x0001e20000100800 */
[----:B------:R-:W-:-:S03]  /*2ce60*/  F2FP.SATFINITE.E5M2.F32.PACK_AB_MERGE_C R233, R224, R225, RZ ;  /* 0x000000e1e0e9723e */ /* 0x000fc600048060ff */
[----:B------:R1:W-:Y:S04]  /*2ce70*/  STL [R1+0x208], R0 ;  /* 0x0002080001007387 */ /* 0x0003e80000100800 */
[----:B------:R2:W-:Y:S01]  /*2ce80*/  STL [R1+0x142c], R233 ;  /* 0x00142ce901007387 */ /* 0x0005e20000100800 */
[----:B0-----:R-:W-:Y:S01]  /*2ce90*/  F2FP.SATFINITE.E5M2.F32.PACK_AB_MERGE_C R2, R220, R221, RZ ;  /* 0x000000dddc02723e */ /* 0x001fe200048060ff */
[----:B-1----:R-:W-:Y:S01]  /*2cea0*/  VIADD R0, R0, UR5 ;  /* 0x0000000500007c36 */ /* 0x002fe20008000000 */
[----:B------:R-:W-:-:S03]  /*2ceb0*/  ULDC UR5, c[0x0][0x248] ;  /* 0x0000920000057ab9 */ /* 0x000fc60000000800 */
[----:B------:R-:W-:Y:S01]  /*2cec0*/  STL [R1+0x30], R2 ;  /* 0x0000300201007387 */ /* 0x000fe20000100800 */
[----:B--2---:R-:W-:-:S03]  /*2ced0*/  F2FP.SATFINITE.E5M2.F32.PACK_AB_MERGE_C R233, R216, R219, RZ ;  /* 0x000000dbd8e9723e */ /* 0x004fc600048060ff */
[----:B------:R0:W-:Y:S04]  /*2cee0*/  STL [R1+0x20c], R0 ;  /* 0x00020c0001007387 */ /* 0x0001e80000100800 */
[----:B------:R4:W-:Y:S01]  /*2cef0*/  STL [R1+0x1430], R233 ;  /* 0x001430e901007387 */ /* 0x0009e20000100800 */
[----:B0-----:R-:W-:Y:S01]  /*2cf00*/  VIADD R0, R0, UR5 ;  /* 0x0000000500007c36 */ /* 0x001fe20008000000 */
[----:B------:R-:W-:Y:S01]  /*2cf10*/  ULDC UR5, c[0x0][0x248] ;  /* 0x0000920000057ab9 */ /* 0x000fe20000000800 */
[----:B----4-:R-:W-:Y:S02]  /*2cf20*/  F2FP.SATFINITE.E5M2.F32.PACK_AB_MERGE_C R233, R213, R215, RZ ;  /* 0x000000d7d5e9723e */ /* 0x010fe400048060ff */
[----:B------:R-:W-:-:S03]  /*2cf30*/  F2FP.SATFINITE.E5M2.F32.PACK_AB_MERGE_C R2, R209, R211, RZ ;  /* 0x000000d3d102723e */ /* 0x000fc600048060ff */
[----:B------:R-:W-:Y:S04]  /*2cf40*/  STL [R1+0x1434], R233 ;  /* 0x001434e901007387 */ /* 0x000fe80000100800 */
[----:B------:R0:W-:Y:S04]  /*2cf50*/  STL [R1+0x210], R0 ;  /* 0x0002100001007387 */ /* 0x0001e80000100800 */
[----:B------:R1:W-:Y:S01]  /*2cf60*/  STL [R1+0x1438], R2 ;  /* 0x0014380201007387 */ /* 0x0003e20000100800 */
[----:B0-----:R-:W-:Y:S01]  /*2cf70*/  VIADD R0, R0, UR5 ;  /* 0x0000000500007c36 */ /* 0x001fe20008000000 */
[----:B------:R-:W-:Y:S01]  /*2cf80*/  ULDC UR5, c[0x0][0x248] ;  /* 0x0000920000057ab9 */ /* 0x000fe20000000800 */
[----:B-1----:R-:W-:-:S02]  /*2cf90*/  F2FP.SATFINITE.E5M2.F32.PACK_AB_MERGE_C R2, R205, R208, RZ ;  /* 0x000000d0cd02723e */ /* 0x002fc400048060ff */
[----:B------:R-:W-:-:S03]  /*2cfa0*/  F2FP.SATFINITE.E5M2.F32.PACK_AB_MERGE_C R233, R203, R204, RZ ;  /* 0x000000cccbe9723e */ /* 0x000fc600048060ff */
[----:B------:R0:W-:Y:S04]  /*2cfb0*/  STL [R1+0x143c], R2 ;  /* 0x00143c0201007387 */ /* 0x0001e80000100800 */
[----:B------:R1:W-:Y:S01]  /*2cfc0*/  STL [R1+0x214], R0 ;  /* 0x0002140001007387 */ /* 0x0003e20000100800 */
[----:B0-----:R-:W-:-:S03]  /*2cfd0*/  F2FP.SATFINITE.E5M2.F32.PACK_AB_MERGE_C R2, R198, R200, RZ ;  /* 0x000000c8c602723e */ /* 0x001fc600048060ff */
[----:B------:R-:W-:Y:S01]  /*2cfe0*/  STL [R1+0x1440], R233 ;  /* 0x001440e901007387 */ /* 0x000fe20000100800 */
[----:B-1----:R-:W-:-:S03]  /*2cff0*/  VIADD R0, R0, UR5 ;  /* 0x0000000500007c36 */ /* 0x002fc60008000000 */
[----:B------:R-:W-:Y:S01]  /*2d000*/  STL [R1+0x1444], R2 ;  /* 0x0014440201007387 */ /* 0x000fe20000100800 */
[----:B------:R-:W-:Y:S01]  /*2d010*/  ULDC UR5, c[0x0][0x248] ;  /* 0x0000920000057ab9 */ /* 0x000fe20000000800 */
[----:B---3--:R-:W-:Y:S02]  /*2d020*/  F2FP.SATFINITE.E5M2.F32.PACK_AB_MERGE_C R3, R192, R196, RZ ;  /* 0x000000c4c003723e */ /* 0x008fe400048060ff */
[----:B------:R0:W-:Y:S04]  /*2d030*/  STL [R1+0x218], R0 ;  /* 0x0002180001007387 */ /* 0x0001e80000100800 */
[----:B------:R1:W-:Y:S04]  /*2d040*/  STL [R1+0x1448], R3 ;  /* 0x0014480301007387 */ /* 0x0003e80000100800 */
[----:B------:R-:W2:Y:S04]  /*2d050*/  LDL.LU R151, [R1+0x80] ;  /* 0x0000800001977983 */ /* 0x000ea80000300800 */
[----:B------:R-:W2:Y:S01]  /*2d060*/  LDL.LU R149, [R1+0x84] ;  /* 0x0000840001957983 */ /* 0x000ea20000300800 */
[----:B0-----:R-:W-:Y:S01]  /*2d070*/  VIADD R0, R0, UR5 ;  /* 0x0000000500007c36 */ /* 0x001fe20008000000 */
[----:B------:R-:W-:-:S02]  /*2d080*/  ULDC UR5, c[0x0][0x248] ;  /* 0x0000920000057ab9 */ /* 0x000fc40000000800 */
[----:B------:R-:W3:Y:S04]  /*2d090*/  LDL.LU R148, [R1+0x88] ;  /* 0x0000880001947983 */ /* 0x000ee80000300800 */
[----:B------:R-:W3:Y:S04]  /*2d0a0*/  LDL.LU R146, [R1+0x8c] ;  /* 0x00008c0001927983 */ /* 0x000ee80000300800 */
[----:B------:R-:W1:Y:S04]  /*2d0b0*/  LDL.LU R147, [R1+0x90] ;  /* 0x0000900001937983 */ /* 0x000e680000300800 */
[----:B------:R-:W1:Y:S04]  /*2d0c0*/  LDL.LU R145, [R1+0x94] ;  /* 0x0000940001917983 */ /* 0x000e680000300800 */
[----:B------:R-:W4:Y:S04]  /*2d0d0*/  LDL.LU R144, [R1+0x98] ;  /* 0x0000980001907983 */ /* 0x000f280000300800 */
[----:B------:R4:W-:Y:S04]  /*2d0e0*/  STL [R1+0x21c], R0 ;  /* 0x00021c0001007387 */ /* 0x0009e80000100800 */
        /* <DEDUP_REMOVED lines=25> */
[----:B------:R-:W-:Y:S01]  /*2d280*/  F2FP.SATFINITE.E5M2.F32.PACK_AB_MERGE_C R202, R202, R4, RZ ;  /* 0x00000004caca723e */ /* 0x000fe200048060ff */
[----:B------:R-:W-:Y:S01]  /*2d290*/  VIADD R4, R0, UR5 ;  /* 0x0000000500047c36 */ /* 0x000fe20008000000 */
        /* <DEDUP_REMOVED lines=8> */
[----:B--2---:R-:W-:Y:S02]  /*2d320*/  F2FP.SATFINITE.E5M2.F32.PACK_AB_MERGE_C R2, R149, R151, RZ ;  /* 0x000000979502723e */ /* 0x004fe400048060ff */
[----:B---3--:R-:W-:-:S03]  /*2d330*/  F2FP.SATFINITE.E5M2.F32.PACK_AB_MERGE_C R233, R146, R148, RZ ;  /* 0x0000009492e9723e */ /* 0x008fc600048060ff */
[----:B------:R-:W-:Y:S01]  /*2d340*/  STL [R1+0x144c], R2 ;  /* 0x00144c0201007387 */ /* 0x000fe20000100800 */
[----:B-1----:R-:W-:-:S03]  /*2d350*/  F2FP.SATFINITE.E5M2.F32.PACK_AB_MERGE_C R3, R145, R147, RZ ;  /* 0x000000939103723e */ /* 0x002fc600048060ff */
[----:B------:R-:W-:Y:S04]  /*2d360*/  STL [R1+0x1450], R233 ;  /* 0x001450e901007387 */ /* 0x000fe80000100800 */
[----:B------:R-:W-:Y:S04]  /*2d370*/  STL [R1+0x1454], R3 ;  /* 0x0014540301007387 */ /* 0x000fe80000100800 */
[----:B------:R0:W-:Y:S01]  /*2d380*/  STL [R1+0x220], R4 ;  /* 0x0002200401007387 */ /* 0x0001e20000100800 */
[----:B----4-:R-:W-:Y:S01]  /*2d390*/  F2FP.SATFINITE.E5M2.F32.PACK_AB_MERGE_C R0, R142, R144, RZ ;  /* 0x000000908e00723e */ /* 0x010fe200048060ff */
[----:B0-----:R-:W-:Y:S01]  /*2d3a0*/  VIADD R4, R4, UR5 ;  /* 0x0000000504047c36 */ /* 0x001fe20008000000 */
[----:B------:R-:W-:-:S03]  /*2d3b0*/  ULDC UR5, c[0x0][0x248] ;  /* 0x0000920000057ab9 */ /* 0x000fc60000000800 */
[----:B------:R0:W-:Y:S01]  /*2d3c0*/  STL [R1+0x1458], R0 ;  /* 0x0014580001007387 */ /* 0x0001e20000100800 */
[----:B------:R-:W-:Y:S01]  /*2d3d0*/  F2FP.SATFINITE.E5M2.F32.PACK_AB_MERGE_C R233, R141, R143, RZ ;  /* 0x0000008f8de9723e */ /* 0x000fe200048060ff */
[----:B0-----:R-:W-:Y:S01]  /*2d3e0*/  VIADD R0, R4, UR5 ;  /* 0x0000000504007c36 */ /* 0x001fe20008000000 */
[----:B------:R-:W-:-:S03]  /*2d3f0*/  ULDC UR5, c[0x0][0x248] ;  /* 0x0000920000057ab9 */ /* 0x000fc60000000800 */
[----:B------:R-:W-:Y:S01]  /*2d400*/  STL [R1+0x145c], R233 ;  /* 0x00145ce901007387 */ /* 0x000fe20000100800 */
[----:B------:R-:W-:Y:S01]  /*2d410*/  VIADD R5, R0, UR5 ;  /* 0x0000000500057c36 */ /* 0x000fe20008000000 */
[----:B------:R-:W-:Y:S02]  /*2d420*/  ULDC UR5, c[0x0][0x248] ;  /* 0x0000920000057ab9 */ /* 0x000fe40000000800 */
[----:B------:R-:W-:Y:S04]  /*2d430*/  STL [R1+0x224], R4 ;  /* 0x0002240401007387 */ /* 0x000fe80000100800 */
[----:B------:R-:W-:Y:S04]  /*2d440*/  STL [R1+0xa8], R0 ;  /* 0x0000a80001007387 */ /* 0x000fe80000100800 */
[----:B------:R0:W-:Y:S02]  /*2d450*/  STL [R1+0xac], R5 ;  /* 0x0000ac0501007387 */ /* 0x0001e40000100800 */
[----:B0-----:R-:W-:Y:S01]  /*2d460*/  VIADD R5, R5, UR5 ;  /* 0x0000000505057c36 */ /* 0x001fe20008000000 */
[----:B------:R-:W-:-:S04]  /*2d470*/  ULDC UR5, c[0x0][0x248] ;  /* 0x0000920000057ab9 */ /* 0x000fc80000000800 */
[----:B------:R0:W-:Y:S02]  /*2d480*/  STL [R1+0xb0], R5 ;  /* 0x0000b00501007387 */ /* 0x0001e40000100800 */
[----:B0-----:R-:W-:Y:S01]  /*2d490*/  VIADD R5, R5, UR5 ;  /* 0x0000000505057c36 */ /* 0x001fe20008000000 */
[----:B------:R-:W-:-:S04]  /*2d4a0*/  ULDC UR5, c[0x0][0x248] ;  /* 0x0000920000057ab9 */ /* 0x000fc80000000800 */
[----:B------:R0:W-:Y:S02]  /*2d4b0*/  STL [R1+0xb4], R5 ;  /* 0x0000b40501007387 */ /* 0x0001e40000100800 */
[----:B0-----:R-:W-:Y:S01]  /*2d4c0*/  VIADD R5, R5, UR5 ;  /* 0x0000000505057c36 */ /* 0x001fe20008000000 */
[----:B------:R-:W-:-:S04]  /*2d4d0*/  ULDC UR5, c[0x0][0x248] ;  /* 0x0000920000057ab9 */ /* 0x000fc80000000800 */
[----:B------:R0:W-:Y:S04]  /*2d4e0*/  STL [R1+0xb8], R5 ;  /* 0x0000b80501007387 */ /* 0x0001e80000100800 */
[----:B------:R-:W2:Y:S04]  /*2d4f0*/  LDL.LU R151, [R1+0x100] ;  /* 0x0001000001977983 */ /* 0x000ea80000300800 */
[----:B------:R-:W2:Y:S01]  /*2d500*/  LDL.LU R149, [R1+0x104] ;  /* 0x0001040001957983 */ /* 0x000ea20000300800 */
[----:B0-----:R-:W-:Y:S01]  /*2d510*/  VIADD R5, R5, UR5 ;  /* 0x0000000505057c36 */ /* 0x001fe20008000000 */
[----:B------:R-:W-:-:S02]  /*2d520*/  F2FP.SATFINITE.E5M2.F32.PACK_AB_MERGE_C R2, R139, R140, RZ ;  /* 0x0000008c8b02723e */ /* 0x000fc400048060ff */
[----:B------:R-:W3:Y:S01]  /*2d530*/  LDL.LU R148, [R1+0x108] ;  /* 0x0001080001947983 */ /* 0x000ee20000300800 */
[----:B------:R-:W-:Y:S01]  /*2d540*/  F2FP.SATFINITE.E5M2.F32.PACK_AB_MERGE_C R3, R227, R138, RZ ;  /* 0x0000008ae303723e */ /* 0x000fe200048060ff */
[----:B------:R-:W-:Y:S02]  /*2d550*/  ULDC UR5, c[0x0][0x248] ;  /* 0x0000920000057ab9 */ /* 0x000fe40000000800 */
[----:B------:R-:W3:Y:S04]  /*2d560*/  LDL.LU R146, [R1+0x10c] ;  /* 0x00010c0001927983 */ /* 0x000ee80000300800 */
[----:B------:R-:W4:Y:S04]  /*2d570*/  LDL.LU R147, [R1+0x110] ;  /* 0x0001100001937983 */ /* 0x000f280000300800 */
[----:B------:R-:W4:Y:S04]  /*2d580*/  LDL.LU R145, [R1+0x114] ;  /* 0x0001140001917983 */ /* 0x000f280000300800 */
[----:B------:R-:W4:Y:S04]  /*2d590*/  LDL.LU R144, [R1+0x118] ;  /* 0x0001180001907983 */ /* 0x000f280000300800 */
[----:B------:R0:W-:Y:S04]  /*2d5a0*/  STL [R1+0xbc], R5 ;  /* 0x0000bc0501007387 */ /* 0x0001e80000100800 */
        /* <DEDUP_REMOVED lines=8> */
[----:B------:R-:W4:Y:S01]  /*2d630*/  LDL.LU R192, [R1+0x134] ;  /* 0x0001340001c07983 */ /* 0x000f220000300800 */
[----:B------:R-:W-:-:S03]  /*2d640*/  F2FP.SATFINITE.E5M2.F32.PACK_AB_MERGE_C R233, R220, R221, RZ ;  /* 0x000000dddce9723e */ /* 0x000fc600048060ff */
[----:B------:R-:W4:Y:S01]  /*2d650*/  LDL.LU R227, [R1+0x138] ;  /* 0x0001380001e37983 */ /* 0x000f220000300800 */
[----:B------:R-:W-:-:S03]  /*2d660*/  F2FP.SATFINITE.E5M2.F32.PACK_AB_MERGE_C R176, R198, R200, RZ ;  /* 0x000000c8c6b0723e */ /* 0x000fc600048060ff */
[----:B------:R-:W4:Y:S04]  /*2d670*/  LDL.LU R225, [R1+0x13c] ;  /* 0x00013c0001e17983 */ /* 0x000f280000300800 */
[----:B------:R-:W4:Y:S04]  /*2d680*/  LDL.LU R224, [R1+0x140] ;  /* 0x0001400001e07983 */ /* 0x000f280000300800 */
[----:B------:R-:W4:Y:S01]  /*2d690*/  LDL.LU R196, [R1+0x144] ;  /* 0x0001440001c47983 */ /* 0x000f220000300800 */
[----:B------:R-:W-:-:S03]  /*2d6a0*/  F2FP.SATFINITE.E5M2.F32.PACK_AB_MERGE_C R0, R216, R219, RZ ;  /* 0x000000dbd800723e */ /* 0x000fc600048060ff */
        /* <DEDUP_REMOVED lines=35> */
[----:B------:R0:W-:Y:S01]  /*2d8e0*/  STL [R1+0xd4], R5 ;  /* 0x0000d40501007387 */ /* 0x0001e20000100800 */
[----:B------:R-:W-:Y:S01]  /*2d8f0*/  F2FP.SATFINITE.E5M2.F32.PACK_AB_MERGE_C R193, R193, R229, RZ ;  /* 0x000000e5c1c1723e */ /* 0x000fe200048060ff */
[----:B0-----:R-:W-:Y:S01]  /*2d900*/  VIADD R5, R5, UR5 ;  /* 0x0000000505057c36 */ /* 0x001fe20008000000 */
[----:B------:R-:W-:-:S04]  /*2d910*/  ULDC UR5, c[0x0][0x248] ;  /* 0x0000920000057ab9 */ /* 0x000fc80000000800 */
[----:B------:R0:W-:Y:S01]  /*2d920*/  STL [R1+0xd8], R5 ;  /* 0x0000d80501007387 */ /* 0x0001e20000100800 */
[----:B------:R-:W-:Y:S01]  /*2d930*/  F2FP.SATFINITE.E5M2.F32.PACK_AB_MERGE_C R191, R191, R228, RZ ;  /* 0x000000e4bfbf723e */ /* 0x000fe200048060ff */
[----:B0-----:R-:W-:Y:S01]  /*2d940*/  VIADD R5, R5, UR5 ;  /* 0x0000000505057c36 */ /* 0x001fe20008000000 */
[----:B------:R-:W-:Y:S01]  /*2d950*/  F2FP.SATFINITE.E5M2.F32.PACK_AB_MERGE_C R197, R197, R231, RZ ;  /* 0x000000e7c5c5723e */ /* 0x000fe200048060ff */
[----:B------:R-:W-:Y:S01]  /*2d960*/  ULDC UR5, c[0x0][0x248] ;  /* 0x0000920000057ab9 */ /* 0x000fe20000000800 */
        /* <DEDUP_REMOVED lines=11> */
[----:B---3--:R-:W-:Y:S02]  /*2da20*/  F2FP.SATFINITE.E5M2.F32.PACK_AB_MERGE_C R182, R146, R148, RZ ;  /* 0x0000009492b6723e */ /* 0x008fe400048060ff */
[----:B----4-:R-:W-:Y:S02]  /*2da30*/  F2FP.SATFINITE.E5M2.F32.PACK_AB_MERGE_C R184, R145, R147, RZ ;  /* 0x0000009391b8723e */ /* 0x010fe400048060ff */
[----:B------:R-:W-:Y:S02]  /*2da40*/  F2FP.SATFINITE.E5M2.F32.PACK_AB_MERGE_C R231, R142, R144, RZ ;  /* 0x000000908ee7723e */ /* 0x000fe400048060ff */
[----:B------:R-:W-:Y:S02]  /*2da50*/  F2FP.SATFINITE.E5M2.F32.PACK_AB_MERGE_C R188, R141, R143, RZ ;  /* 0x0000008f8dbc723e */ /* 0x000fe400048060ff */
[----:B------:R-:W-:-:S02]  /*2da60*/  F2FP.SATFINITE.E5M2.F32.PACK_AB_MERGE_C R190, R139, R140, RZ ;  /* 0x0000008c8bbe723e */ /* 0x000fc400048060ff */
[----:B------:R-:W-:Y:S02]  /*2da70*/  F2FP.SATFINITE.E5M2.F32.PACK_AB_MERGE_C R192, R192, R138, RZ ;  /* 0x0000008ac0c0723e */ /* 0x000fe400048060ff */
[----:B------:R-:W2:Y:S01]  /*2da80*/  LDL.LU R138, [R1+0x180] ;  /* 0x00018000018a7983 */ /* 0x000ea20000300800 */
        /* <DEDUP_REMOVED lines=9> */
[----:B------:R-:W2:Y:S04]  /*2db20*/  LDL.LU R208, [R1+0x184] ;  /* 0x0001840001d07983 */ /* 0x000ea80000300800 */
[----:B------:R-:W3:Y:S04]  /*2db30*/  LDL.LU R139, [R1+0x188] ;  /* 0x00018800018b7983 */ /* 0x000ee80000300800 */
[----:B------:R-:W3:Y:S04]  /*2db40*/  LDL.LU R209, [R1+0x18c] ;  /* 0x00018c0001d17983 */ /* 0x000ee80000300800 */
[----:B------:R-:W4:Y:S04]  /*2db50*/  LDL.LU R140, [R1+0x190] ;  /* 0x00019000018c7983 */ /* 0x000f280000300800 */
[----:B------:R-:W4:Y:S04]  /*2db60*/  LDL.LU R211, [R1+0x194] ;  /* 0x0001940001d37983 */ /* 0x000f280000300800 */
        /* <DEDUP_REMOVED lines=28> */
[----:B0-----:R-:W-:Y:S01]  /*2dd30*/  VIADD R5, R5, UR5 ;  /* 0x0000000505057c36 */ /* 0x001fe20008000000 */
[----:B------:R-:W-:Y:S01]  /*2dd40*/  ULDC UR5, c[0x0][0x248] ;  /* 0x0000920000057ab9 */ /* 0x000fe20000000800 */
[----:B--2---:R-:W-:-:S02]  /*2dd50*/  F2FP.SATFINITE.E5M2.F32.PACK_AB_MERGE_C R208, R208, R138, RZ ;  /* 0x0000008ad0d0723e */ /* 0x004fc400048060ff */
[----:B------:R-:W2:Y:S01]  /*2dd60*/  LDL.LU R138, [R1+0x1494] ;  /* 0x00149400018a7983 */ /* 0x000ea20000300800 */
[----:B---3--:R-:W-:-:S03]  /*2dd70*/  F2FP.SATFINITE.E5M2.F32.PACK_AB_MERGE_C R209, R209, R139, RZ ;  /* 0x0000008bd1d1723e */ /* 0x008fc600048060ff */
[----:B------:R-:W2:Y:S01]  /*2dd80*/  LDL.LU R139, [R1+0x1490] ;  /* 0x00149000018b7983 */ /* 0x000ea20000300800 */
[----:B----4-:R-:W-:-:S03]  /*2dd90*/  F2FP.SATFINITE.E5M2.F32.PACK_AB_MERGE_C R211, R211, R140, RZ ;  /* 0x0000008cd3d3723e */ /* 0x010fc600048060ff */
[----:B------:R-:W3:Y:S01]  /*2dda0*/  LDL.LU R140, [R1+0x148c] ;  /* 0x00148c00018c7983 */ /* 0x000ee20000300800 */
[----:B------:R-:W-:-:S03]  /*2ddb0*/  F2FP.SATFINITE.E5M2.F32.PACK_AB_MERGE_C R228, R228, R141, RZ ;  /* 0x0000008de4e4723e */ /* 0x000fc600048060ff */
[----:B------:R-:W3:Y:S04]  /*2ddc0*/  LDL.LU R141, [R1+0x1488] ;  /* 0x00148800018d7983 */ /* 0x000ee80000300800 */
[----:B------:R0:W-:Y:S01]  /*2ddd0*/  STL [R1+0xe0], R5 ;  /* 0x0000e00501007387 */ /* 0x0001e20000100800 */
[----:B------:R-:W-:-:S03]  /*2dde0*/  F2FP.SATFINITE.E5M2.F32.PACK_AB_MERGE_C R213, R213, R143, RZ ;  /* 0x0000008fd5d5723e */ /* 0x000fc600048060ff */
[----:B------:R-:W4:Y:S01]  /*2ddf0*/  LDL.LU R143, [R1+0x1484] ;  /* 0x00148400018f7983 */ /* 0x000f220000300800 */
[----:B0-----:R-:W-:Y:S01]  /*2de00*/  VIADD R5, R5, UR5 ;  /* 0x0000000505057c36 */ /* 0x001fe20008000000 */
[----:B------:R-:W-:Y:S01]  /*2de10*/  F2FP.SATFINITE.E5M2.F32.PACK_AB_MERGE_C R215, R215, R142, RZ ;  /* 0x0000008ed7d7723e */ /* 0x000fe200048060ff */
[----:B------:R-:W-:Y:S01]  /*2de20*/  ULDC UR5, c[0x0][0x248] ;  /* 0x0000920000057ab9 */ /* 0x000fe20000000800 */
[----:B------:R-:W4:Y:S04]  /*2de30*/  LDL.LU R142, [R1+0x1480] ;  /* 0x00148000018e7983 */ /* 0x000f280000300800 */
[----:B------:R0:W-:Y:S01]  /*2de40*/  STL [R1+0xe8], R5 ;  /* 0x0000e80501007387 */ /* 0x0001e20000100800 */
[----:B------:R-:W-:-:S03]  /*2de50*/  F2FP.SATFINITE.E5M2.F32.PACK_AB_MERGE_C R216, R216, R144, RZ ;  /* 0x00000090d8d8723e */ /* 0x000fc600048060ff */
[----:B------:R-:W2:Y:S01]  /*2de60*/  LDL.LU R144, [R1+0x147c] ;  /* 0x00147c0001907983 */ /* 0x000ea20000300800 */
[----:B0-----:R-:W-:Y:S01]  /*2de70*/  VIADD R5, R5, UR5 ;  /* 0x0000000505057c36 */ /* 0x001fe20008000000 */
[----:B------:R-:W-:Y:S01]  /*2de80*/  F2FP.SATFINITE.E5M2.F32.PACK_AB_MERGE_C R236, R236, R145, RZ ;  /* 0x00000091ecec723e */ /* 0x000fe200048060ff */
[----:B------:R-:W-:Y:S01]  /*2de90*/  ULDC UR5, c[0x0][0x248] ;  /* 0x0000920000057ab9 */ /* 0x000fe20000000800 */
[----:B------:R-:W2:Y:S04]  /*2dea0*/  LDL.LU R145, [R1+0x1478] ;  /* 0x0014780001917983 */ /* 0x000ea80000300800 */
[----:B------:R0:W-:Y:S01]  /*2deb0*/  STL [R1+0xec], R5 ;  /* 0x0000ec0501007387 */ /* 0x0001e20000100800 */
[----:B------:R-:W-:-:S03]  /*2dec0*/  F2FP.SATFINITE.E5M2.F32.PACK_AB_MERGE_C R219, R219, R147, RZ ;  /* 0x00000093dbdb723e */ /* 0x000fc600048060ff */
[----:B------:R-:W3:Y:S01]  /*2ded0*/  LDL.LU R147, [R1+0x1474] ;  /* 0x0014740001937983 */ /* 0x000ee20000300800 */
[----:B0-----:R-:W-:Y:S01]  /*2dee0*/  VIADD R5, R5, UR5 ;  /* 0x0000000505057c36 */ /* 0x001fe20008000000 */
[----:B------:R-:W-:Y:S01]  /*2def0*/  F2FP.SATFINITE.E5M2.F32.PACK_AB_MERGE_C R220, R220, R146, RZ ;  /* 0x00000092dcdc723e */ /* 0x000fe200048060ff */
[----:B------:R-:W-:Y:S01]  /*2df00*/  ULDC UR5, c[0x0][0x248] ;  /* 0x0000920000057ab9 */ /* 0x000fe20000000800 */
[----:B------:R-:W3:Y:S04]  /*2df10*/  LDL.LU R146, [R1+0x1470] ;  /* 0x0014700001927983 */ /* 0x000ee80000300800 */
[----:B------:R0:W-:Y:S01]  /*2df20*/  STL [R1+0xf0], R5 ;  /* 0x0000f00501007387 */ /* 0x0001e20000100800 */
[----:B------:R-:W-:-:S03]  /*2df30*/  F2FP.SATFINITE.E5M2.F32.PACK_AB_MERGE_C R221, R221, R148, RZ ;  /* 0x00000094dddd723e */ /* 0x000fc600048060ff */
[----:B------:R-:W2:Y:S01]  /*2df40*/  LDL.LU R148, [R1+0x146c] ;  /* 0x00146c0001947983 */ /* 0x000ea20000300800 */
[----:B------:R-:W-:-:S03]  /*2df50*/  F2FP.SATFINITE.E5M2.F32.PACK_AB_MERGE_C R235, R235, R149, RZ ;  /* 0x00000095ebeb723e */ /* 0x000fc600048060ff */
[----:B------:R-:W2:Y:S01]  /*2df60*/  LDL.LU R149, [R1+0x1468] ;  /* 0x0014680001957983 */ /* 0x000ea20000300800 */
[----:B0-----:R-:W-:Y:S01]  /*2df70*/  VIADD R5, R5, UR5 ;  /* 0x0000000505057c36 */ /* 0x001fe20008000000 */
[----:B------:R-:W-:-:S04]  /*2df80*/  ULDC UR5, c[0x0][0x248] ;  /* 0x0000920000057ab9 */ /* 0x000fc80000000800 */
[----:B------:R0:W-:Y:S01]  /*2df90*/  STL [R1+0xf4], R5 ;  /* 0x0000f40501007387 */ /* 0x0001e20000100800 */
[----:B------:R-:W-:-:S03]  /*2dfa0*/  F2FP.SATFINITE.E5M2.F32.PACK_AB_MERGE_C R224, R224, R151, RZ ;  /* 0x00000097e0e0723e */ /* 0x000fc600048060ff */
[----:B------:R-:W2:Y:S01]  /*2dfb0*/  LDL.LU R151, [R1+0x1464] ;  /* 0x0014640001977983 */ /* 0x000ea20000300800 */
[----:B0-----:R-:W-:Y:S01]  /*2dfc0*/  VIADD R5, R5, UR5 ;  /* 0x0000000505057c36 */ /* 0x001fe20008000000 */
[----:B------:R-:W-:Y:S01]  /*2dfd0*/  F2FP.SATFINITE.E5M2.F32.PACK_AB_MERGE_C R225, R225, R150, RZ ;  /* 0x00000096e1e1723e */ /* 0x000fe200048060ff */
[----:B------:R-:W-:Y:S01]  /*2dfe0*/  ULDC UR5, c[0x0][0x248] ;  /* 0x0000920000057ab9 */ /* 0x000fe20000000800 */
[----:B------:R-:W2:Y:S04]  /*2dff0*/  LDL.LU R150, [R1+0x1460] ;  /* 0x0014600001967983 */ /* 0x000ea80000300800 */
        /* <DEDUP_REMOVED lines=79> */
[----:B------:R-:W-:-:S03]  /*2e4f0*/  ULDC UR5, c[0x0][0x248] ;  /* 0x0000920000057ab9 */ /* 0x000fc60000000800 */
[----:B------:R-:W-:Y:S01]  /*2e500*/  VIADD R14, R5, UR5 ;  /* 0x00000005050e7c36 */ /* 0x000fe20008000000 */
[----:B------:R-:W-:Y:S01]  /*2e510*/  STL [R1+0x160], R5 ;  /* 0x0001600501007387 */ /* 0x000fe20000100800 */
[----:B------:R-:W-:-:S03]  /*2e520*/  ULDC UR5, c[0x0][0x248] ;  /* 0x0000920000057ab9 */ /* 0x000fc60000000800 */
[----:B------:R-:W2:Y:S04]  /*2e530*/  LDL.LU R25, [R1+0xa04] ;  /* 0x000a040001197983 */ /* 0x000ea80000300800 */
[----:B------:R0:W-:Y:S04]  /*2e540*/  STL [R1+0x164], R14 ;  /* 0x0001640e01007387 */ /* 0x0001e80000100800 */
[----:B------:R-:W2:Y:S01]  /*2e550*/  LDL.LU R27, [R1+0xa00] ;  /* 0x000a0000011b7983 */ /* 0x000ea20000300800 */
[----:B0-----:R-:W-:Y:S01]  /*2e560*/  VIADD R14, R14, UR5 ;  /* 0x000000050e0e7c36 */ /* 0x001fe20008000000 */
[----:B------:R-:W-:-:S03]  /*2e570*/  ULDC UR5, c[0x0][0x248] ;  /* 0x0000920000057ab9 */ /* 0x000fc60000000800 */
[----:B------:R-:W-:Y:S01]  /*2e580*/  VIADD R29, R14, UR5 ;  /* 0x000000050e1d7c36 */ /* 0x000fe20008000000 */
[----:B------:R-:W-:Y:S01]  /*2e590*/  STL [R1+0x16c], R14 ;  /* 0x00016c0e01007387 */ /* 0x000fe20000100800 */
[----:B------:R-:W-:-:S03]  /*2e5a0*/  ULDC UR5, c[0x0][0x248] ;  /* 0x0000920000057ab9 */ /* 0x000fc60000000800 */
[----:B------:R0:W-:Y:S02]  /*2e5b0*/  STL [R1+0x170], R29 ;  /* 0x0001701d01007387 */ /* 0x0001e40000100800 */
[----:B0-----:R-:W-:Y:S01]  /*2e5c0*/  VIADD R29, R29, UR5 ;  /* 0x000000051d1d7c36 */ /* 0x001fe20008000000 */
[----:B------:R-:W-:-:S04]  /*2e5d0*/  ULDC UR5, c[0x0][0x248] ;  /* 0x0000920000057ab9 */ /* 0x000fc80000000800 */
[----:B------:R0:W-:Y:S01]  /*2e5e0*/  STL [R1+0x178], R29 ;  /* 0x0001781d01007387 */ /* 0x0001e20000100800 */
[----:B----4-:R-:W-:Y:S01]  /*2e5f0*/  F2FP.SATFINITE.E5M2.F32.PACK_AB_MERGE_C R31, R143, R142, RZ ;  /* 0x0000008e8f1f723e */ /* 0x010fe200048060ff */
[----:B0-----:R-:W-:Y:S01]  /*2e600*/  VIADD R29, R29, UR5 ;  /* 0x000000051d1d7c36 */ /* 0x001fe20008000000 */
[----:B------:R-:W-:-:S04]  /*2e610*/  ULDC UR5, c[0x0][0x248] ;  /* 0x0000920000057ab9 */ /* 0x000fc80000000800 */
[----:B------:R0:W-:Y:S04]  /*2e620*/  STL [R1+0x17c], R29 ;  /* 0x00017c1d01007387 */ /* 0x0001e80000100800 */
[----:B------:R3:W-:Y:S04]  /*2e630*/  STL [R1+0xcf8], R31 ;  /* 0x000cf81f01007387 */ /* 0x0007e80000100800 */
[----:B------:R-:W4:Y:S01]  /*2e640*/  LDL.LU R37, [R1+0x600] ;  /* 0x0006000001257983 */ /* 0x000f220000300800 */
[----:B0-----:R-:W-:Y:S01]  /*2e650*/  VIADD R29, R29, UR5 ;  /* 0x000000051d1d7c36 */ /* 0x001fe20008000000 */
[----:B------:R-:W-:-:S04]  /*2e660*/  ULDC UR5, c[0x0][0x248] ;  /* 0x0000920000057ab9 */ /* 0x000fc80000000800 */
[----:B------:R0:W-:Y:S04]  /*2e670*/  STL [R1+0x180], R29 ;  /* 0x0001801d01007387 */ /* 0x0001e80000100800 */
[----:B------:R-:W4:Y:S01]  /*2e680*/  LDL.LU R35, [R1+0xa08] ;  /* 0x000a080001237983 */ /* 0x000f220000300800 */
[----:B---3--:R-:W-:Y:S02]  /*2e690*/  F2FP.SATFINITE.E5M2.F32.PACK_AB_MERGE_C R31, R147, R146, RZ ;  /* 0x00000092931f723e */ /* 0x008fe400048060ff */
[----:B--2---:R-:W-:Y:S01]  /*2e6a0*/  F2FP.SATFINITE.E5M2.F32.PACK_AB_MERGE_C R33, R151, R150, RZ ;  /* 0x000000969721723e */ /* 0x004fe200048060ff */
[----:B0-----:R-:W-:Y:S01]  /*2e6b0*/  VIADD R29, R29, UR5 ;  /* 0x000000051d1d7c36 */ /* 0x001fe20008000000 */
[----:B------:R-:W-:Y:S01]  /*2e6c0*/  LOP3.LUT R10, R10, 0xffff, RZ, 0xc0, !PT ;  /* 0x0000ffff0a0a7812 */ /* 0x000fe200078ec0ff */
[----:B------:R0:W-:Y:S01]  /*2e6d0*/  STL [R1+0xcf4], R31 ;  /* 0x000cf41f01007387 */ /* 0x0001e20000100800 */
[----:B------:R-:W-:Y:S01]  /*2e6e0*/  ULDC UR5, c[0x0][0x248] ;  /* 0x0000920000057ab9 */ /* 0x000fe20000000800 */
[----:B------:R-:W-:-:S02]  /*2e6f0*/  LOP3.LUT R8, R8, 0xffff, RZ, 0xc0, !PT ;  /* 0x0000ffff08087812 */ /* 0x000fc400078ec0ff */
[----:B------:R1:W-:Y:S04]  /*2e700*/  STL [R1+0x174], R29 ;  /* 0x0001741d01007387 */ /* 0x0003e80000100800 */
[----:B------:R2:W-:Y:S01]  /*2e710*/  STL [R1+0xcf0], R33 ;  /* 0x000cf02101007387 */ /* 0x0005e20000100800 */
[----:B0-----:R-:W-:Y:S01]  /*2e720*/  VIADD R31, R29, UR5 ;  /* 0x000000051d1f7c36 */ /* 0x001fe20008000000 */
[----:B------:R-:W-:-:S04]  /*2e730*/  ULDC UR5, c[0x0][0x248] ;  /* 0x0000920000057ab9 */ /* 0x000fc80000000800 */
[----:B------:R-:W-:Y:S01]  /*2e740*/  STL [R1+0x168], R31 ;  /* 0x0001681f01007387 */ /* 0x000fe20000100800 */
[----:B------:R-:W-:Y:S01]  /*2e750*/  VIADD R39, R31, UR5 ;  /* 0x000000051f277c36 */ /* 0x000fe20008000000 */
[----:B------:R-:W-:Y:S01]  /*2e760*/  F2FP.SATFINITE.E5M2.F32.PACK_AB_MERGE_C R148, R149, R148, RZ ;  /* 0x000000949594723e */ /* 0x000fe200048060ff */
[----:B------:R-:W-:Y:S01]  /*2e770*/  ULDC UR5, c[0x0][0x248] ;  /* 0x0000920000057ab9 */ /* 0x000fe20000000800 */
[----:B------:R-:W-:-:S04]  /*2e780*/  LOP3.LUT R25, R25, 0xffff, RZ, 0xc0, !PT ;  /* 0x0000ffff19197812 */ /* 0x000fc800078ec0ff */
[----:B-1----:R-:W-:Y:S02]  /*2e790*/  SHF.R.U32.HI R29, RZ, 0x8, R25 ;  /* 0x00000008ff1d7819 */ /* 0x002fe40000011619 */
[--C-:B--2---:R-:W-:Y:S02]  /*2e7a0*/  PRMT R33, R25, 0x3340, R10.reuse ;  /* 0x0000334019217816 */ /* 0x104fe4000000000a */
[----:B------:R-:W-:Y:S02]  /*2e7b0*/  LOP3.LUT R27, R27, 0xffff, RZ, 0xc0, !PT ;  /* 0x0000ffff1b1b7812 */ /* 0x000fe400078ec0ff */
[----:B------:R-:W-:Y:S02]  /*2e7c0*/  SHF.R.U32.HI R25, RZ, 0x8, R10 ;  /* 0x00000008ff197819 */ /* 0x000fe4000001160a */
[----:B------:R-:W-:Y:S02]  /*2e7d0*/  SHF.R.U32.HI R10, RZ, 0x8, R27 ;  /* 0x00000008ff0a7819 */ /* 0x000fe4000001161b */
[--C-:B------:R-:W-:Y:S01]  /*2e7e0*/  PRMT R27, R27, 0x3340, R8.reuse ;  /* 0x000033401b1b7816 */ /* 0x100fe20000000008 */
[----:B------:R0:W-:Y:S04]  /*2e7f0*/  STL [R1+0x11c0], R33 ;  /* 0x0011c02101007387 */ /* 0x0001e80000100800 */
[----:B0-----:R-:W2:Y:S04]  /*2e800*/  LDL.LU R33, [R1+0xa0c] ;  /* 0x000a0c0001217983 */ /* 0x001ea80000300800 */
[----:B------:R0:W-:Y:S04]  /*2e810*/  STL [R1+0x11bc], R27 ;  /* 0x0011bc1b01007387 */ /* 0x0001e80000100800 */
[----:B------:R-:W3:Y:S01]  /*2e820*/  LDL.LU R31, [R1+0x604] ;  /* 0x00060400011f7983 */ /* 0x000ee20000300800 */
[----:B------:R-:W-:-:S02]  /*2e830*/  SHF.R.U32.HI R8, RZ, 0x8, R8 ;  /* 0x00000008ff087819 */ /* 0x000fc40000011608 */
[----:B------:R-:W-:Y:S02]  /*2e840*/  LOP3.LUT R29, R29, 0xffff, RZ, 0xc0, !PT ;  /* 0x0000ffff1d1d7812 */ /* 0x000fe400078ec0ff */
[----:B------:R-:W-:Y:S02]  /*2e850*/  LOP3.LUT R25, R25, 0xffff, RZ, 0xc0, !PT ;  /* 0x0000ffff19197812 */ /* 0x000fe400078ec0ff */
[----:B------:R-:W-:Y:S02]  /*2e860*/  LOP3.LUT R10, R10, 0xffff, RZ, 0xc0, !PT ;  /* 0x0000ffff0a0a7812 */ /* 0x000fe400078ec0ff */
[----:B------:R-:W-:Y:S02]  /*2e870*/  LOP3.LUT R8, R8, 0xffff, RZ, 0xc0, !PT ;  /* 0x0000ffff08087812 */ /* 0x000fe400078ec0ff */
[----:B------:R-:W-:Y:S02]  /*2e880*/  PRMT R25, R29, 0x3340, R25 ;  /* 0x000033401d197816 */ /* 0x000fe40000000019 */
[----:B------:R-:W-:Y:S01]  /*2e890*/  PRMT R8, R10, 0x3340, R8 ;  /* 0x000033400a087816 */ /* 0x000fe20000000008 */
[----:B------:R-:W-:Y:S01]  /*2e8a0*/  STL [R1+0x188], R39 ;  /* 0x0001882701007387 */ /* 0x000fe20000100800 */
[----:B------:R-:W-:-:S03]  /*2e8b0*/  LOP3.LUT R148, R148, 0xffff, RZ, 0xc0, !PT ;  /* 0x0000ffff94947812 */ /* 0x000fc600078ec0ff */
[----:B------:R-:W-:Y:S01]  /*2e8c0*/  STL [R1+0x10bc], R25 ;  /* 0x0010bc1901007387 */ /* 0x000fe20000100800 */
[----:B------:R-:W-:-:S03]  /*2e8d0*/  LOP3.LUT R12, R12, 0xffff, RZ, 0xc0, !PT ;  /* 0x0000ffff0c0c7812 */ /* 0x000fc600078ec0ff */
[----:B------:R4:W-:Y:S01]  /*2e8e0*/  STL [R1+0x10b8], R8 ;  /* 0x0010b80801007387 */ /* 0x0009e20000100800 */
[----:B0-----:R-:W-:Y:S01]  /*2e8f0*/  VIADD R27, R39, UR5 ;  /* 0x00000005271b7c36 */ /* 0x001fe20008000000 */
[----:B------:R-:W-:Y:S01]  /*2e900*/  ULDC UR5, c[0x0][0x248] ;  /* 0x0000920000057ab9 */ /* 0x000fe20000000800 */
[----:B----4-:R-:W-:-:S04]  /*2e910*/  LOP3.LUT R8, R37, 0xffff, RZ, 0xc0, !PT ;  /* 0x0000ffff25087812 */ /* 0x010fc800078ec0ff */
[----:B------:R-:W-:Y:S02]  /*2e920*/  SHF.R.U32.HI R25, RZ, 0x8, R8 ;  /* 0x00000008ff197819 */ /* 0x000fe40000011608 */
[----:B------:R-:W-:Y:S02]  /*2e930*/  LOP3.LUT R10, R35, 0xffff, RZ, 0xc0, !PT ;  /* 0x0000ffff230a7812 */ /* 0x000fe400078ec0ff */
[----:B------:R-:W-:Y:S02]  /*2e940*/  PRMT R29, R8, 0x3340, R148 ;  /* 0x00003340081d7816 */ /* 0x000fe40000000094 */
[----:B------:R-:W-:Y:S02]  /*2e950*/  SHF.R.U32.HI R8, RZ, 0x8, R10 ;  /* 0x00000008ff087819 */ /* 0x000fe4000001160a */
[----:B------:R-:W-:Y:S01]  /*2e960*/  PRMT R10, R10, 0x3340, R12 ;  /* 0x000033400a0a7816 */ /* 0x000fe2000000000c */
[----:B------:R0:W-:Y:S01]  /*2e970*/  STL [R1+0x18c], R27 ;  /* 0x00018c1b01007387 */ /* 0x0001e20000100800 */
[----:B------:R-:W-:-:S03]  /*2e980*/  SHF.R.U32.HI R148, RZ, 0x8, R148 ;  /* 0x00000008ff947819 */ /* 0x000fc60000011694 */
[----:B------:R-:W-:Y:S01]  /*2e990*/  STL [R1+0x11b8], R29 ;  /* 0x0011b81d01007387 */ /* 0x000fe20000100800 */
[----:B------:R-:W-:-:S03]  /*2e9a0*/  SHF.R.U32.HI R12, RZ, 0x8, R12 ;  /* 0x00000008ff0c7819 */ /* 0x000fc6000001160c */
[----:B------:R-:W4:Y:S01]  /*2e9b0*/  LDL.LU R37, [R1+0xa14] ;  /* 0x000a140001257983 */ /* 0x000f220000300800 */
[----:B------:R-:W-:-:S03]  /*2e9c0*/  LOP3.LUT R25, R25, 0xffff, RZ, 0xc0, !PT ;  /* 0x0000ffff19197812 */ /* 0x000fc600078ec0ff */
[----:B------:R1:W-:Y:S01]  /*2e9d0*/  STL [R1+0x11b4], R10 ;  /* 0x0011b40a01007387 */ /* 0x0003e20000100800 */
[----:B------:R-:W-:-:S03]  /*2e9e0*/  LOP3.LUT R148, R148, 0xffff, RZ, 0xc0, !PT ;  /* 0x0000ffff94947812 */ /* 0x000fc600078ec0ff */
[----:B------:R-:W4:Y:S01]  /*2e9f0*/  LDL.LU R35, [R1+0xa10] ;  /* 0x000a100001237983 */ /* 0x000f220000300800 */
[----:B------:R-:W-:Y:S02]  /*2ea00*/  LOP3.LUT R8, R8, 0xffff, RZ, 0xc0, !PT ;  /* 0x0000ffff08087812 */ /* 0x000fe400078ec0ff */
[----:B------:R-:W-:Y:S01]  /*2ea10*/  LOP3.LUT R12, R12, 0xffff, RZ, 0xc0, !PT ;  /* 0x0000ffff0c0c7812 */ /* 0x000fe200078ec0ff */
[----:B0-----:R-:W-:Y:S01]  /*2ea20*/  VIADD R27, R27, UR5 ;  /* 0x000000051b1b7c36 */ /* 0x001fe20008000000 */
[----:B------:R-:W-:Y:S01]  /*2ea30*/  F2FP.SATFINITE.E5M2.F32.PACK_AB_MERGE_C R144, R145, R144, RZ ;  /* 0x000000909190723e */ /* 0x000fe200048060ff */
[----:B------:R-:W-:Y:S01]  /*2ea40*/  ULDC UR5, c[0x0][0x248] ;  /* 0x0000920000057ab9 */ /* 0x000fe20000000800 */
[----:B-1----:R-:W-:Y:S02]  /*2ea50*/  PRMT R10, R25, 0x3340, R148 ;  /* 0x00003340190a7816 */ /* 0x002fe40000000094 */
[----:B------:R-:W-:Y:S01]  /*2ea60*/  PRMT R8, R8, 0x3340, R12 ;  /* 0x0000334008087816 */ /* 0x000fe2000000000c */
[----:B------:R-:W-:Y:S01]  /*2ea70*/  STL [R1+0x198], R27 ;  /* 0x0001981b01007387 */ /* 0x000fe20000100800 */
[----:B------:R-:W-:-:S03]  /*2ea80*/  LOP3.LUT R11, R11, 0xffff, RZ, 0xc0, !PT ;  /* 0x0000ffff0b0b7812 */ /* 0x000fc600078ec0ff */
[----:B------:R-:W-:Y:S01]  /*2ea90*/  STL [R1+0x10b0], R10 ;  /* 0x0010b00a01007387 */ /* 0x000fe20000100800 */
[----:B------:R-:W-:-:S03]  /*2eaa0*/  LOP3.LUT R144, R144, 0xffff, RZ, 0xc0, !PT ;  /* 0x0000ffff90907812 */ /* 0x000fc600078ec0ff */
[----:B------:R2:W-:Y:S01]  /*2eab0*/  STL [R1+0x10ac], R8 ;  /* 0x0010ac0801007387 */ /* 0x0005e20000100800 */
[----:B------:R-:W-:Y:S01]  /*2eac0*/  VIADD R25, R27, UR5 ;  /* 0x000000051b197c36 */ /* 0x000fe20008000000 */
[----:B------:R-:W-:-:S04]  /*2ead0*/  ULDC UR5, c[0x0][0x248] ;  /* 0x0000920000057ab9 */ /* 0x000fc80000000800 */
[----:B------:R0:W-:Y:S01]  /*2eae0*/  STL [R1+0x19c], R25 ;  /* 0x00019c1901007387 */ /* 0x0001e20000100800 */
[----:B--2---:R-:W-:-:S04]  /*2eaf0*/  LOP3.LUT R8, R33, 0xffff, RZ, 0xc0, !PT ;  /* 0x0000ffff21087812 */ /* 0x004fc800078ec0ff */
[----:B------:R-:W-:Y:S02]  /*2eb00*/  SHF.R.U32.HI R12, RZ, 0x8, R8 ;  /* 0x00000008ff0c7819 */ /* 0x000fe40000011608 */
[----:B---3--:R-:W-:Y:S02]  /*2eb10*/  LOP3.LUT R10, R31, 0xffff, RZ, 0xc0, !PT ;  /* 0x0000ffff1f0a7812 */ /* 0x008fe400078ec0ff */
[--C-:B------:R-:W-:Y:S02]  /*2eb20*/  PRMT R27, R8, 0x3340, R11.reuse ;  /* 0x00003340081b7816 */ /* 0x100fe4000000000b */
[----:B------:R-:W-:Y:S02]  /*2eb30*/  SHF.R.U32.HI R8, RZ, 0x8, R10 ;  /* 0x00000008ff087819 */ /* 0x000fe4000001160a */
[----:B------:R-:W-:Y:S01]  /*2eb40*/  PRMT R10, R10, 0x3340, R144 ;  /* 0x000033400a0a7816 */ /* 0x000fe20000000090 */
[----:B------:R-:W-:Y:S04]  /*2eb50*/  STL [R1+0x11b0], R27 ;  /* 0x0011b01b01007387 */ /* 0x000fe80000100800 */
[----:B------:R-:W2:Y:S04]  /*2eb60*/  LDL.LU R33, [R1+0x608] ;  /* 0x0006080001217983 */ /* 0x000ea80000300800 */
[----:B------:R1:W-:Y:S04]  /*2eb70*/  STL [R1+0x11ac], R10 ;  /* 0x0011ac0a01007387 */ /* 0x0003e80000100800 */
[----:B------:R-:W3:Y:S01]  /*2eb80*/  LDL.LU R31, [R1+0xa18] ;  /* 0x000a1800011f7983 */ /* 0x000ee20000300800 */
[----:B------:R-:W-:-:S02]  /*2eb90*/  SHF.R.U32.HI R11, RZ, 0x8, R11 ;  /* 0x00000008ff0b7819 */ /* 0x000fc4000001160b */
[----:B------:R-:W-:Y:S02]  /*2eba0*/  SHF.R.U32.HI R144, RZ, 0x8, R144 ;  /* 0x00000008ff907819 */ /* 0x000fe40000011690 */
[----:B------:R-:W-:Y:S02]  /*2ebb0*/  LOP3.LUT R12, R12, 0xffff, RZ, 0xc0, !PT ;  /* 0x0000ffff0c0c7812 */ /* 0x000fe400078ec0ff */
[----:B------:R-:W-:Y:S02]  /*2ebc0*/  LOP3.LUT R11, R11, 0xffff, RZ, 0xc0, !PT ;  /* 0x0000ffff0b0b7812 */ /* 0x000fe400078ec0ff */
[----:B------:R-:W-:Y:S02]  /*2ebd0*/  LOP3.LUT R8, R8, 0xffff, RZ, 0xc0, !PT ;  /* 0x0000ffff08087812 */ /* 0x000fe400078ec0ff */
[----:B------:R-:W-:Y:S01]  /*2ebe0*/  LOP3.LUT R144, R144, 0xffff, RZ, 0xc0, !PT ;  /* 0x0000ffff90907812 */ /* 0x000fe200078ec0ff */
[----:B0-----:R-:W-:Y:S01]  /*2ebf0*/  VIADD R25, R25, UR5 ;  /* 0x0000000519197c36 */ /* 0x001fe20008000000 */
[----:B-1----:R-:W-:Y:S01]  /*2ec00*/  PRMT R10, R12, 0x3340, R11 ;  /* 0x000033400c0a7816 */ /* 0x002fe2000000000b */
[----:B------:R-:W-:Y:S01]  /*2ec10*/  ULDC UR5, c[0x0][0x248] ;  /* 0x0000920000057ab9 */ /* 0x000fe20000000800 */
[----:B------:R-:W-:-:S02]  /*2ec20*/  PRMT R8, R8, 0x3340, R144 ;  /* 0x0000334008087816 */ /* 0x000fc40000000090 */
[----:B------:R-:W-:Y:S01]  /*2ec30*/  STL [R1+0x1a0], R25 ;  /* 0x0001a01901007387 */ /* 0x000fe20000100800 */
[----:B------:R-:W-:-:S03]  /*2ec40*/  LOP3.LUT R15, R15, 0xffff, RZ, 0xc0, !PT ;  /* 0x0000ffff0f0f7812 */ /* 0x000fc600078ec0ff */
[----:B------:R-:W-:Y:S01]  /*2ec50*/  STL [R1+0x10a4], R10 ;  /* 0x0010a40a01007387 */ /* 0x000fe20000100800 */
[----:B------:R-:W-:-:S03]  /*2ec60*/  LOP3.LUT R13, R13, 0xffff, RZ, 0xc0, !PT ;  /* 0x0000ffff0d0d7812 */ /* 0x000fc600078ec0ff */
[----:B------:R4:W-:Y:S01]  /*2ec70*/  STL [R1+0x10a0], R8 ;  /* 0x0010a00801007387 */ /* 0x0009e20000100800 */
[----:B------:R-:W-:Y:S01]  /*2ec80*/  VIADD R12, R25, UR5 ;  /* 0x00000005190c7c36 */ /* 0x000fe20008000000 */
        /* <DEDUP_REMOVED lines=23> */
[----:B------:R0:W-:Y:S01]  /*2ee00*/  STL [R1+0x1ac], R12 ;  /* 0x0001ac0c01007387 */ /* 0x0001e20000100800 */
[----:B------:R-:W-:-:S03]  /*2ee10*/  LOP3.LUT R140, R140, 0xffff, RZ, 0xc0, !PT ;  /* 0x0000ffff8c8c7812 */ /* 0x000fc600078ec0ff */
[----:B------:R-:W-:Y:S01]  /*2ee20*/  STL [R1+0x1094], R10 ;  /* 0x0010940a01007387 */ /* 0x000fe20000100800 */
[----:B------:R-:W-:-:S03]  /*2ee30*/  LOP3.LUT R17, R17, 0xffff, RZ, 0xc0, !PT ;  /* 0x0000ffff11117812 */ /* 0x000fc600078ec0ff */
[----:B------:R2:W-:Y:S01]  /*2ee40*/  STL [R1+0x1090], R8 ;  /* 0x0010900801007387 */ /* 0x0005e20000100800 */
[----:B0-----:R-:W-:Y:S01]  /*2ee50*/  VIADD R12, R12, UR5 ;  /* 0x000000050c0c7c36 */ /* 0x001fe20008000000 */
[----:B------:R-:W-:-:S04]  /*2ee60*/  ULDC UR5, c[0x0][0x248] ;  /* 0x0000920000057ab9 */ /* 0x000fc80000000800 */
[----:B------:R0:W-:Y:S01]  /*2ee70*/  STL [R1+0x1b0], R12 ;  /* 0x0001b00c01007387 */ /* 0x0001e20000100800 */
[----:B--2---:R-:W-:-:S04]  /*2ee80*/  LOP3.LUT R8, R33, 0xffff, RZ, 0xc0, !PT ;  /* 0x0000ffff21087812 */ /* 0x004fc800078ec0ff */
[----:B------:R-:W-:Y:S02]  /*2ee90*/  SHF.R.U32.HI R11, RZ, 0x8, R8 ;  /* 0x00000008ff0b7819 */ /* 0x000fe40000011608 */
[----:B---3--:R-:W-:Y:S02]  /*2eea0*/  LOP3.LUT R10, R31, 0xffff, RZ, 0xc0, !PT ;  /* 0x0000ffff1f0a7812 */ /* 0x008fe400078ec0ff */
[----:B------:R-:W-:Y:S02]  /*2eeb0*/  PRMT R13, R8, 0x3340, R140 ;  /* 0x00003340080d7816 */ /* 0x000fe4000000008c */
        /* <DEDUP_REMOVED lines=16> */
[----:B------:R0:W-:Y:S01]  /*2efc0*/  STL [R1+0x1b4], R12 ;  /* 0x0001b40c01007387 */ /* 0x0001e20000100800 */
[----:B------:R-:W-:-:S03]  /*2efd0*/  F2FP.SATFINITE.E5M2.F32.PACK_AB_MERGE_C R136, R137, R136, RZ ;  /* 0x000000888988723e */ /* 0x000fc600048060ff */
[----:B------:R-:W-:Y:S01]  /*2efe0*/  STL [R1+0x1088], R10 ;  /* 0x0010880a01007387 */ /* 0x000fe20000100800 */
[----:B------:R-:W-:-:S03]  /*2eff0*/  LOP3.LUT R16, R16, 0xffff, RZ, 0xc0, !PT ;  /* 0x0000ffff10107812 */ /* 0x000fc600078ec0ff */
[----:B------:R4:W-:Y:S01]  /*2f000*/  STL [R1+0x1078], R8 ;  /* 0x0010780801007387 */ /* 0x0009e20000100800 */
[----:B------:R-:W-:Y:S01]  /*2f010*/  LOP3.LUT R136, R136, 0xffff, RZ, 0xc0, !PT ;  /* 0x0000ffff88887812 */ /* 0x000fe200078ec0ff */
        /* <DEDUP_REMOVED lines=59> */
[----:B------:R-:W-:-:S04]  /*2f3d0*/  ULDC UR5, c[0x0][0x248] ;  /* 0x0000920000057ab9 */ /* 0x000fc80000000800 */
[----:B------:R0:W-:Y:S01]  /*2f3e0*/  STL [R1+0x1d4], R12 ;  /* 0x0001d40c01007387 */ /* 0x0001e20000100800 */
[----:B----4-:R-:W-:-:S04]  /*2f3f0*/  LOP3.LUT R8, R37, 0xffff, RZ, 0xc0, !PT ;  /* 0x0000ffff25087812 */ /* 0x010fc800078ec0ff */
[----:B------:R-:W-:Y:S02]  /*2f400*/  SHF.R.U32.HI R11, RZ, 0x8, R8 ;  /* 0x00000008ff0b7819 */ /* 0x000fe40000011608 */
[----:B------:R-:W-:Y:S02]  /*2f410*/  LOP3.LUT R10, R35, 0xffff, RZ, 0xc0, !PT ;  /* 0x0000ffff230a7812 */ /* 0x000fe400078ec0ff */
[----:B------:R-:W-:Y:S02]  /*2f420*/  PRMT R13, R8, 0x3340, R18 ;  /* 0x00003340080d7816 */ /* 0x000fe40000000012 */
[----:B------:R-:W-:Y:S02]  /*2f430*/  SHF.R.U32.HI R8, RZ, 0x8, R10 ;  /* 0x00000008ff087819 */ /* 0x000fe4000001160a */
[----:B------:R-:W-:Y:S01]  /*2f440*/  PRMT R10, R10, 0x3340, R132 ;  /* 0x000033400a0a7816 */ /* 0x000fe20000000084 */
[----:B------:R-:W-:Y:S01]  /*2f450*/  STL [R1+0x1188], R13 ;  /* 0x0011880d01007387 */ /* 0x000fe20000100800 */
[----:B------:R-:W-:-:S02]  /*2f460*/  SHF.R.U32.HI R18, RZ, 0x8, R18 ;  /* 0x00000008ff127819 */ /* 0x000fc40000011612 */
[----:B------:R-:W-:Y:S01]  /*2f470*/  SHF.R.U32.HI R132, RZ, 0x8, R132 ;  /* 0x00000008ff847819 */ /* 0x000fe20000011684 */
        /* <DEDUP_REMOVED lines=8> */
[----:B------:R-:W-:Y:S01]  /*2f500*/  LOP3.LUT R21, R21, 0xffff, RZ, 0xc0, !PT ;  /* 0x0000ffff15157812 */ /* 0x000fe200078ec0ff */
[----:B------:R-:W-:Y:S01]  /*2f510*/  ULDC UR5, c[0x0][0x248] ;  /* 0x0000920000057ab9 */ /* 0x000fe20000000800 */
[----:B-1----:R-:W-:Y:S02]  /*2f520*/  PRMT R10, R11, 0x3340, R18 ;  /* 0x000033400b0a7816 */ /* 0x002fe40000000012 */
[----:B------:R-:W-:Y:S01]  /*2f530*/  PRMT R8, R8, 0x3340, R132 ;  /* 0x0000334008087816 */ /* 0x000fe20000000084 */
[----:B------:R0:W-:Y:S04]  /*2f540*/  STL [R1+0x1d8], R12 ;  /* 0x0001d80c01007387 */ /* 0x0001e80000100800 */
        /* <DEDUP_REMOVED lines=26> */
[----:B------:R-:W-:Y:S01]  /*2f6f0*/  F2FP.SATFINITE.E5M2.F32.PACK_AB_MERGE_C R128, R129, R128, RZ ;  /* 0x000000808180723e */ /* 0x000fe200048060ff */
        /* <DEDUP_REMOVED lines=57> */
[----:B------:R0:W-:Y:S04]  /*2fa90*/  STL [R1+0x1f8], R12 ;  /* 0x0001f80c01007387 */ /* 0x0001e80000100800 */
[----:B------:R-:W-:Y:S01]  /*2faa0*/  STL [R1+0x1030], R10 ;  /* 0x0010300a01007387 */ /* 0x000fe20000100800 */
[----:B------:R-:W-:-:S03]  /*2fab0*/  LOP3.LUT R153, R153, 0xffff, RZ, 0xc0, !PT ;  /* 0x0000ffff99997812 */ /* 0x000fc600078ec0ff */
[----:B------:R4:W-:Y:S01]  /*2fac0*/  STL [R1+0x102c], R8 ;  /* 0x00102c0801007387 */ /* 0x0009e20000100800 */
        /* <DEDUP_REMOVED lines=25> */
[----:B------:R-:W-:Y:S04]  /*2fc60*/  STL [R1+0x1028], R10 ;  /* 0x0010280a01007387 */ /* 0x000fe80000100800 */
        /* <DEDUP_REMOVED lines=89> */
[--C-:B------:R-:W-:Y:S02]  /*30200*/  PRMT R13, R8, 0x3340, R157.reuse ;  /* 0x00003340080d7816 */ /* 0x100fe4000000009d */
        /* <DEDUP_REMOVED lines=1222> */
[----:B------:R-:W-:Y:S04]  /*34e70*/  STL [R1+0xbb8], R10 ;  /* 0x000bb80a01007387 */ /* 0x000fe80000100800 */
[----:B------:R4:W-:Y:S01]  /*34e80*/  STL [R1+0xbbc], R8 ;  /* 0x000bbc0801007387 */ /* 0x0009e20000100800 */
[----:B------:R-:W-:Y:S01]  /*34e90*/  LOP3.LUT R242, R242, 0xffff, RZ, 0xc0, !PT ;  /* 0x0000fffff2f27812 */ /* 0x000fe200078ec0ff */
[----:B0-----:R-:W-:Y:S01]  /*34ea0*/  VIADD R12, R12, UR5 ;  /* 0x000000050c0c7c36 */ /* 0x001fe20008000000 */
[----:B------:R-:W-:-:S04]  /*34eb0*/  ULDC UR5, c[0x0][0x248] ;  /* 0x0000920000057ab9 */ /* 0x000fc80000000800 */
[----:B------:R0:W-:Y:S01]  /*34ec0*/  STL [R1+0x3fc], R12 ;  /* 0x0003fc0c01007387 */ /* 0x0001e20000100800 */
[----:B----4-:R-:W-:-:S04]  /*34ed0*/  LOP3.LUT R8, R37, 0xffff, RZ, 0xc0, !PT ;  /* 0x0000ffff25087812 */ /* 0x010fc800078ec0ff */
[--C-:B------:R-:W-:Y:S02]  /*34ee0*/  PRMT R13, R8, 0x3340, R243.reuse ;  /* 0x00003340080d7816 */ /* 0x100fe400000000f3 */
[----:B------:R-:W-:Y:S02]  /*34ef0*/  LOP3.LUT R10, R35, 0xffff, RZ, 0xc0, !PT ;  /* 0x0000ffff230a7812 */ /* 0x000fe400078ec0ff */
[----:B------:R-:W-:Y:S02]  /*34f00*/  SHF.R.U32.HI R11, RZ, 0x8, R8 ;  /* 0x00000008ff0b7819 */ /* 0x000fe40000011608 */
[----:B------:R-:W-:Y:S02]  /*34f10*/  SHF.R.U32.HI R8, RZ, 0x8, R10 ;  /* 0x00000008ff087819 */ /* 0x000fe4000001160a */
[----:B------:R-:W-:Y:S01]  /*34f20*/  PRMT R10, R10, 0x3340, R242 ;  /* 0x000033400a0a7816 */ /* 0x000fe200000000f2 */
[----:B------:R-:W-:Y:S01]  /*34f30*/  STL [R1+0xdd0], R13 ;  /* 0x000dd00d01007387 */ /* 0x000fe20000100800 */
[----:B------:R-:W-:-:S03]  /*34f40*/  SHF.R.U32.HI R243, RZ, 0x8, R243 ;  /* 0x00000008fff37819 */ /* 0x000fc600000116f3 */
[----:B------:R-:W4:Y:S01]  /*34f50*/  LDL.LU R37, [R1+0xc70] ;  /* 0x000c700001257983 */ /* 0x000f220000300800 */
[----:B------:R-:W-:-:S03]  /*34f60*/  SHF.R.U32.HI R242, RZ, 0x8, R242 ;  /* 0x00000008fff27819 */ /* 0x000fc600000116f2 */
[----:B------:R1:W-:Y:S01]  /*34f70*/  STL [R1+0xdcc], R10 ;  /* 0x000dcc0a01007387 */ /* 0x0003e20000100800 */
[----:B------:R-:W-:-:S03]  /*34f80*/  LOP3.LUT R11, R11, 0xffff, RZ, 0xc0, !PT ;  /* 0x0000ffff0b0b7812 */ /* 0x000fc600078ec0ff */
[----:B------:R-:W4:Y:S01]  /*34f90*/  LDL.LU R35, [R1+0x844] ;  /* 0x0008440001237983 */ /* 0x000f220000300800 */
[----:B------:R-:W-:Y:S02]  /*34fa0*/  LOP3.LUT R243, R243, 0xffff, RZ, 0xc0, !PT ;  /* 0x0000fffff3f37812 */ /* 0x000fe400078ec0ff */
[----:B------:R-:W-:Y:S02]  /*34fb0*/  LOP3.LUT R8, R8, 0xffff, RZ, 0xc0, !PT ;  /* 0x0000ffff08087812 */ /* 0x000fe400078ec0ff */
[----:B------:R-:W-:Y:S01]  /*34fc0*/  LOP3.LUT R242, R242, 0xffff, RZ, 0xc0, !PT ;  /* 0x0000fffff2f27812 */ /* 0x000fe200078ec0ff */
[----:B0-----:R-:W-:Y:S01]  /*34fd0*/  VIADD R12, R12, UR5 ;  /* 0x000000050c0c7c36 */ /* 0x001fe20008000000 */
[----:B-1----:R-:W-:Y:S01]  /*34fe0*/  PRMT R10, R11, 0x3340, R243 ;  /* 0x000033400b0a7816 */ /* 0x002fe200000000f3 */
[----:B------:R-:W-:Y:S01]  /*34ff0*/  ULDC UR5, c[0x0][0x248] ;  /* 0x0000920000057ab9 */ /* 0x000fe20000000800 */
[----:B------:R-:W-:Y:S02]  /*35000*/  PRMT R8, R8, 0x3340, R242 ;  /* 0x0000334008087816 */ /* 0x000fe400000000f2 */
        /* <DEDUP_REMOVED lines=37> */
[----:B------:R-:W-:Y:S02]  /*35260*/  PRMT R13, R8, 0x3340, R244 ;  /* 0x00003340080d7816 */ /* 0x000fe400000000f4 */
[----:B------:R-:W-:Y:S02]  /*35270*/  LOP3.LUT R10, R35, 0xffff, RZ, 0xc0, !PT ;  /* 0x0000ffff230a7812 */ /* 0x000fe400078ec0ff */
[----:B------:R-:W-:Y:S02]  /*35280*/  SHF.R.U32.HI R11, RZ, 0x8, R8 ;  /* 0x00000008ff0b7819 */ /* 0x000fe40000011608 */
[----:B------:R-:W-:Y:S01]  /*35290*/  SHF.R.U32.HI R8, RZ, 0x8, R10 ;  /* 0x00000008ff087819 */ /* 0x000fe2000001160a */
[----:B------:R-:W-:Y:S01]  /*352a0*/  STL [R1+0xd90], R13 ;  /* 0x000d900d01007387 */ /* 0x000fe20000100800 */
[----:B------:R-:W-:-:S03]  /*352b0*/  PRMT R10, R10, 0x3340, R219 ;  /* 0x000033400a0a7816 */ /* 0x000fc600000000db */
[----:B------:R-:W4:Y:S01]  /*352c0*/  LDL.LU R37, [R1+0x84c] ;  /* 0x00084c0001257983 */ /* 0x000f220000300800 */
[----:B------:R-:W-:Y:S02]  /*352d0*/  SHF.R.U32.HI R244, RZ, 0x8, R244 ;  /* 0x00000008fff47819 */ /* 0x000fe400000116f4 */
[----:B------:R-:W-:Y:S01]  /*352e0*/  SHF.R.U32.HI R219, RZ, 0x8, R219 ;  /* 0x00000008ffdb7819 */ /* 0x000fe200000116db */
        /* <DEDUP_REMOVED lines=42> */
[----:B0-----:R-:W-:Y:S01]  /*35590*/  VIADD R12, R12, UR5 ;  /* 0x000000050c0c7c36 */ /* 0x001fe20008000000 */
[----:B------:R-:W-:Y:S01]  /*355a0*/  LOP3.LUT R248, R248, 0xffff, RZ, 0xc0, !PT ;  /* 0x0000fffff8f87812 */ /* 0x000fe200078ec0ff */
[----:B------:R-:W-:-:S03]  /*355b0*/  ULDC UR5, c[0x0][0x248] ;  /* 0x0000920000057ab9 */ /* 0x000fc60000000800 */
[----:B------:R0:W-:Y:S01]  /*355c0*/  STL [R1+0x430], R12 ;  /* 0x0004300c01007387 */ /* 0x0001e20000100800 */
[----:B----4-:R-:W-:-:S04]  /*355d0*/  LOP3.LUT R8, R37, 0xffff, RZ, 0xc0, !PT ;  /* 0x0000ffff25087812 */ /* 0x010fc800078ec0ff */
[----:B------:R-:W-:Y:S02]  /*355e0*/  PRMT R13, R8, 0x3340, R216 ;  /* 0x00003340080d7816 */ /* 0x000fe400000000d8 */
[----:B------:R-:W-:Y:S02]  /*355f0*/  LOP3.LUT R10, R35, 0xffff, RZ, 0xc0, !PT ;  /* 0x0000ffff230a7812 */ /* 0x000fe400078ec0ff */
[----:B------:R-:W-:Y:S01]  /*35600*/  SHF.R.U32.HI R11, RZ, 0x8, R8 ;  /* 0x00000008ff0b7819 */ /* 0x000fe20000011608 */
[----:B------:R-:W-:Y:S01]  /*35610*/  STL [R1+0xd74], R13 ;  /* 0x000d740d01007387 */ /* 0x000fe20000100800 */
[----:B------:R-:W-:Y:S02]  /*35620*/  SHF.R.U32.HI R8, RZ, 0x8, R10 ;  /* 0x00000008ff087819 */ /* 0x000fe4000001160a */
[----:B------:R-:W-:Y:S01]  /*35630*/  PRMT R10, R10, 0x3340, R248 ;  /* 0x000033400a0a7816 */ /* 0x000fe200000000f8 */
[----:B------:R-:W4:Y:S01]  /*35640*/  LDL.LU R37, [R1+0x854] ;  /* 0x0008540001257983 */ /* 0x000f220000300800 */
[----:B------:R-:W-:-:S02]  /*35650*/  SHF.R.U32.HI R216, RZ, 0x8, R216 ;  /* 0x00000008ffd87819 */ /* 0x000fc400000116d8 */
        /* <DEDUP_REMOVED lines=38> */
[----:B------:R-:W-:-:S03]  /*358c0*/  PRMT R8, R8, 0x3340, R213 ;  /* 0x0000334008087816 */ /* 0x000fc600000000d5 */
[----:B------:R-:W-:Y:S01]  /*358d0*/  STL [R1+0xb44], R10 ;  /* 0x000b440a01007387 */ /* 0x000fe20000100800 */
[----:B------:R-:W-:-:S03]  /*358e0*/  LOP3.LUT R215, R215, 0xffff, RZ, 0xc0, !PT ;  /* 0x0000ffffd7d77812 */ /* 0x000fc600078ec0ff */
[----:B------:R0:W-:Y:S04]  /*358f0*/  STL [R1+0x43c], R12 ;  /* 0x00043c0c01007387 */ /* 0x0001e80000100800 */
[----:B------:R4:W-:Y:S01]  /*35900*/  STL [R1+0xb40], R8 ;  /* 0x000b400801007387 */ /* 0x0009e20000100800 */
[----:B------:R-:W-:Y:S01]  /*35910*/  LOP3.LUT R251, R251, 0xffff, RZ, 0xc0, !PT ;  /* 0x0000fffffbfb7812 */ /* 0x000fe200078ec0ff */
[----:B0-----:R-:W-:Y:S01]  /*35920*/  VIADD R12, R12, UR5 ;  /* 0x000000050c0c7c36 */ /* 0x001fe20008000000 */
[----:B------:R-:W-:Y:S01]  /*35930*/  ULDC UR5, c[0x0][0x248] ;  /* 0x0000920000057ab9 */ /* 0x000fe20000000800 */
[----:B----4-:R-:W-:-:S04]  /*35940*/  LOP3.LUT R8, R37, 0xffff, RZ, 0xc0, !PT ;  /* 0x0000ffff25087812 */ /* 0x010fc800078ec0ff */
[----:B------:R-:W-:Y:S01]  /*35950*/  PRMT R13, R8, 0x3340, R215 ;  /* 0x00003340080d7816 */ /* 0x000fe200000000d7 */
[----:B------:R0:W-:Y:S01]  /*35960*/  STL [R1+0x440], R12 ;  /* 0x0004400c01007387 */ /* 0x0001e20000100800 */
[----:B------:R-:W-:-:S03]  /*35970*/  LOP3.LUT R10, R35, 0xffff, RZ, 0xc0, !PT ;  /* 0x0000ffff230a7812 */ /* 0x000fc600078ec0ff */
[----:B------:R-:W-:Y:S01]  /*35980*/  STL [R1+0xc78], R13 ;  /* 0x000c780d01007387 */ /* 0x000fe20000100800 */
[----:B------:R-:W-:Y:S02]  /*35990*/  SHF.R.U32.HI R11, RZ, 0x8, R8 ;  /* 0x00000008ff0b7819 */ /* 0x000fe40000011608 */
[----:B------:R-:W-:Y:S01]  /*359a0*/  SHF.R.U32.HI R8, RZ, 0x8, R10 ;  /* 0x00000008ff087819 */ /* 0x000fe2000001160a */
[----:B------:R-:W4:Y:S01]  /*359b0*/  LDL.LU R39, [R1+0xc8c] ;  /* 0x000c8c0001277983 */ /* 0x000f220000300800 */
        /* <DEDUP_REMOVED lines=29> */
[----:B------:R1:W-:Y:S04]  /*35b90*/  STL [R1+0xc6c], R10 ;  /* 0x000c6c0a01007387 */ /* 0x0003e80000100800 */
[----:B------:R-:W2:Y:S04]  /*35ba0*/  LDL.LU R33, [R1+0x860] ;  /* 0x0008600001217983 */ /* 0x000ea80000300800 */
        /* <DEDUP_REMOVED lines=11> */
[----:B------:R-:W-:Y:S04]  /*35c60*/  STL [R1+0x458], R12 ;  /* 0x0004580c01007387 */ /* 0x000fe80000100800 */
[----:B------:R-:W-:Y:S04]  /*35c70*/  STL [R1+0xb24], R10 ;  /* 0x000b240a01007387 */ /* 0x000fe80000100800 */
[----:B------:R4:W-:Y:S01]  /*35c80*/  STL [R1+0xb20], R8 ;  /* 0x000b200801007387 */ /* 0x0009e20000100800 */
[----:B------:R-:W-:Y:S01]  /*35c90*/  VIADD R13, R12, UR5 ;  /* 0x000000050c0d7c36 */ /* 0x000fe20008000000 */
[----:B------:R-:W-:Y:S01]  /*35ca0*/  LOP3.LUT R252, R252, 0xffff, RZ, 0xc0, !PT ;  /* 0x0000fffffcfc7812 */ /* 0x000fe200078ec0ff */
[----:B------:R-:W-:Y:S01]  /*35cb0*/  ULDC UR5, c[0x0][0x248] ;  /* 0x0000920000057ab9 */ /* 0x000fe20000000800 */
[----:B----4-:R-:W-:-:S02]  /*35cc0*/  LOP3.LUT R8, R39, 0xffff, RZ, 0xc0, !PT ;  /* 0x0000ffff27087812 */ /* 0x010fc400078ec0ff */
[----:B------:R-:W-:Y:S02]  /*35cd0*/  LOP3.LUT R10, R37, 0xffff, RZ, 0xc0, !PT ;  /* 0x0000ffff250a7812 */ /* 0x000fe400078ec0ff */
[----:B------:R-:W-:Y:S02]  /*35ce0*/  SHF.R.U32.HI R12, RZ, 0x8, R8 ;  /* 0x00000008ff0c7819 */ /* 0x000fe40000011608 */
[--C-:B------:R-:W-:Y:S02]  /*35cf0*/  PRMT R15, R8, 0x3340, R10.reuse ;  /* 0x00003340080f7816 */ /* 0x100fe4000000000a */
[----:B------:R-:W-:Y:S02]  /*35d00*/  LOP3.LUT R11, R35, 0xffff, RZ, 0xc0, !PT ;  /* 0x0000ffff230b7812 */ /* 0x000fe400078ec0ff */
[----:B------:R-:W-:Y:S02]  /*35d10*/  SHF.R.U32.HI R10, RZ, 0x8, R10 ;  /* 0x00000008ff0a7819 */ /* 0x000fe4000001160a */
[----:B------:R-:W-:-:S02]  /*35d20*/  SHF.R.U32.HI R8, RZ, 0x8, R11 ;  /* 0x00000008ff087819 */ /* 0x000fc4000001160b */
[----:B------:R-:W-:Y:S02]  /*35d30*/  LOP3.LUT R12, R12, 0xffff, RZ, 0xc0, !PT ;  /* 0x0000ffff0c0c7812 */ /* 0x000fe400078ec0ff */
[----:B------:R-:W-:Y:S02]  /*35d40*/  LOP3.LUT R10, R10, 0xffff, RZ, 0xc0, !PT ;  /* 0x0000ffff0a0a7812 */ /* 0x000fe400078ec0ff */
[----:B------:R-:W-:Y:S01]  /*35d50*/  PRMT R11, R11, 0x3340, R252 ;  /* 0x000033400b0b7816 */ /* 0x000fe200000000fc */
[----:B------:R0:W-:Y:S01]  /*35d60*/  STL [R1+0x464], R13 ;  /* 0x0004640d01007387 */ /* 0x0001e20000100800 */
[----:B------:R-:W-:-:S03]  /*35d70*/  PRMT R10, R12, 0x3340, R10 ;  /* 0x000033400c0a7816 */ /* 0x000fc6000000000a */
[----:B------:R-:W-:Y:S01]  /*35d80*/  STL [R1+0xc68], R15 ;  /* 0x000c680f01007387 */ /* 0x000fe20000100800 */
[----:B------:R-:W-:-:S03]  /*35d90*/  SHF.R.U32.HI R252, RZ, 0x8, R252 ;  /* 0x00000008fffc7819 */ /* 0x000fc600000116fc */
[----:B------:R-:W-:Y:S01]  /*35da0*/  STL [R1+0xc64], R11 ;  /* 0x000c640b01007387 */ /* 0x000fe20000100800 */
[----:B0-----:R-:W-:Y:S01]  /*35db0*/  VIADD R13, R13, UR5 ;  /* 0x000000050d0d7c36 */ /* 0x001fe20008000000 */
[----:B------:R-:W-:Y:S02]  /*35dc0*/  LOP3.LUT R8, R8, 0xffff, RZ, 0xc0, !PT ;  /* 0x0000ffff08087812 */ /* 0x000fe400078ec0ff */
[----:B------:R-:W4:Y:S01]  /*35dd0*/  LDL.LU R43, [R1+0xc94] ;  /* 0x000c9400012b7983 */ /* 0x000f220000300800 */
[----:B------:R-:W-:Y:S01]  /*35de0*/  LOP3.LUT R252, R252, 0xffff, RZ, 0xc0, !PT ;  /* 0x0000fffffcfc7812 */ /* 0x000fe200078ec0ff */
[----:B------:R-:W-:Y:S02]  /*35df0*/  ULDC UR5, c[0x0][0x248] ;  /* 0x0000920000057ab9 */ /* 0x000fe40000000800 */
[----:B------:R-:W4:Y:S04]  /*35e00*/  LDL.LU R41, [R1+0x408] ;  /* 0x0004080001297983 */ /* 0x000f280000300800 */
[----:B------:R-:W-:Y:S04]  /*35e10*/  STL [R1+0xb14], R10 ;  /* 0x000b140a01007387 */ /* 0x000fe80000100800 */
[----:B------:R-:W-:Y:S04]  /*35e20*/  STL [R1+0x46c], R13 ;  /* 0x00046c0d01007387 */ /* 0x000fe80000100800 */
[----:B------:R-:W4:Y:S01]  /*35e30*/  LDL.LU R37, [R1+0xc90] ;  /* 0x000c900001257983 */ /* 0x000f220000300800 */
[----:B------:R-:W-:-:S03]  /*35e40*/  PRMT R8, R8, 0x3340, R252 ;  /* 0x0000334008087816 */ /* 0x000fc600000000fc */
[----:B------:R-:W4:Y:S01]  /*35e50*/  LDL.LU R35, [R1+0x404] ;  /* 0x0004040001237983 */ /* 0x000f220000300800 */
[----:B------:R-:W-:-:S03]  /*35e60*/  LOP3.LUT R208, R208, 0xffff, RZ, 0xc0, !PT ;  /* 0x0000ffffd0d07812 */ /* 0x000fc600078ec0ff */
[----:B------:R-:W-:Y:S01]  /*35e70*/  STL [R1+0xb10], R8 ;  /* 0x000b100801007387 */ /* 0x000fe20000100800 */
[----:B------:R-:W-:Y:S01]  /*35e80*/  VIADD R12, R13, UR5 ;  /* 0x000000050d0c7c36 */ /* 0x000fe20008000000 */
[----:B------:R-:W-:Y:S01]  /*35e90*/  LOP3.LUT R209, R209, 0xffff, RZ, 0xc0, !PT ;  /* 0x0000ffffd1d17812 */ /* 0x000fe200078ec0ff */
[----:B------:R-:W-:-:S03]  /*35ea0*/  ULDC UR5, c[0x0][0x248] ;  /* 0x0000920000057ab9 */ /* 0x000fc60000000800 */
[----:B------:R0:W-:Y:S02]  /*35eb0*/  STL [R1+0x470], R12 ;  /* 0x0004700c01007387 */ /* 0x0001e40000100800 */
[----:B0-----:R-:W-:Y:S01]  /*35ec0*/  VIADD R12, R12, UR5 ;  /* 0x000000050c0c7c36 */ /* 0x001fe20008000000 */
[----:B------:R-:W-:Y:S01]  /*35ed0*/  ULDC UR5, c[0x0][0x248] ;  /* 0x0000920000057ab9 */ /* 0x000fe20000000800 */
[----:B--2---:R-:W-:Y:S02]  /*35ee0*/  LOP3.LUT R8, R33, 0xffff, RZ, 0xc0, !PT ;  /* 0x0000ffff21087812 */ /* 0x004fe400078ec0ff */
[----:B---3--:R-:W-:Y:S02]  /*35ef0*/  LOP3.LUT R10, R31, 0xffff, RZ, 0xc0, !PT ;  /* 0x0000ffff1f0a7812 */ /* 0x008fe400078ec0ff */
[----:B------:R-:W-:Y:S02]  /*35f00*/  PRMT R13, R8, 0x3340, R208 ;  /* 0x00003340080d7816 */ /* 0x000fe400000000d0 */
[----:B------:R-:W-:-:S02]  /*35f10*/  SHF.R.U32.HI R11, RZ, 0x8, R8 ;  /* 0x00000008ff0b7819 */ /* 0x000fc40000011608 */
[----:B------:R-:W-:Y:S02]  /*35f20*/  SHF.R.U32.HI R208, RZ, 0x8, R208 ;  /* 0x00000008ffd07819 */ /* 0x000fe400000116d0 */
[----:B------:R-:W-:Y:S02]  /*35f30*/  SHF.R.U32.HI R8, RZ, 0x8, R10 ;  /* 0x00000008ff087819 */ /* 0x000fe4000001160a */
[----:B------:R-:W-:Y:S02]  /*35f40*/  PRMT R10, R10, 0x3340, R209 ;  /* 0x000033400a0a7816 */ /* 0x000fe400000000d1 */
[----:B------:R-:W-:Y:S02]  /*35f50*/  LOP3.LUT R11, R11, 0xffff, RZ, 0xc0, !PT ;  /* 0x0000ffff0b0b7812 */ /* 0x000fe400078ec0ff */
[----:B------:R-:W-:Y:S01]  /*35f60*/  LOP3.LUT R208, R208, 0xffff, RZ, 0xc0, !PT ;  /* 0x0000ffffd0d07812 */ /* 0x000fe200078ec0ff */
[----:B------:R-:W-:Y:S04]  /*35f70*/  STL [R1+0xc5c], R13 ;  /* 0x000c5c0d01007387 */ /* 0x000fe80000100800 */
[----:B------:R0:W-:Y:S04]  /*35f80*/  STL [R1+0xc60], R10 ;  /* 0x000c600a01007387 */ /* 0x0001e80000100800 */
[----:B------:R-:W2:Y:S04]  /*35f90*/  LDL.LU R39, [R1+0x864] ;  /* 0x0008640001277983 */ /* 0x000ea80000300800 */
[----:B------:R-:W3:Y:S01]  /*35fa0*/  LDL.LU R33, [R1+0xc98] ;  /* 0x000c980001217983 */ /* 0x000ee20000300800 */
[----:B0-----:R-:W-:-:S03]  /*35fb0*/  PRMT R10, R11, 0x3340, R208 ;  /* 0x000033400b0a7816 */ /* 0x001fc600000000d0 */
[----:B------:R-:W-:Y:S04]  /*35fc0*/  STL [R1+0x47c], R12 ;  /* 0x00047c0c01007387 */ /* 0x000fe80000100800 */
[----:B------:R-:W-:Y:S04]  /*35fd0*/  STL [R1+0xb00], R10 ;  /* 0x000b000a01007387 */ /* 0x000fe80000100800 */
[----:B------:R-:W3:Y:S01]  /*35fe0*/  LDL.LU R31, [R1+0x410] ;  /* 0x00041000011f7983 */ /* 0x000ee20000300800 */
[----:B------:R-:W-:Y:S02]  /*35ff0*/  SHF.R.U32.HI R209, RZ, 0x8, R209 ;  /* 0x00000008ffd17819 */ /* 0x000fe400000116d1 */
[----:B------:R-:W-:-:S02]  /*36000*/  LOP3.LUT R8, R8, 0xffff, RZ, 0xc0, !PT ;  /* 0x0000ffff08087812 */ /* 0x000fc400078ec0ff */
[----:B------:R-:W-:-:S04]  /*36010*/  LOP3.LUT R209, R209, 0xffff, RZ, 0xc0, !PT ;  /* 0x0000ffffd1d17812 */ /* 0x000fc800078ec0ff */
[----:B------:R-:W-:Y:S01]  /*36020*/  PRMT R8, R8, 0x3340, R209 ;  /* 0x0000334008087816 */ /* 0x000fe200000000d1 */
[----:B------:R-:W-:Y:S01]  /*36030*/  VIADD R15, R12, UR5 ;  /* 0x000000050c0f7c36 */ /* 0x000fe20008000000 */
[----:B------:R-:W-:-:S03]  /*36040*/  ULDC UR5, c[0x0][0x248] ;  /* 0x0000920000057ab9 */ /* 0x000fc60000000800 */
[----:B------:R4:W-:Y:S04]  /*36050*/  STL [R1+0xb08], R8 ;  /* 0x000b080801007387 */ /* 0x0009e80000100800 */
[----:B------:R0:W-:Y:S01]  /*36060*/  STL [R1+0x480], R15 ;  /* 0x0004800f01007387 */ /* 0x0001e20000100800 */
[----:B----4-:R-:W-:Y:S02]  /*36070*/  LOP3.LUT R8, R43, 0xffff, RZ, 0xc0, !PT ;  /* 0x0000ffff2b087812 */ /* 0x010fe400078ec0ff */
[----:B------:R-:W-:Y:S02]  /*36080*/  LOP3.LUT R10, R41, 0xffff, RZ, 0xc0, !PT ;  /* 0x0000ffff290a7812 */ /* 0x000fe400078ec0ff */
[----:B------:R-:W-:Y:S02]  /*36090*/  SHF.R.U32.HI R13, RZ, 0x8, R8 ;  /* 0x00000008ff0d7819 */ /* 0x000fe40000011608 */
[----:B------:R-:W-:-:S02]  /*360a0*/  PRMT R16, R8, 0x3340, R10 ;  /* 0x0000334008107816 */ /* 0x000fc4000000000a */
[----:B------:R-:W-:Y:S02]  /*360b0*/  LOP3.LUT R11, R37, 0xffff, RZ, 0xc0, !PT ;  /* 0x0000ffff250b7812 */ /* 0x000fe400078ec0ff */
[----:B------:R-:W-:Y:S02]  /*360c0*/  LOP3.LUT R12, R35, 0xffff, RZ, 0xc0, !PT ;  /* 0x0000ffff230c7812 */ /* 0x000fe400078ec0ff */
[----:B------:R-:W-:Y:S02]  /*360d0*/  SHF.R.U32.HI R8, RZ, 0x8, R11 ;  /* 0x00000008ff087819 */ /* 0x000fe4000001160b */
[----:B------:R-:W-:Y:S01]  /*360e0*/  PRMT R11, R11, 0x3340, R12 ;  /* 0x000033400b0b7816 */ /* 0x000fe2000000000c */
[----:B------:R-:W-:Y:S01]  /*360f0*/  STL [R1+0xc58], R16 ;  /* 0x000c581001007387 */ /* 0x000fe20000100800 */
[----:B------:R-:W-:Y:S01]  /*36100*/  SHF.R.U32.HI R10, RZ, 0x8, R10 ;  /* 0x00000008ff0a7819 */ /* 0x000fe2000001160a */
[----:B0-----:R-:W-:Y:S01]  /*36110*/  VIADD R15, R15, UR5 ;  /* 0x000000050f0f7c36 */ /* 0x001fe20008000000 */
[----:B------:R-:W-:Y:S01]  /*36120*/  SHF.R.U32.HI R12, RZ, 0x8, R12 ;  /* 0x00000008ff0c7819 */ /* 0x000fe2000001160c */
[----:B------:R-:W-:Y:S01]  /*36130*/  STL [R1+0xc54], R11 ;  /* 0x000c540b01007387 */ /* 0x000fe20000100800 */
[----:B------:R-:W-:Y:S01]  /*36140*/  LOP3.LUT R13, R13, 0xffff, RZ, 0xc0, !PT ;  /* 0x0000ffff0d0d7812 */ /* 0x000fe200078ec0ff */
[----:B------:R-:W-:-:S02]  /*36150*/  ULDC UR5, c[0x0][0x248] ;  /* 0x0000920000057ab9 */ /* 0x000fc40000000800 */
[----:B------:R-:W4:Y:S01]  /*36160*/  LDL.LU R41, [R1+0xc9c] ;  /* 0x000c9c0001297983 */ /* 0x000f220000300800 */
[----:B------:R-:W-:-:S03]  /*36170*/  LOP3.LUT R10, R10, 0xffff, RZ, 0xc0, !PT ;  /* 0x0000ffff0a0a7812 */ /* 0x000fc600078ec0ff */
[----:B------:R-:W4:Y:S01]  /*36180*/  LDL.LU R37, [R1+0x40c] ;  /* 0x00040c0001257983 */ /* 0x000f220000300800 */
[----:B------:R-:W-:Y:S02]  /*36190*/  LOP3.LUT R8, R8, 0xffff, RZ, 0xc0, !PT ;  /* 0x0000ffff08087812 */ /* 0x000fe400078ec0ff */
[----:B------:R-:W-:Y:S01]  /*361a0*/  LOP3.LUT R12, R12, 0xffff, RZ, 0xc0, !PT ;  /* 0x0000ffff0c0c7812 */ /* 0x000fe200078ec0ff */
[----:B------:R-:W-:Y:S01]  /*361b0*/  STL [R1+0x488], R15 ;  /* 0x0004880f01007387 */ /* 0x000fe20000100800 */
[----:B------:R-:W-:-:S03]  /*361c0*/  PRMT R10, R13, 0x3340, R10 ;  /* 0x000033400d0a7816 */ /* 0x000fc6000000000a */
[----:B------:R-:W4:Y:S01]  /*361d0*/  LDL.LU R35, [R1+0x868] ;  /* 0x0008680001237983 */ /* 0x000f220000300800 */
[----:B------:R-:W-:-:S03]  /*361e0*/  PRMT R8, R8, 0x3340, R12 ;  /* 0x0000334008087816 */ /* 0x000fc6000000000c */
[----:B------:R-:W-:Y:S01]  /*361f0*/  STL [R1+0xaf4], R10 ;  /* 0x000af40a01007387 */ /* 0x000fe20000100800 */
[----:B------:R-:W-:-:S03]  /*36200*/  LOP3.LUT R205, R205, 0xffff, RZ, 0xc0, !PT ;  /* 0x0000ffffcdcd7812 */ /* 0x000fc600078ec0ff */
[----:B------:R-:W-:Y:S01]  /*36210*/  STL [R1+0xaf0], R8 ;  /* 0x000af00801007387 */ /* 0x000fe20000100800 */
[----:B------:R-:W-:Y:S01]  /*36220*/  VIADD R13, R15, UR5 ;  /* 0x000000050f0d7c36 */ /* 0x000fe20008000000 */
[----:B------:R-:W-:-:S04]  /*36230*/  ULDC UR5, c[0x0][0x248] ;  /* 0x0000920000057ab9 */ /* 0x000fc80000000800 */
        /* <DEDUP_REMOVED lines=9> */
[----:B------:R-:W-:Y:S02]  /*362d0*/  LOP3.LUT R11, R31, 0xffff, RZ, 0xc0, !PT ;  /* 0x0000ffff1f0b7812 */ /* 0x000fe400078ec0ff */
[----:B------:R-:W-:Y:S02]  /*362e0*/  LOP3.LUT R12, R12, 0xffff, RZ, 0xc0, !PT ;  /* 0x0000ffff0c0c7812 */ /* 0x000fe400078ec0ff */
[----:B------:R-:W-:Y:S02]  /*362f0*/  PRMT R10, R10, 0x3340, R11 ;  /* 0x000033400a0a7816 */ /* 0x000fe4000000000b */
[----:B------:R-:W-:Y:S01]  /*36300*/  LOP3.LUT R205, R205, 0xffff, RZ, 0xc0, !PT ;  /* 0x0000ffffcdcd7812 */ /* 0x000fe200078ec0ff */
[----:B------:R-:W-:Y:S04]  /*36310*/  STL [R1+0xc50], R15 ;  /* 0x000c500f01007387 */ /* 0x000fe80000100800 */
[----:B------:R0:W-:Y:S04]  /*36320*/  STL [R1+0xc4c], R10 ;  /* 0x000c4c0a01007387 */ /* 0x0001e80000100800 */
[----:B------:R-:W2:Y:S04]  /*36330*/  LDL.LU R39, [R1+0x86c] ;  /* 0x00086c0001277983 */ /* 0x000ea80000300800 */
[----:B------:R-:W3:Y:S01]  /*36340*/  LDL.LU R33, [R1+0xca0] ;  /* 0x000ca00001217983 */ /* 0x000ee20000300800 */
[----:B0-----:R-:W-:-:S03]  /*36350*/  PRMT R10, R12, 0x3340, R205 ;  /* 0x000033400c0a7816 */ /* 0x001fc600000000cd */
[----:B------:R0:W-:Y:S04]  /*36360*/  STL [R1+0x494], R13 ;  /* 0x0004940d01007387 */ /* 0x0001e80000100800 */
[----:B------:R-:W-:Y:S04]  /*36370*/  STL [R1+0xae8], R10 ;  /* 0x000ae80a01007387 */ /* 0x000fe80000100800 */
[----:B------:R-:W3:Y:S01]  /*36380*/  LDL.LU R31, [R1+0x448] ;  /* 0x00044800011f7983 */ /* 0x000ee20000300800 */
[----:B------:R-:W-:Y:S02]  /*36390*/  SHF.R.U32.HI R11, RZ, 0x8, R11 ;  /* 0x00000008ff0b7819 */ /* 0x000fe4000001160b */
[----:B------:R-:W-:-:S02]  /*363a0*/  LOP3.LUT R8, R8, 0xffff, RZ, 0xc0, !PT ;  /* 0x0000ffff08087812 */ /* 0x000fc400078ec0ff */
[----:B------:R-:W-:-:S04]  /*363b0*/  LOP3.LUT R11, R11, 0xffff, RZ, 0xc0, !PT ;  /* 0x0000ffff0b0b7812 */ /* 0x000fc800078ec0ff */
[----:B------:R-:W-:-:S05]  /*363c0*/  PRMT R8, R8, 0x3340, R11 ;  /* 0x0000334008087816 */ /* 0x000fca000000000b */
[----:B------:R4:W-:Y:S01]  /*363d0*/  STL [R1+0xadc], R8 ;  /* 0x000adc0801007387 */ /* 0x0009e20000100800 */
[----:B------:R-:W-:Y:S01]  /*363e0*/  LOP3.LUT R203, R203, 0xffff, RZ, 0xc0, !PT ;  /* 0x0000ffffcbcb7812 */ /* 0x000fe200078ec0ff */
[----:B0-----:R-:W-:Y:S01]  /*363f0*/  VIADD R13, R13, UR5 ;  /* 0x000000050d0d7c36 */ /* 0x001fe20008000000 */
[----:B------:R-:W-:Y:S01]  /*36400*/  ULDC UR5, c[0x0][0x248] ;  /* 0x0000920000057ab9 */ /* 0x000fe20000000800 */
[----:B----4-:R-:W-:Y:S02]  /*36410*/  LOP3.LUT R8, R41, 0xffff, RZ, 0xc0, !PT ;  /* 0x0000ffff29087812 */ /* 0x010fe400078ec0ff */
[----:B------:R-:W-:Y:S02]  /*36420*/  LOP3.LUT R10, R37, 0xffff, RZ, 0xc0, !PT ;  /* 0x0000ffff250a7812 */ /* 0x000fe400078ec0ff */
[----:B------:R-:W-:Y:S02]  /*36430*/  SHF.R.U32.HI R12, RZ, 0x8, R8 ;  /* 0x00000008ff0c7819 */ /* 0x000fe40000011608 */
[----:B------:R-:W-:-:S02]  /*36440*/  PRMT R15, R8, 0x3340, R10 ;  /* 0x00003340080f7816 */ /* 0x000fc4000000000a */
[----:B------:R-:W-:Y:S02]  /*36450*/  SHF.R.U32.HI R10, RZ, 0x8, R10 ;  /* 0x00000008ff0a7819 */ /* 0x000fe4000001160a */
[----:B------:R-:W-:Y:S02]  /*36460*/  LOP3.LUT R11, R35, 0xffff, RZ, 0xc0, !PT ;  /* 0x0000ffff230b7812 */ /* 0x000fe400078ec0ff */
[----:B------:R-:W-:Y:S02]  /*36470*/  LOP3.LUT R12, R12, 0xffff, RZ, 0xc0, !PT ;  /* 0x0000ffff0c0c7812 */ /* 0x000fe400078ec0ff */
[----:B------:R-:W-:Y:S02]  /*36480*/  SHF.R.U32.HI R8, RZ, 0x8, R11 ;  /* 0x00000008ff087819 */ /* 0x000fe4000001160b */
[----:B------:R-:W-:Y:S02]  /*36490*/  LOP3.LUT R10, R10, 0xffff, RZ, 0xc0, !PT ;  /* 0x0000ffff0a0a7812 */ /* 0x000fe400078ec0ff */
[----:B------:R-:W-:Y:S01]  /*364a0*/  PRMT R11, R11, 0x3340, R203 ;  /* 0x000033400b0b7816 */ /* 0x000fe200000000cb */
[----:B------:R0:W-:Y:S01]  /*364b0*/  STL [R1+0x4a0], R13 ;  /* 0x0004a00d01007387 */ /* 0x0001e20000100800 */
[----:B------:R-:W-:-:S03]  /*364c0*/  PRMT R10, R12, 0x3340, R10 ;  /* 0x000033400c0a7816 */ /* 0x000fc6000000000a */
[----:B------:R1:W-:Y:S04]  /*364d0*/  STL [R1+0xc48], R15 ;  /* 0x000c480f01007387 */ /* 0x0003e80000100800 */
[----:B------:R-:W-:Y:S01]  /*364e0*/  STL [R1+0xc44], R11 ;  /* 0x000c440b01007387 */ /* 0x000fe20000100800 */
[----:B0-----:R-:W-:Y:S01]  /*364f0*/  VIADD R13, R13, UR5 ;  /* 0x000000050d0d7c36 */ /* 0x001fe20008000000 */
[----:B------:R-:W-:Y:S02]  /*36500*/  SHF.R.U32.HI R203, RZ, 0x8, R203 ;  /* 0x00000008ffcb7819 */ /* 0x000fe400000116cb */
[----:B------:R-:W4:Y:S01]  /*36510*/  LDL.LU R43, [R1+0xca4] ;  /* 0x000ca400012b7983 */ /* 0x000f220000300800 */
[----:B------:R-:W-:Y:S01]  /*36520*/  LOP3.LUT R8, R8, 0xffff, RZ, 0xc0, !PT ;  /* 0x0000ffff08087812 */ /* 0x000fe200078ec0ff */
[----:B------:R-:W-:-:S02]  /*36530*/  ULDC UR5, c[0x0][0x248] ;  /* 0x0000920000057ab9 */ /* 0x000fc40000000800 */
[----:B------:R-:W4:Y:S04]  /*36540*/  LDL.LU R37, [R1+0x450] ;  /* 0x0004500001257983 */ /* 0x000f280000300800 */
[----:B------:R-:W-:Y:S04]  /*36550*/  STL [R1+0xad8], R10 ;  /* 0x000ad80a01007387 */ /* 0x000fe80000100800 */
[----:B------:R-:W-:Y:S04]  /*36560*/  STL [R1+0x4a8], R13 ;  /* 0x0004a80d01007387 */ /* 0x000fe80000100800 */
[----:B------:R-:W4:Y:S01]  /*36570*/  LDL.LU R35, [R1+0x870] ;  /* 0x0008700001237983 */ /* 0x000f220000300800 */
[----:B------:R-:W-:-:S02]  /*36580*/  LOP3.LUT R203, R203, 0xffff, RZ, 0xc0, !PT ;  /* 0x0000ffffcbcb7812 */ /* 0x000fc400078ec0ff */
[----:B------:R-:W-:Y:S01]  /*36590*/  LOP3.LUT R204, R204, 0xffff, RZ, 0xc0, !PT ;  /* 0x0000ffffcccc7812 */ /* 0x000fe200078ec0ff */
[----:B-1----:R-:W-:Y:S01]  /*365a0*/  VIADD R15, R13, UR5 ;  /* 0x000000050d0f7c36 */ /* 0x002fe20008000000 */
[----:B------:R-:W-:Y:S01]  /*365b0*/  PRMT R8, R8, 0x3340, R203 ;  /* 0x0000334008087816 */ /* 0x000fe200000000cb */
[----:B------:R-:W-:-:S04]  /*365c0*/  ULDC UR5, c[0x0][0x248] ;  /* 0x0000920000057ab9 */ /* 0x000fc80000000800 */
[----:B------:R-:W-:Y:S04]  /*365d0*/  STL [R1+0xad4], R8 ;  /* 0x000ad40801007387 */ /* 0x000fe80000100800 */
[----:B------:R0:W-:Y:S02]  /*365e0*/  STL [R1+0x4ac], R15 ;  /* 0x0004ac0f01007387 */ /* 0x0001e40000100800 */
[----:B0-----:R-:W-:Y:S01]  /*365f0*/  VIADD R15, R15, UR5 ;  /* 0x000000050f0f7c36 */ /* 0x001fe20008000000 */
[----:B------:R-:W-:Y:S01]  /*36600*/  ULDC UR5, c[0x0][0x248] ;  /* 0x0000920000057ab9 */ /* 0x000fe20000000800 */
[----:B--2---:R-:W-:-:S04]  /*36610*/  LOP3.LUT R10, R39, 0xffff, RZ, 0xc0, !PT ;  /* 0x0000ffff270a7812 */ /* 0x004fc800078ec0ff */
[----:B------:R-:W-:Y:S02]  /*36620*/  PRMT R16, R10, 0x3340, R204 ;  /* 0x000033400a107816 */ /* 0x000fe400000000cc */
[----:B---3--:R-:W-:Y:S02]  /*36630*/  LOP3.LUT R12, R33, 0xffff, RZ, 0xc0, !PT ;  /* 0x0000ffff210c7812 */ /* 0x008fe400078ec0ff */
[----:B------:R-:W-:Y:S01]  /*36640*/  SHF.R.U32.HI R8, RZ, 0x8, R10 ;  /* 0x00000008ff087819 */ /* 0x000fe2000001160a */
[----:B------:R0:W-:Y:S01]  /*36650*/  STL [R1+0xc34], R16 ;  /* 0x000c341001007387 */ /* 0x0001e20000100800 */
[----:B------:R-:W-:Y:S02]  /*36660*/  SHF.R.U32.HI R10, RZ, 0x8, R204 ;  /* 0x00000008ff0a7819 */ /* 0x000fe400000116cc */
[----:B------:R-:W-:-:S04]  /*36670*/  LOP3.LUT R13, R31, 0xffff, RZ, 0xc0, !PT ;  /* 0x0000ffff1f0d7812 */ /* 0x000fc800078ec0ff */
[----:B0-----:R-:W-:Y:S02]  /*36680*/  PRMT R16, R12, 0x3340, R13 ;  /* 0x000033400c107816 */ /* 0x001fe4000000000d */
[----:B------:R-:W-:Y:S02]  /*36690*/  LOP3.LUT R8, R8, 0xffff, RZ, 0xc0, !PT ;  /* 0x0000ffff08087812 */ /* 0x000fe400078ec0ff */
[----:B------:R-:W-:Y:S01]  /*366a0*/  LOP3.LUT R10, R10, 0xffff, RZ, 0xc0, !PT ;  /* 0x0000ffff0a0a7812 */ /* 0x000fe200078ec0ff */
[----:B------:R-:W-:Y:S03]  /*366b0*/  STL [R1+0xc2c], R16 ;  /* 0x000c2c1001007387 */ /* 0x000fe60000100800 */
[----:B------:R-:W-:Y:S01]  /*366c0*/  PRMT R8, R8, 0x3340, R10 ;  /* 0x0000334008087816 */ /* 0x000fe2000000000a */
[----:B------:R-:W2:Y:S04]  /*366d0*/  LDL.LU R41, [R1+0xcac] ;  /* 0x000cac0001297983 */ /* 0x000ea80000300800 */
[----:B------:R-:W3:Y:S04]  /*366e0*/  LDL.LU R39, [R1+0x45c] ;  /* 0x00045c0001277983 */ /* 0x000ee80000300800 */
[----:B------:R-:W-:Y:S04]  /*366f0*/  STL [R1+0x4b4], R15 ;  /* 0x0004b40f01007387 */ /* 0x000fe80000100800 */
[----:B------:R-:W3:Y:S04]  /*36700*/  LDL.LU R33, [R1+0xca8] ;  /* 0x000ca80001217983 */ /* 0x000ee80000300800 */
[----:B------:R0:W-:Y:S04]  /*36710*/  STL [R1+0xacc], R8 ;  /* 0x000acc0801007387 */ /* 0x0001e80000100800 */
[----:B------:R-:W3:Y:S01]  /*36720*/  LDL.LU R31, [R1+0x454] ;  /* 0x00045400011f7983 */ /* 0x000ee20000300800 */
[----:B------:R-:W-:-:S02]  /*36730*/  SHF.R.U32.HI R11, RZ, 0x8, R12 ;  /* 0x00000008ff0b7819 */ /* 0x000fc4000001160c */
[----:B------:R-:W-:Y:S02]  /*36740*/  SHF.R.U32.HI R12, RZ, 0x8, R13 ;  /* 0x00000008ff0c7819 */ /* 0x000fe4000001160d */
[----:B------:R-:W-:Y:S02]  /*36750*/  LOP3.LUT R11, R11, 0xffff, RZ, 0xc0, !PT ;  /* 0x0000ffff0b0b7812 */ /* 0x000fe400078ec0ff */
[----:B------:R-:W-:-:S04]  /*36760*/  LOP3.LUT R12, R12, 0xffff, RZ, 0xc0, !PT ;  /* 0x0000ffff0c0c7812 */ /* 0x000fc800078ec0ff */
[----:B0-----:R-:W-:Y:S01]  /*36770*/  PRMT R8, R11, 0x3340, R12 ;  /* 0x000033400b087816 */ /* 0x001fe2000000000c */
[----:B------:R-:W-:Y:S01]  /*36780*/  VIADD R13, R15, UR5 ;  /* 0x000000050f0d7c36 */ /* 0x000fe20008000000 */
[----:B------:R-:W-:Y:S01]  /*36790*/  LOP3.LUT R200, R200, 0xffff, RZ, 0xc0, !PT ;  /* 0x0000ffffc8c87812 */ /* 0x000fe200078ec0ff */
[----:B------:R-:W-:Y:S02]  /*367a0*/  ULDC UR5, c[0x0][0x248] ;  /* 0x0000920000057ab9 */ /* 0x000fe40000000800 */
[----:B------:R0:W-:Y:S01]  /*367b0*/  STL [R1+0xac8], R8 ;  /* 0x000ac80801007387 */ /* 0x0001e20000100800 */
[----:B----4-:R-:W-:Y:S02]  /*367c0*/  LOP3.LUT R11, R43, 0xffff, RZ, 0xc0, !PT ;  /* 0x0000ffff2b0b7812 */ /* 0x010fe400078ec0ff */
[----:B0-----:R-:W-:Y:S02]  /*367d0*/  LOP3.LUT R8, R37, 0xffff, RZ, 0xc0, !PT ;  /* 0x0000ffff25087812 */ /* 0x001fe400078ec0ff */
[----:B------:R-:W-:-:S02]  /*367e0*/  SHF.R.U32.HI R12, RZ, 0x8, R11 ;  /* 0x00000008ff0c7819 */ /* 0x000fc4000001160b */
[--C-:B------:R-:W-:Y:S02]  /*367f0*/  PRMT R15, R11, 0x3340, R8.reuse ;  /* 0x000033400b0f7816 */ /* 0x100fe40000000008 */
[----:B------:R-:W-:Y:S02]  /*36800*/  SHF.R.U32.HI R11, RZ, 0x8, R8 ;  /* 0x00000008ff0b7819 */ /* 0x000fe40000011608 */
[----:B------:R-:W-:-:S04]  /*36810*/  LOP3.LUT R10, R35, 0xffff, RZ, 0xc0, !PT ;  /* 0x0000ffff230a7812 */ /* 0x000fc800078ec0ff */
[----:B------:R-:W-:Y:S02]  /*36820*/  SHF.R.U32.HI R8, RZ, 0x8, R10 ;  /* 0x00000008ff087819 */ /* 0x000fe4000001160a */
[----:B------:R-:W-:Y:S01]  /*36830*/  PRMT R10, R10, 0x3340, R200 ;  /* 0x000033400a0a7816 */ /* 0x000fe200000000c8 */
[----:B------:R0:W-:Y:S04]  /*36840*/  STL [R1+0x4bc], R13 ;  /* 0x0004bc0d01007387 */ /* 0x0001e80000100800 */
[----:B------:R-:W-:Y:S04]  /*36850*/  STL [R1+0xc20], R15 ;  /* 0x000c200f01007387 */ /* 0x000fe80000100800 */
[----:B------:R1:W-:Y:S01]  /*36860*/  STL [R1+0xc1c], R10 ;  /* 0x000c1c0a01007387 */ /* 0x0003e20000100800 */
[----:B------:R-:W-:-:S03]  /*36870*/  LOP3.LUT R12, R12, 0xffff, RZ, 0xc0, !PT ;  /* 0x0000ffff0c0c7812 */ /* 0x000fc600078ec0ff */
[----:B------:R-:W4:Y:S01]  /*36880*/  LDL.LU R37, [R1+0x878] ;  /* 0x0008780001257983 */ /* 0x000f220000300800 */
[----:B------:R-:W-:-:S03]  /*36890*/  LOP3.LUT R11, R11, 0xffff, RZ, 0xc0, !PT ;  /* 0x0000ffff0b0b7812 */ /* 0x000fc600078ec0ff */
[----:B------:R-:W4:Y:S01]  /*368a0*/  LDL.LU R35, [R1+0x874] ;  /* 0x0008740001237983 */ /* 0x000f220000300800 */
[----:B------:R-:W-:Y:S01]  /*368b0*/  SHF.R.U32.HI R200, RZ, 0x8, R200 ;  /* 0x00000008ffc87819 */ /* 0x000fe200000116c8 */
[----:B0-----:R-:W-:Y:S01]  /*368c0*/  VIADD R13, R13, UR5 ;  /* 0x000000050d0d7c36 */ /* 0x001fe20008000000 */
[----:B-1----:R-:W-:Y:S01]  /*368d0*/  PRMT R10, R12, 0x3340, R11 ;  /* 0x000033400c0a7816 */ /* 0x002fe2000000000b */
[----:B------:R-:W-:Y:S01]  /*368e0*/  ULDC UR5, c[0x0][0x248] ;  /* 0x0000920000057ab9 */ /* 0x000fe20000000800 */
[----:B------:R-:W-:Y:S02]  /*368f0*/  LOP3.LUT R8, R8, 0xffff, RZ, 0xc0, !PT ;  /* 0x0000ffff08087812 */ /* 0x000fe400078ec0ff */
[----:B------:R-:W-:Y:S01]  /*36900*/  LOP3.LUT R200, R200, 0xffff, RZ, 0xc0, !PT ;  /* 0x0000ffffc8c87812 */ /* 0x000fe200078ec0ff */
[----:B------:R-:W-:Y:S03]  /*36910*/  STL [R1+0x4c0], R13 ;  /* 0x0004c00d01007387 */ /* 0x000fe60000100800 */
[----:B------:R-:W-:Y:S01]  /*36920*/  PRMT R8, R8, 0x3340, R200 ;  /* 0x0000334008087816 */ /* 0x000fe200000000c8 */
[----:B------:R-:W-:Y:S01]  /*36930*/  STL [R1+0xab8], R10 ;  /* 0x000ab80a01007387 */ /* 0x000fe20000100800 */
[----:B------:R-:W-:Y:S01]  /*36940*/  VIADD R15, R13, UR5 ;  /* 0x000000050d0f7c36 */ /* 0x000fe20008000000 */
[----:B------:R-:W-:-:S02]  /*36950*/  ULDC UR5, c[0x0][0x248] ;  /* 0x0000920000057ab9 */ /* 0x000fc40000000800 */
[----:B------:R-:W-:Y:S04]  /*36960*/  STL [R1+0xab4], R8 ;  /* 0x000ab40801007387 */ /* 0x000fe80000100800 */
[----:B------:R0:W-:Y:S02]  /*36970*/  STL [R1+0x4c8], R15 ;  /* 0x0004c80f01007387 */ /* 0x0001e40000100800 */
[----:B0-----:R-:W-:Y:S01]  /*36980*/  VIADD R15, R15, UR5 ;  /* 0x000000050f0f7c36 */ /* 0x001fe20008000000 */
[----:B------:R-:W-:Y:S01]  /*36990*/  LOP3.LUT R196, R196, 0xffff, RZ, 0xc0, !PT ;  /* 0x0000ffffc4c47812 */ /* 0x000fe200078ec0ff */
[----:B------:R-:W-:Y:S01]  /*369a0*/  ULDC UR5, c[0x0][0x248] ;  /* 0x0000920000057ab9 */ /* 0x000fe20000000800 */
[----:B--2---:R-:W-:Y:S02]  /*369b0*/  LOP3.LUT R10, R41, 0xffff, RZ, 0xc0, !PT ;  /* 0x0000ffff290a7812 */ /* 0x004fe400078ec0ff */
[----:B---3--:R-:W-:-:S02]  /*369c0*/  LOP3.LUT R11, R39, 0xffff, RZ, 0xc0, !PT ;  /* 0x0000ffff270b7812 */ /* 0x008fc400078ec0ff */
[----:B------:R-:W-:Y:S02]  /*369d0*/  SHF.R.U32.HI R8, RZ, 0x8, R10 ;  /* 0x00000008ff087819 */ /* 0x000fe4000001160a */
[--C-:B------:R-:W-:Y:S02]  /*369e0*/  PRMT R16, R10, 0x3340, R11.reuse ;  /* 0x000033400a107816 */ /* 0x100fe4000000000b */
[----:B------:R-:W-:Y:S02]  /*369f0*/  SHF.R.U32.HI R10, RZ, 0x8, R11 ;  /* 0x00000008ff0a7819 */ /* 0x000fe4000001160b */
[----:B------:R-:W-:Y:S01]  /*36a00*/  LOP3.LUT R12, R33, 0xffff, RZ, 0xc0, !PT ;  /* 0x0000ffff210c7812 */ /* 0x000fe200078ec0ff */
[----:B------:R0:W-:Y:S01]  /*36a10*/  STL [R1+0xc08], R16 ;  /* 0x000c081001007387 */ /* 0x0001e20000100800 */
[----:B------:R-:W-:Y:S02]  /*36a20*/  LOP3.LUT R8, R8, 0xffff, RZ, 0xc0, !PT ;  /* 0x0000ffff08087812 */ /* 0x000fe400078ec0ff */
[----:B------:R-:W-:-:S02]  /*36a30*/  LOP3.LUT R13, R31, 0xffff, RZ, 0xc0, !PT ;  /* 0x0000ffff1f0d7812 */ /* 0x000fc400078ec0ff */
[----:B------:R-:W-:Y:S02]  /*36a40*/  LOP3.LUT R10, R10, 0xffff, RZ, 0xc0, !PT ;  /* 0x0000ffff0a0a7812 */ /* 0x000fe400078ec0ff */
[----:B0-----:R-:W-:Y:S02]  /*36a50*/  PRMT R16, R12, 0x3340, R13 ;  /* 0x000033400c107816 */ /* 0x001fe4000000000d */
[----:B------:R-:W-:-:S03]  /*36a60*/  PRMT R8, R8, 0x3340, R10 ;  /* 0x0000334008087816 */ /* 0x000fc6000000000a */
[----:B------:R-:W-:Y:S04]  /*36a70*/  STL [R1+0xc04], R16 ;  /* 0x000c041001007387 */ /* 0x000fe80000100800 */
[----:B------:R-:W2:Y:S04]  /*36a80*/  LDL.LU R43, [R1+0xcb4] ;  /* 0x000cb400012b7983 */ /* 0x000ea80000300800 */
[----:B------:R-:W3:Y:S04]  /*36a90*/  LDL.LU R41, [R1+0x468] ;  /* 0x0004680001297983 */ /* 0x000ee80000300800 */
[----:B------:R0:W-:Y:S04]  /*36aa0*/  STL [R1+0xaa0], R8 ;  /* 0x000aa00801007387 */ /* 0x0001e80000100800 */
[----:B------:R-:W-:Y:S04]  /*36ab0*/  STL [R1+0x4d4], R15 ;  /* 0x0004d40f01007387 */ /* 0x000fe80000100800 */
[----:B------:R-:W3:Y:S04]  /*36ac0*/  LDL.LU R33, [R1+0xcb0] ;  /* 0x000cb00001217983 */ /* 0x000ee80000300800 */
[----:B------:R-:W3:Y:S01]  /*36ad0*/  LDL.LU R31, [R1+0x460] ;  /* 0x00046000011f7983 */ /* 0x000ee20000300800 */
[----:B------:R-:W-:-:S02]  /*36ae0*/  SHF.R.U32.HI R11, RZ, 0x8, R12 ;  /* 0x00000008ff0b7819 */ /* 0x000fc4000001160c */
[----:B------:R-:W-:Y:S02]  /*36af0*/  SHF.R.U32.HI R12, RZ, 0x8, R13 ;  /* 0x00000008ff0c7819 */ /* 0x000fe4000001160d */
[----:B------:R-:W-:Y:S02]  /*36b00*/  LOP3.LUT R11, R11, 0xffff, RZ, 0xc0, !PT ;  /* 0x0000ffff0b0b7812 */ /* 0x000fe400078ec0ff */
[----:B------:R-:W-:-:S04]  /*36b10*/  LOP3.LUT R12, R12, 0xffff, RZ, 0xc0, !PT ;  /* 0x0000ffff0c0c7812 */ /* 0x000fc800078ec0ff */
[----:B0-----:R-:W-:-:S05]  /*36b20*/  PRMT R8, R11, 0x3340, R12 ;  /* 0x000033400b087816 */ /* 0x001fca000000000c */
[----:B------:R4:W-:Y:S01]  /*36b30*/  STL [R1+0xa9c], R8 ;  /* 0x000a9c0801007387 */ /* 0x0009e20000100800 */
[----:B------:R-:W-:Y:S01]  /*36b40*/  LOP3.LUT R198, R198, 0xffff, RZ, 0xc0, !PT ;  /* 0x0000ffffc6c67812 */ /* 0x000fe200078ec0ff */
[----:B------:R-:W-:Y:S01]  /*36b50*/  VIADD R13, R15, UR5 ;  /* 0x000000050f0d7c36 */ /* 0x000fe20008000000 */
[----:B------:R-:W-:Y:S01]  /*36b60*/  ULDC UR5, c[0x0][0x248] ;  /* 0x0000920000057ab9 */ /* 0x000fe20000000800 */
[----:B----4-:R-:W-:Y:S02]  /*36b70*/  LOP3.LUT R8, R37, 0xffff, RZ, 0xc0, !PT ;  /* 0x0000ffff25087812 */ /* 0x010fe400078ec0ff */
[----:B------:R-:W-:Y:S02]  /*36b80*/  LOP3.LUT R10, R35, 0xffff, RZ, 0xc0, !PT ;  /* 0x0000ffff230a7812 */ /* 0x000fe400078ec0ff */
[----:B------:R-:W-:Y:S02]  /*36b90*/  PRMT R12, R8, 0x3340, R196 ;  /* 0x00003340080c7816 */ /* 0x000fe400000000c4 */
[----:B------:R-:W-:-:S02]  /*36ba0*/  SHF.R.U32.HI R11, RZ, 0x8, R8 ;  /* 0x00000008ff0b7819 */ /* 0x000fc40000011608 */
[----:B------:R-:W-:Y:S02]  /*36bb0*/  SHF.R.U32.HI R196, RZ, 0x8, R196 ;  /* 0x00000008ffc47819 */ /* 0x000fe400000116c4 */
[----:B------:R-:W-:Y:S02]  /*36bc0*/  SHF.R.U32.HI R8, RZ, 0x8, R10 ;  /* 0x00000008ff087819 */ /* 0x000fe4000001160a */
[--C-:B------:R-:W-:Y:S01]  /*36bd0*/  PRMT R10, R10, 0x3340, R198.reuse ;  /* 0x000033400a0a7816 */ /* 0x100fe200000000c6 */
[----:B------:R-:W-:Y:S01]  /*36be0*/  STL [R1+0x4dc], R13 ;  /* 0x0004dc0d01007387 */ /* 0x000fe20000100800 */
[----:B------:R-:W-:Y:S02]  /*36bf0*/  LOP3.LUT R11, R11, 0xffff, RZ, 0xc0, !PT ;  /* 0x0000ffff0b0b7812 */ /* 0x000fe400078ec0ff */
[----:B------:R-:W-:Y:S01]  /*36c00*/  LOP3.LUT R196, R196, 0xffff, RZ, 0xc0, !PT ;  /* 0x0000ffffc4c47812 */ /* 0x000fe200078ec0ff */
[----:B------:R0:W-:Y:S04]  /*36c10*/  STL [R1+0xbe4], R12 ;  /* 0x000be40c01007387 */ /* 0x0001e80000100800 */
[----:B------:R1:W-:Y:S04]  /*36c20*/  STL [R1+0xbe8], R10 ;  /* 0x000be80a01007387 */ /* 0x0003e80000100800 */
[----:B------:R-:W4:Y:S01]  /*36c30*/  LDL.LU R39, [R1+0x87c] ;  /* 0x00087c0001277983 */ /* 0x000f220000300800 */
[----:B0-----:R-:W-:Y:S01]  /*36c40*/  VIADD R12, R13, UR5 ;  /* 0x000000050d0c7c36 */ /* 0x001fe20008000000 */
[----:B------:R-:W-:-:S02]  /*36c50*/  SHF.R.U32.HI R198, RZ, 0x8, R198 ;  /* 0x00000008ffc67819 */ /* 0x000fc400000116c6 */
[----:B------:R-:W4:Y:S01]  /*36c60*/  LDL.LU R37, [R1+0xcb8] ;  /* 0x000cb80001257983 */ /* 0x000f220000300800 */
[----:B------:R-:W-:Y:S01]  /*36c70*/  LOP3.LUT R8, R8, 0xffff, RZ, 0xc0, !PT ;  /* 0x0000ffff08087812 */ /* 0x000fe200078ec0ff */
[----:B------:R-:W-:Y:S01]  /*36c80*/  ULDC UR5, c[0x0][0x248] ;  /* 0x0000920000057ab9 */ /* 0x000fe20000000800 */
[----:B-1----:R-:W-:Y:S01]  /*36c90*/  PRMT R10, R11, 0x3340, R196 ;  /* 0x000033400b0a7816 */ /* 0x002fe200000000c4 */
[----:B------:R-:W-:Y:S04]  /*36ca0*/  STL [R1+0x4e8], R12 ;  /* 0x0004e80c01007387 */ /* 0x000fe80000100800 */
[----:B------:R-:W-:Y:S04]  /*36cb0*/  STL [R1+0xa94], R10 ;  /* 0x000a940a01007387 */ /* 0x000fe80000100800 */
[----:B------:R-:W4:Y:S01]  /*36cc0*/  LDL.LU R35, [R1+0x474] ;  /* 0x0004740001237983 */ /* 0x000f220000300800 */
[----:B------:R-:W-:Y:S01]  /*36cd0*/  LOP3.LUT R198, R198, 0xffff, RZ, 0xc0, !PT ;  /* 0x0000ffffc6c67812 */ /* 0x000fe200078ec0ff */
[----:B------:R-:W-:Y:S01]  /*36ce0*/  VIADD R15, R12, UR5 ;  /* 0x000000050c0f7c36 */ /* 0x000fe20008000000 */
[----:B------:R-:W-:-:S02]  /*36cf0*/  ULDC UR5, c[0x0][0x248] ;  /* 0x0000920000057ab9 */ /* 0x000fc40000000800 */
[----:B------:R-:W-:-:S05]  /*36d00*/  PRMT R8, R8, 0x3340, R198 ;  /* 0x0000334008087816 */ /* 0x000fca00000000c6 */
[----:B------:R-:W-:Y:S04]  /*36d10*/  STL [R1+0xa98], R8 ;  /* 0x000a980801007387 */ /* 0x000fe80000100800 */
[----:B------:R0:W-:Y:S02]  /*36d20*/  STL [R1+0x4ec], R15 ;  /* 0x0004ec0f01007387 */ /* 0x0001e40000100800 */
[----:B0-----:R-:W-:Y:S01]  /*36d30*/  VIADD R15, R15, UR5 ;  /* 0x000000050f0f7c36 */ /* 0x001fe20008000000 */
[----:B------:R-:W-:Y:S01]  /*36d40*/  LOP3.LUT R192, R192, 0xffff, RZ, 0xc0, !PT ;  /* 0x0000ffffc0c07812 */ /* 0x000fe200078ec0ff */
[----:B------:R-:W-:Y:S01]  /*36d50*/  ULDC UR5, c[0x0][0x248] ;  /* 0x0000920000057ab9 */ /* 0x000fe20000000800 */
[----:B--2---:R-:W-:Y:S02]  /*36d60*/  LOP3.LUT R10, R43, 0xffff, RZ, 0xc0, !PT ;  /* 0x0000ffff2b0a7812 */ /* 0x004fe400078ec0ff */
[----:B---3--:R-:W-:-:S04]  /*36d70*/  LOP3.LUT R11, R41, 0xffff, RZ, 0xc0, !PT ;  /* 0x0000ffff290b7812 */ /* 0x008fc800078ec0ff */
[----:B------:R-:W-:-:S05]  /*36d80*/  PRMT R16, R10, 0x3340, R11 ;  /* 0x000033400a107816 */ /* 0x000fca000000000b */
[----:B------:R0:W-:Y:S01]  /*36d90*/  STL [R1+0xbd8], R16 ;  /* 0x000bd81001007387 */ /* 0x0001e20000100800 */
[----:B------:R-:W-:Y:S02]  /*36da0*/  LOP3.LUT R12, R33, 0xffff, RZ, 0xc0, !PT ;  /* 0x0000ffff210c7812 */ /* 0x000fe400078ec0ff */
[----:B------:R-:W-:-:S04]  /*36db0*/  LOP3.LUT R13, R31, 0xffff, RZ, 0xc0, !PT ;  /* 0x0000ffff1f0d7812 */ /* 0x000fc800078ec0ff */
[----:B0-----:R-:W-:-:S05]  /*36dc0*/  PRMT R16, R12, 0x3340, R13 ;  /* 0x000033400c107816 */ /* 0x001fca000000000d */
[----:B------:R-:W-:Y:S04]  /*36dd0*/  STL [R1+0xbd4], R16 ;  /* 0x000bd41001007387 */ /* 0x000fe80000100800 */
[----:B------:R-:W2:Y:S04]  /*36de0*/  LDL.LU R41, [R1+0xcbc] ;  /* 0x000cbc0001297983 */ /* 0x000ea80000300800 */
[----:B------:R-:W3:Y:S04]  /*36df0*/  LDL.LU R33, [R1+0x478] ;  /* 0x0004780001217983 */ /* 0x000ee80000300800 */
[----:B------:R0:W-:Y:S04]  /*36e00*/  STL [R1+0x4f4], R15 ;  /* 0x0004f40f01007387 */ /* 0x0001e80000100800 */
[----:B------:R-:W3:Y:S01]  /*36e10*/  LDL.LU R31, [R1+0x880] ;  /* 0x00088000011f7983 */ /* 0x000ee20000300800 */
[----:B------:R-:W-:-:S02]  /*36e20*/  SHF.R.U32.HI R8, RZ, 0x8, R10 ;  /* 0x00000008ff087819 */ /* 0x000fc4000001160a */
[----:B------:R-:W-:Y:S02]  /*36e30*/  SHF.R.U32.HI R10, RZ, 0x8, R11 ;  /* 0x00000008ff0a7819 */ /* 0x000fe4000001160b */
[----:B------:R-:W-:Y:S02]  /*36e40*/  LOP3.LUT R8, R8, 0xffff, RZ, 0xc0, !PT ;  /* 0x0000ffff08087812 */ /* 0x000fe400078ec0ff */
[----:B------:R-:W-:Y:S02]  /*36e50*/  LOP3.LUT R10, R10, 0xffff, RZ, 0xc0, !PT ;  /* 0x0000ffff0a0a7812 */ /* 0x000fe400078ec0ff */
[----:B------:R-:W-:Y:S02]  /*36e60*/  SHF.R.U32.HI R11, RZ, 0x8, R12 ;  /* 0x00000008ff0b7819 */ /* 0x000fe4000001160c */
[----:B------:R-:W-:Y:S02]  /*36e70*/  SHF.R.U32.HI R12, RZ, 0x8, R13 ;  /* 0x00000008ff0c7819 */ /* 0x000fe4000001160d */
[----:B------:R-:W-:-:S02]  /*36e80*/  PRMT R8, R8, 0x3340, R10 ;  /* 0x0000334008087816 */ /* 0x000fc4000000000a */
[----:B------:R-:W-:Y:S02]  /*36e90*/  LOP3.LUT R11, R11, 0xffff, RZ, 0xc0, !PT ;  /* 0x0000ffff0b0b7812 */ /* 0x000fe400078ec0ff */
[----:B------:R-:W-:Y:S01]  /*36ea0*/  LOP3.LUT R12, R12, 0xffff, RZ, 0xc0, !PT ;  /* 0x0000ffff0c0c7812 */ /* 0x000fe200078ec0ff */
[----:B------:R1:W-:Y:S01]  /*36eb0*/  STL [R1+0xa90], R8 ;  /* 0x000a900801007387 */ /* 0x0003e20000100800 */
[----:B0-----:R-:W-:Y:S01]  /*36ec0*/  VIADD R15, R15, UR5 ;  /* 0x000000050f0f7c36 */ /* 0x001fe20008000000 */
[----:B------:R-:W-:Y:S01]  /*36ed0*/  ULDC UR5, c[0x0][0x248] ;  /* 0x0000920000057ab9 */ /* 0x000fe20000000800 */
[----:B-1----:R-:W-:Y:S02]  /*36ee0*/  PRMT R8, R11, 0x3340, R12 ;  /* 0x000033400b087816 */ /* 0x002fe4000000000c */
[----:B----4-:R-:W-:-:S03]  /*36ef0*/  LOP3.LUT R10, R39, 0xffff, RZ, 0xc0, !PT ;  /* 0x0000ffff270a7812 */ /* 0x010fc600078ec0ff */
[----:B------:R0:W-:Y:S01]  /*36f00*/  STL [R1+0xa8c], R8 ;  /* 0x000a8c0801007387 */ /* 0x0001e20000100800 */
[----:B------:R-:W-:Y:S02]  /*36f10*/  PRMT R16, R10, 0x3340, R192 ;  /* 0x000033400a107816 */ /* 0x000fe400000000c0 */
[----:B------:R-:W-:Y:S01]  /*36f20*/  LOP3.LUT R12, R37, 0xffff, RZ, 0xc0, !PT ;  /* 0x0000ffff250c7812 */ /* 0x000fe200078ec0ff */
[----:B------:R-:W-:Y:S01]  /*36f30*/  STL [R1+0x4f8], R15 ;  /* 0x0004f80f01007387 */ /* 0x000fe20000100800 */
[----:B0-----:R-:W-:-:S03]  /*36f40*/  SHF.R.U32.HI R8, RZ, 0x8, R10 ;  /* 0x00000008ff087819 */ /* 0x001fc6000001160a */
[----:B------:R0:W-:Y:S01]  /*36f50*/  STL [R1+0xbcc], R16 ;  /* 0x000bcc1001007387 */ /* 0x0001e20000100800 */
[----:B------:R-:W-:Y:S02]  /*36f60*/  SHF.R.U32.HI R10, RZ, 0x8, R192 ;  /* 0x00000008ff0a7819 */ /* 0x000fe400000116c0 */
[----:B------:R-:W-:Y:S02]  /*36f70*/  LOP3.LUT R13, R35, 0xffff, RZ, 0xc0, !PT ;  /* 0x0000ffff230d7812 */ /* 0x000fe400078ec0ff */
[----:B------:R-:W-:Y:S02]  /*36f80*/  LOP3.LUT R8, R8, 0xffff, RZ, 0xc0, !PT ;  /* 0x0000ffff08087812 */ /* 0x000fe400078ec0ff */
[----:B------:R-:W-:Y:S02]  /*36f90*/  LOP3.LUT R10, R10, 0xffff, RZ, 0xc0, !PT ;  /* 0x0000ffff0a0a7812 */ /* 0x000fe400078ec0ff */
[----:B0-----:R-:W-:Y:S01]  /*36fa0*/  PRMT R16, R12, 0x3340, R13 ;  /* 0x000033400c107816 */ /* 0x001fe2000000000d */
[----:B------:R-:W-:Y:S01]  /*36fb0*/  VIADD R15, R15, UR5 ;  /* 0x000000050f0f7c36 */ /* 0x000fe20008000000 */
[----:B------:R-:W-:Y:S01]  /*36fc0*/  PRMT R8, R8, 0x3340, R10 ;  /* 0x0000334008087816 */ /* 0x000fe2000000000a */
[----:B------:R-:W-:-:S02]  /*36fd0*/  ULDC UR5, c[0x0][0x248] ;  /* 0x0000920000057ab9 */ /* 0x000fc40000000800 */
[----:B------:R-:W-:Y:S01]  /*36fe0*/  STL [R1+0xbac], R16 ;  /* 0x000bac1001007387 */ /* 0x000fe20000100800 */
[----:B------:R-:W-:-:S03]  /*36ff0*/  SHF.R.U32.HI R11, RZ, 0x8, R12 ;  /* 0x00000008ff0b7819 */ /* 0x000fc6000001160c */
[----:B------:R-:W4:Y:S01]  /*37000*/  LDL.LU R39, [R1+0x884] ;  /* 0x0008840001277983 */ /* 0x000f220000300800 */
[----:B------:R-:W-:-:S03]  /*37010*/  SHF.R.U32.HI R12, RZ, 0x8, R13 ;  /* 0x00000008ff0c7819 */ /* 0x000fc6000001160d */
[----:B------:R-:W4:Y:S04]  /*37020*/  LDL.LU R37, [R1+0xcc0] ;  /* 0x000cc00001257983 */ /* 0x000f280000300800 */
[----:B------:R-:W-:Y:S01]  /*37030*/  STL [R1+0x4fc], R15 ;  /* 0x0004fc0f01007387 */ /* 0x000fe20000100800 */
[----:B------:R-:W-:-:S03]  /*37040*/  LOP3.LUT R11, R11, 0xffff, RZ, 0xc0, !PT ;  /* 0x0000ffff0b0b7812 */ /* 0x000fc600078ec0ff */
[----:B------:R0:W-:Y:S01]  /*37050*/  STL [R1+0xa80], R8 ;  /* 0x000a800801007387 */ /* 0x0001e20000100800 */
[----:B------:R-:W-:-:S03]  /*37060*/  LOP3.LUT R12, R12, 0xffff, RZ, 0xc0, !PT ;  /* 0x0000ffff0c0c7812 */ /* 0x000fc600078ec0ff */
[----:B------:R-:W4:Y:S01]  /*37070*/  LDL.LU R35, [R1+0x490] ;  /* 0x0004900001237983 */ /* 0x000f220000300800 */
[----:B0-----:R-:W-:Y:S01]  /*37080*/  PRMT R8, R11, 0x3340, R12 ;  /* 0x000033400b087816 */ /* 0x001fe2000000000c */
[----:B------:R-:W-:Y:S01]  /*37090*/  VIADD R13, R15, UR5 ;  /* 0x000000050f0d7c36 */ /* 0x000fe20008000000 */
[----:B------:R-:W-:Y:S01]  /*370a0*/  LOP3.LUT R188, R188, 0xffff, RZ, 0xc0, !PT ;  /* 0x0000ffffbcbc7812 */ /* 0x000fe200078ec0ff */
[----:B------:R-:W-:Y:S02]  /*370b0*/  ULDC UR5, c[0x0][0x248] ;  /* 0x0000920000057ab9 */ /* 0x000fe40000000800 */
[----:B------:R-:W-:Y:S04]  /*370c0*/  STL [R1+0xa68], R8 ;  /* 0x000a680801007387 */ /* 0x000fe80000100800 */
[----:B------:R0:W-:Y:S02]  /*370d0*/  STL [R1+0x504], R13 ;  /* 0x0005040d01007387 */ /* 0x0001e40000100800 */
[----:B0-----:R-:W-:Y:S01]  /*370e0*/  VIADD R13, R13, UR5 ;  /* 0x000000050d0d7c36 */ /* 0x001fe20008000000 */
[----:B------:R-:W-:Y:S01]  /*370f0*/  LOP3.LUT R190, R190, 0xffff, RZ, 0xc0, !PT ;  /* 0x0000ffffbebe7812 */ /* 0x000fe200078ec0ff */
[----:B------:R-:W-:Y:S01]  /*37100*/  ULDC UR5, c[0x0][0x248] ;  /* 0x0000920000057ab9 */ /* 0x000fe20000000800 */
[----:B--2---:R-:W-:-:S02]  /*37110*/  LOP3.LUT R11, R41, 0xffff, RZ, 0xc0, !PT ;  /* 0x0000ffff290b7812 */ /* 0x004fc400078ec0ff */
[----:B---3--:R-:W-:Y:S02]  /*37120*/  LOP3.LUT R8, R33, 0xffff, RZ, 0xc0, !PT ;  /* 0x0000ffff21087812 */ /* 0x008fe400078ec0ff */
[----:B------:R-:W-:Y:S02]  /*37130*/  SHF.R.U32.HI R12, RZ, 0x8, R11 ;  /* 0x00000008ff0c7819 */ /* 0x000fe4000001160b */
[--C-:B------:R-:W-:Y:S02]  /*37140*/  PRMT R15, R11, 0x3340, R8.reuse ;  /* 0x000033400b0f7816 */ /* 0x100fe40000000008 */
[----:B------:R-:W-:Y:S02]  /*37150*/  LOP3.LUT R10, R31, 0xffff, RZ, 0xc0, !PT ;  /* 0x0000ffff1f0a7812 */ /* 0x000fe400078ec0ff */
[----:B------:R-:W-:Y:S02]  /*37160*/  SHF.R.U32.HI R11, RZ, 0x8, R8 ;  /* 0x00000008ff0b7819 */ /* 0x000fe40000011608 */
[----:B------:R-:W-:-:S02]  /*37170*/  SHF.R.U32.HI R8, RZ, 0x8, R10 ;  /* 0x00000008ff087819 */ /* 0x000fc4000001160a */
[----:B------:R-:W-:Y:S02]  /*37180*/  PRMT R10, R10, 0x3340, R188 ;  /* 0x000033400a0a7816 */ /* 0x000fe400000000bc */
[----:B------:R-:W-:Y:S02]  /*37190*/  LOP3.LUT R12, R12, 0xffff, RZ, 0xc0, !PT ;  /* 0x0000ffff0c0c7812 */ /* 0x000fe400078ec0ff */
[----:B------:R-:W-:Y:S01]  /*371a0*/  LOP3.LUT R11, R11, 0xffff, RZ, 0xc0, !PT ;  /* 0x0000ffff0b0b7812 */ /* 0x000fe200078ec0ff */
[----:B------:R-:W-:Y:S04]  /*371b0*/  STL [R1+0xb98], R15 ;  /* 0x000b980f01007387 */ /* 0x000fe80000100800 */
[----:B------:R0:W-:Y:S04]  /*371c0*/  STL [R1+0xb94], R10 ;  /* 0x000b940a01007387 */ /* 0x0001e80000100800 */
[----:B------:R-:W2:Y:S04]  /*371d0*/  LDL.LU R41, [R1+0xcc8] ;  /* 0x000cc80001297983 */ /* 0x000ea80000300800 */
[----:B------:R-:W3:Y:S01]  /*371e0*/  LDL.LU R33, [R1+0x498] ;  /* 0x0004980001217983 */ /* 0x000ee20000300800 */
[----:B0-----:R-:W-:-:S05]  /*371f0*/  PRMT R10, R12, 0x3340, R11 ;  /* 0x000033400c0a7816 */ /* 0x001fca000000000b */
[----:B------:R4:W-:Y:S04]  /*37200*/  STL [R1+0xa5c], R10 ;  /* 0x000a5c0a01007387 */ /* 0x0009e80000100800 */
[----:B------:R-:W-:Y:S04]  /*37210*/  STL [R1+0x510], R13 ;  /* 0x0005100d01007387 */ /* 0x000fe80000100800 */
[----:B------:R-:W3:Y:S01]  /*37220*/  LDL.LU R31, [R1+0x888] ;  /* 0x00088800011f7983 */ /* 0x000ee20000300800 */
[----:B------:R-:W-:Y:S02]  /*37230*/  SHF.R.U32.HI R188, RZ, 0x8, R188 ;  /* 0x00000008ffbc7819 */ /* 0x000fe400000116bc */
[----:B------:R-:W-:-:S02]  /*37240*/  LOP3.LUT R8, R8, 0xffff, RZ, 0xc0, !PT ;  /* 0x0000ffff08087812 */ /* 0x000fc400078ec0ff */
[----:B------:R-:W-:Y:S01]  /*37250*/  LOP3.LUT R188, R188, 0xffff, RZ, 0xc0, !PT ;  /* 0x0000ffffbcbc7812 */ /* 0x000fe200078ec0ff */
[----:B------:R-:W-:Y:S01]  /*37260*/  VIADD R15, R13, UR5 ;  /* 0x000000050d0f7c36 */ /* 0x000fe20008000000 */
[----:B------:R-:W-:Y:S02]  /*37270*/  ULDC UR5, c[0x0][0x248] ;  /* 0x0000920000057ab9 */ /* 0x000fe40000000800 */
[----:B------:R-:W-:-:S05]  /*37280*/  PRMT R8, R8, 0x3340, R188 ;  /* 0x0000334008087816 */ /* 0x000fca00000000bc */
[----:B------:R0:W-:Y:S04]  /*37290*/  STL [R1+0xa58], R8 ;  /* 0x000a580801007387 */ /* 0x0001e80000100800 */
[----:B------:R-:W-:Y:S01]  /*372a0*/  STL [R1+0x518], R15 ;  /* 0x0005180f01007387 */ /* 0x000fe20000100800 */
[----:B----4-:R-:W-:-:S04]  /*372b0*/  LOP3.LUT R10, R39, 0xffff, RZ, 0xc0, !PT ;  /* 0x0000ffff270a7812 */ /* 0x010fc800078ec0ff */
[----:B------:R-:W-:Y:S02]  /*372c0*/  PRMT R16, R10, 0x3340, R190 ;  /* 0x000033400a107816 */ /* 0x000fe400000000be */
[----:B------:R-:W-:Y:S02]  /*372d0*/  LOP3.LUT R12, R37, 0xffff, RZ, 0xc0, !PT ;  /* 0x0000ffff250c7812 */ /* 0x000fe400078ec0ff */
[----:B0-----:R-:W-:Y:S02]  /*372e0*/  SHF.R.U32.HI R8, RZ, 0x8, R10 ;  /* 0x00000008ff087819 */ /* 0x001fe4000001160a */
[----:B------:R-:W-:Y:S01]  /*372f0*/  SHF.R.U32.HI R10, RZ, 0x8, R190 ;  /* 0x00000008ff0a7819 */ /* 0x000fe200000116be */
[----:B------:R0:W-:Y:S01]  /*37300*/  STL [R1+0xb90], R16 ;  /* 0x000b901001007387 */ /* 0x0001e20000100800 */
[----:B------:R-:W-:Y:S02]  /*37310*/  LOP3.LUT R13, R35, 0xffff, RZ, 0xc0, !PT ;  /* 0x0000ffff230d7812 */ /* 0x000fe400078ec0ff */
[----:B------:R-:W-:-:S02]  /*37320*/  LOP3.LUT R8, R8, 0xffff, RZ, 0xc0, !PT ;  /* 0x0000ffff08087812 */ /* 0x000fc400078ec0ff */
[----:B------:R-:W-:Y:S02]  /*37330*/  LOP3.LUT R10, R10, 0xffff, RZ, 0xc0, !PT ;  /* 0x0000ffff0a0a7812 */ /* 0x000fe400078ec0ff */
[----:B0-----:R-:W-:Y:S01]  /*37340*/  PRMT R16, R12, 0x3340, R13 ;  /* 0x000033400c107816 */ /* 0x001fe2000000000d */
[----:B------:R-:W-:Y:S01]  /*37350*/  VIADD R15, R15, UR5 ;  /* 0x000000050f0f7c36 */ /* 0x000fe20008000000 */
[----:B------:R-:W-:Y:S01]  /*37360*/  PRMT R8, R8, 0x3340, R10 ;  /* 0x0000334008087816 */ /* 0x000fe2000000000a */
[----:B------:R-:W-:Y:S02]  /*37370*/  ULDC UR5, c[0x0][0x248] ;  /* 0x0000920000057ab9 */ /* 0x000fe40000000800 */
[----:B------:R-:W-:Y:S04]  /*37380*/  STL [R1+0xb84], R16 ;  /* 0x000b841001007387 */ /* 0x000fe80000100800 */
[----:B------:R-:W4:Y:S04]  /*37390*/  LDL.LU R43, [R1+0xcd0] ;  /* 0x000cd000012b7983 */ /* 0x000f280000300800 */
[----:B------:R-:W4:Y:S01]  /*373a0*/  LDL.LU R39, [R1+0x4a4] ;  /* 0x0004a40001277983 */ /* 0x000f220000300800 */
[----:B------:R-:W-:-:S03]  /*373b0*/  SHF.R.U32.HI R11, RZ, 0x8, R12 ;  /* 0x00000008ff0b7819 */ /* 0x000fc6000001160c */
[----:B------:R0:W-:Y:S01]  /*373c0*/  STL [R1+0xa54], R8 ;  /* 0x000a540801007387 */ /* 0x0001e20000100800 */
[----:B------:R-:W-:-:S03]  /*373d0*/  SHF.R.U32.HI R12, RZ, 0x8, R13 ;  /* 0x00000008ff0c7819 */ /* 0x000fc6000001160d */
[----:B------:R-:W-:Y:S04]  /*373e0*/  STL [R1+0x524], R15 ;  /* 0x0005240f01007387 */ /* 0x000fe80000100800 */
[----:B------:R-:W4:Y:S01]  /*373f0*/  LDL.LU R37, [R1+0xccc] ;  /* 0x000ccc0001257983 */ /* 0x000f220000300800 */
[----:B------:R-:W-:-:S03]  /*37400*/  LOP3.LUT R11, R11, 0xffff, RZ, 0xc0, !PT ;  /* 0x0000ffff0b0b7812 */ /* 0x000fc600078ec0ff */
[----:B------:R-:W4:Y:S01]  /*37410*/  LDL.LU R35, [R1+0x49c] ;  /* 0x00049c0001237983 */ /* 0x000f220000300800 */
[----:B------:R-:W-:-:S04]  /*37420*/  LOP3.LUT R12, R12, 0xffff, RZ, 0xc0, !PT ;  /* 0x0000ffff0c0c7812 */ /* 0x000fc800078ec0ff */
[----:B0-----:R-:W-:Y:S01]  /*37430*/  PRMT R8, R11, 0x3340, R12 ;  /* 0x000033400b087816 */ /* 0x001fe2000000000c */
[----:B------:R-:W-:Y:S01]  /*37440*/  VIADD R13, R15, UR5 ;  /* 0x000000050f0d7c36 */ /* 0x000fe20008000000 */
[----:B------:R-:W-:Y:S01]  /*37450*/  LOP3.LUT R184, R184, 0xffff, RZ, 0xc0, !PT ;  /* 0x0000ffffb8b87812 */ /* 0x000fe200078ec0ff */
[----:B------:R-:W-:Y:S02]  /*37460*/  ULDC UR5, c[0x0][0x248] ;  /* 0x0000920000057ab9 */ /* 0x000fe40000000800 */
[----:B------:R-:W-:Y:S04]  /*37470*/  STL [R1+0xa50], R8 ;  /* 0x000a500801007387 */ /* 0x000fe80000100800 */
[----:B------:R0:W-:Y:S02]  /*37480*/  STL [R1+0x578], R13 ;  /* 0x0005780d01007387 */ /* 0x0001e40000100800 */
[----:B0-----:R-:W-:Y:S01]  /*37490*/  VIADD R13, R13, UR5 ;  /* 0x000000050d0d7c36 */ /* 0x001fe20008000000 */
[----:B------:R-:W-:Y:S01]  /*374a0*/  ULDC UR5, c[0x0][0x248] ;  /* 0x0000920000057ab9 */ /* 0x000fe20000000800 */
[----:B--2---:R-:W-:-:S02]  /*374b0*/  LOP3.LUT R11, R41, 0xffff, RZ, 0xc0, !PT ;  /* 0x0000ffff290b7812 */ /* 0x004fc400078ec0ff */
[----:B---3--:R-:W-:Y:S02]  /*374c0*/  LOP3.LUT R8, R33, 0xffff, RZ, 0xc0, !PT ;  /* 0x0000ffff21087812 */ /* 0x008fe400078ec0ff */
[----:B------:R-:W-:Y:S02]  /*374d0*/  SHF.R.U32.HI R12, RZ, 0x8, R11 ;  /* 0x00000008ff0c7819 */ /* 0x000fe4000001160b */
[--C-:B------:R-:W-:Y:S02]  /*374e0*/  PRMT R15, R11, 0x3340, R8.reuse ;  /* 0x000033400b0f7816 */ /* 0x100fe40000000008 */
[----:B------:R-:W-:Y:S02]  /*374f0*/  SHF.R.U32.HI R11, RZ, 0x8, R8 ;  /* 0x00000008ff0b7819 */ /* 0x000fe40000011608 */
[----:B------:R-:W-:-:S04]  /*37500*/  LOP3.LUT R10, R31, 0xffff, RZ, 0xc0, !PT ;  /* 0x0000ffff1f0a7812 */ /* 0x000fc800078ec0ff */
[----:B------:R-:W-:Y:S02]  /*37510*/  SHF.R.U32.HI R8, RZ, 0x8, R10 ;  /* 0x00000008ff087819 */ /* 0x000fe4000001160a */
[----:B------:R-:W-:Y:S01]  /*37520*/  PRMT R10, R10, 0x3340, R184 ;  /* 0x000033400a0a7816 */ /* 0x000fe200000000b8 */
[----:B------:R-:W-:Y:S04]  /*37530*/  STL [R1+0xb74], R15 ;  /* 0x000b740f01007387 */ /* 0x000fe80000100800 */
[----:B------:R0:W-:Y:S04]  /*37540*/  STL [R1+0xb70], R10 ;  /* 0x000b700a01007387 */ /* 0x0001e80000100800 */
[----:B------:R-:W2:Y:S04]  /*37550*/  LDL.LU R41, [R1+0xcc4] ;  /* 0x000cc40001297983 */ /* 0x000ea80000300800 */
[----:B------:R-:W3:Y:S04]  /*37560*/  LDL.LU R33, [R1+0x484] ;  /* 0x0004840001217983 */ /* 0x000ee80000300800 */
[----:B------:R-:W-:Y:S04]  /*37570*/  STL [R1+0x560], R13 ;  /* 0x0005600d01007387 */ /* 0x000fe80000100800 */
[----:B------:R-:W3:Y:S01]  /*37580*/  LDL.LU R31, [R1+0x88c] ;  /* 0x00088c00011f7983 */ /* 0x000ee20000300800 */
[----:B------:R-:W-:-:S02]  /*37590*/  LOP3.LUT R12, R12, 0xffff, RZ, 0xc0, !PT ;  /* 0x0000ffff0c0c7812 */ /* 0x000fc400078ec0ff */
[----:B------:R-:W-:Y:S02]  /*375a0*/  LOP3.LUT R11, R11, 0xffff, RZ, 0xc0, !PT ;  /* 0x0000ffff0b0b7812 */ /* 0x000fe400078ec0ff */
[----:B------:R-:W-:Y:S02]  /*375b0*/  SHF.R.U32.HI R184, RZ, 0x8, R184 ;  /* 0x00000008ffb87819 */ /* 0x000fe400000116b8 */
[----:B0-----:R-:W-:Y:S02]  /*375c0*/  PRMT R10, R12, 0x3340, R11 ;  /* 0x000033400c0a7816 */ /* 0x001fe4000000000b */
[----:B------:R-:W-:Y:S02]  /*375d0*/  LOP3.LUT R8, R8, 0xffff, RZ, 0xc0, !PT ;  /* 0x0000ffff08087812 */ /* 0x000fe400078ec0ff */
[----:B------:R-:W-:Y:S01]  /*375e0*/  LOP3.LUT R184, R184, 0xffff, RZ, 0xc0, !PT ;  /* 0x0000ffffb8b87812 */ /* 0x000fe200078ec0ff */
[----:B------:R4:W-:Y:S01]  /*375f0*/  STL [R1+0xa3c], R10 ;  /* 0x000a3c0a01007387 */ /* 0x0009e20000100800 */
[----:B------:R-:W-:Y:S01]  /*37600*/  VIADD R15, R13, UR5 ;  /* 0x000000050d0f7c36 */ /* 0x000fe20008000000 */
[----:B------:R-:W-:Y:S01]  /*37610*/  ULDC UR5, c[0x0][0x248] ;  /* 0x0000920000057ab9 */ /* 0x000fe20000000800 */
[----:B------:R-:W-:-:S05]  /*37620*/  PRMT R8, R8, 0x3340, R184 ;  /* 0x0000334008087816 */ /* 0x000fca00000000b8 */
[----:B------:R0:W-:Y:S01]  /*37630*/  STL [R1+0x81c], R8 ;  /* 0x00081c0801007387 */ /* 0x0001e20000100800 */
[----:B----4-:R-:W-:Y:S02]  /*37640*/  LOP3.LUT R10, R43, 0xffff, RZ, 0xc0, !PT ;  /* 0x0000ffff2b0a7812 */ /* 0x010fe400078ec0ff */
[----:B------:R-:W-:-:S04]  /*37650*/  LOP3.LUT R11, R39, 0xffff, RZ, 0xc0, !PT ;  /* 0x0000ffff270b7812 */ /* 0x000fc800078ec0ff */
[--C-:B------:R-:W-:Y:S01]  /*37660*/  PRMT R16, R10, 0x3340, R11.reuse ;  /* 0x000033400a107816 */ /* 0x100fe2000000000b */
[----:B------:R-:W-:Y:S01]  /*37670*/  STL [R1+0x568], R15 ;  /* 0x0005680f01007387 */ /* 0x000fe20000100800 */
[----:B0-----:R-:W-:Y:S02]  /*37680*/  SHF.R.U32.HI R8, RZ, 0x8, R10 ;  /* 0x00000008ff087819 */ /* 0x001fe4000001160a */
[----:B------:R-:W-:Y:S01]  /*37690*/  SHF.R.U32.HI R10, RZ, 0x8, R11 ;  /* 0x00000008ff0a7819 */ /* 0x000fe2000001160b */
[----:B------:R0:W-:Y:S01]  /*376a0*/  STL [R1+0xb54], R16 ;  /* 0x000b541001007387 */ /* 0x0001e20000100800 */
[----:B------:R-:W-:Y:S02]  /*376b0*/  LOP3.LUT R12, R37, 0xffff, RZ, 0xc0, !PT ;  /* 0x0000ffff250c7812 */ /* 0x000fe400078ec0ff */
[----:B------:R-:W-:Y:S02]  /*376c0*/  LOP3.LUT R13, R35, 0xffff, RZ, 0xc0, !PT ;  /* 0x0000ffff230d7812 */ /* 0x000fe400078ec0ff */
[----:B------:R-:W-:-:S02]  /*376d0*/  LOP3.LUT R8, R8, 0xffff, RZ, 0xc0, !PT ;  /* 0x0000ffff08087812 */ /* 0x000fc400078ec0ff */
[--C-:B0-----:R-:W-:Y:S02]  /*376e0*/  PRMT R16, R12, 0x3340, R13.reuse ;  /* 0x000033400c107816 */ /* 0x101fe4000000000d */
[----:B------:R-:W-:Y:S01]  /*376f0*/  LOP3.LUT R10, R10, 0xffff, RZ, 0xc0, !PT ;  /* 0x0000ffff0a0a7812 */ /* 0x000fe200078ec0ff */
[----:B------:R-:W-:Y:S01]  /*37700*/  VIADD R15, R15, UR5 ;  /* 0x000000050f0f7c36 */ /* 0x000fe20008000000 */
[----:B------:R-:W-:Y:S01]  /*37710*/  SHF.R.U32.HI R11, RZ, 0x8, R12 ;  /* 0x00000008ff0b7819 */ /* 0x000fe2000001160c */
[----:B------:R-:W-:Y:S01]  /*37720*/  STL [R1+0xb50], R16 ;  /* 0x000b501001007387 */ /* 0x000fe20000100800 */
[----:B------:R-:W-:Y:S01]  /*37730*/  PRMT R8, R8, 0x3340, R10 ;  /* 0x0000334008087816 */ /* 0x000fe2000000000a */
[----:B------:R-:W-:Y:S02]  /*37740*/  ULDC UR5, c[0x0][0x248] ;  /* 0x0000920000057ab9 */ /* 0x000fe40000000800 */
[----:B------:R-:W4:Y:S01]  /*37750*/  LDL.LU R39, [R1+0x890] ;  /* 0x0008900001277983 */ /* 0x000f220000300800 */
[----:B------:R-:W-:-:S03]  /*37760*/  SHF.R.U32.HI R12, RZ, 0x8, R13 ;  /* 0x00000008ff0c7819 */ /* 0x000fc6000001160d */
[----:B------:R-:W4:Y:S01]  /*37770*/  LDL.LU R37, [R1+0xcd4] ;  /* 0x000cd40001257983 */ /* 0x000f220000300800 */
[----:B------:R-:W-:-:S03]  /*37780*/  LOP3.LUT R11, R11, 0xffff, RZ, 0xc0, !PT ;  /* 0x0000ffff0b0b7812 */ /* 0x000fc600078ec0ff */
[----:B------:R-:W-:Y:S01]  /*37790*/  STL [R1+0x530], R15 ;  /* 0x0005300f01007387 */ /* 0x000fe20000100800 */
[----:B------:R-:W-:-:S03]  /*377a0*/  LOP3.LUT R12, R12, 0xffff, RZ, 0xc0, !PT ;  /* 0x0000ffff0c0c7812 */ /* 0x000fc600078ec0ff */
[----:B------:R0:W-:Y:S04]  /*377b0*/  STL [R1+0x7fc], R8 ;  /* 0x0007fc0801007387 */ /* 0x0001e80000100800 */
        /* <DEDUP_REMOVED lines=34> */
[----:B------:R0:W-:Y:S01]  /*379e0*/  STL [R1+0x7e8], R8 ;  /* 0x0007e80801007387 */ /* 0x0001e20000100800 */
[----:B----4-:R-:W-:-:S04]  /*379f0*/  LOP3.LUT R10, R39, 0xffff, RZ, 0xc0, !PT ;  /* 0x0000ffff270a7812 */ /* 0x010fc800078ec0ff */
[----:B------:R-:W-:Y:S02]  /*37a00*/  PRMT R16, R10, 0x3340, R182 ;  /* 0x000033400a107816 */ /* 0x000fe400000000b6 */
[----:B------:R-:W-:Y:S02]  /*37a10*/  LOP3.LUT R12, R37, 0xffff, RZ, 0xc0, !PT ;  /* 0x0000ffff250c7812 */ /* 0x000fe400078ec0ff */
[----:B0-----:R-:W-:Y:S01]  /*37a20*/  SHF.R.U32.HI R8, RZ, 0x8, R10 ;  /* 0x00000008ff087819 */ /* 0x001fe2000001160a */
[----:B------:R-:W-:Y:S01]  /*37a30*/  STL [R1+0x640], R15 ;  /* 0x0006400f01007387 */ /* 0x000fe20000100800 */
[----:B------:R-:W-:-:S03]  /*37a40*/  SHF.R.U32.HI R10, RZ, 0x8, R182 ;  /* 0x00000008ff0a7819 */ /* 0x000fc600000116b6 */
[----:B------:R0:W-:Y:S01]  /*37a50*/  STL [R1+0xb34], R16 ;  /* 0x000b341001007387 */ /* 0x0001e20000100800 */
[----:B------:R-:W-:Y:S02]  /*37a60*/  LOP3.LUT R13, R35, 0xffff, RZ, 0xc0, !PT ;  /* 0x0000ffff230d7812 */ /* 0x000fe400078ec0ff */
[----:B------:R-:W-:Y:S02]  /*37a70*/  LOP3.LUT R8, R8, 0xffff, RZ, 0xc0, !PT ;  /* 0x0000ffff08087812 */ /* 0x000fe400078ec0ff */
[----:B------:R-:W-:Y:S02]  /*37a80*/  LOP3.LUT R10, R10, 0xffff, RZ, 0xc0, !PT ;  /* 0x0000ffff0a0a7812 */ /* 0x000fe400078ec0ff */
[----:B0-----:R-:W-:Y:S01]  /*37a90*/  PRMT R16, R12, 0x3340, R13 ;  /* 0x000033400c107816 */ /* 0x001fe2000000000d */
[----:B------:R-:W-:Y:S01]  /*37aa0*/  VIADD R15, R15, UR5 ;  /* 0x000000050f0f7c36 */ /* 0x000fe20008000000 */
[----:B------:R-:W-:Y:S01]  /*37ab0*/  PRMT R8, R8, 0x3340, R10 ;  /* 0x0000334008087816 */ /* 0x000fe2000000000a */
[----:B------:R-:W-:-:S02]  /*37ac0*/  ULDC UR5, c[0x0][0x248] ;  /* 0x0000920000057ab9 */ /* 0x000fc40000000800 */
[----:B------:R-:W-:Y:S04]  /*37ad0*/  STL [R1+0xb2c], R16 ;  /* 0x000b2c1001007387 */ /* 0x000fe80000100800 */
[----:B------:R-:W4:Y:S04]  /*37ae0*/  LDL.LU R41, [R1+0xce0] ;  /* 0x000ce00001297983 */ /* 0x000f280000300800 */
[----:B------:R-:W4:Y:S01]  /*37af0*/  LDL.LU R39, [R1+0x4cc] ;  /* 0x0004cc0001277983 */ /* 0x000f220000300800 */
[----:B------:R-:W-:-:S03]  /*37b00*/  SHF.R.U32.HI R11, RZ, 0x8, R12 ;  /* 0x00000008ff0b7819 */ /* 0x000fc6000001160c */
[----:B------:R-:W-:Y:S01]  /*37b10*/  STL [R1+0x540], R15 ;  /* 0x0005400f01007387 */ /* 0x000fe20000100800 */
[----:B------:R-:W-:-:S03]  /*37b20*/  SHF.R.U32.HI R12, RZ, 0x8, R13 ;  /* 0x00000008ff0c7819 */ /* 0x000fc6000001160d */
[----:B------:R-:W4:Y:S04]  /*37b30*/  LDL.LU R37, [R1+0xcdc] ;  /* 0x000cdc0001257983 */ /* 0x000f280000300800 */
[----:B------:R0:W-:Y:S04]  /*37b40*/  STL [R1+0x7e4], R8 ;  /* 0x0007e40801007387 */ /* 0x0001e80000100800 */
[----:B------:R-:W4:Y:S01]  /*37b50*/  LDL.LU R35, [R1+0x4c4] ;  /* 0x0004c40001237983 */ /* 0x000f220000300800 */
[----:B------:R-:W-:Y:S02]  /*37b60*/  LOP3.LUT R11, R11, 0xffff, RZ, 0xc0, !PT ;  /* 0x0000ffff0b0b7812 */ /* 0x000fe400078ec0ff */
[----:B------:R-:W-:-:S04]  /*37b70*/  LOP3.LUT R12, R12, 0xffff, RZ, 0xc0, !PT ;  /* 0x0000ffff0c0c7812 */ /* 0x000fc800078ec0ff */
[----:B0-----:R-:W-:Y:S01]  /*37b80*/  PRMT R8, R11, 0x3340, R12 ;  /* 0x000033400b087816 */ /* 0x001fe2000000000c */
[----:B------:R-:W-:Y:S01]  /*37b90*/  VIADD R13, R15, UR5 ;  /* 0x000000050f0d7c36 */ /* 0x000fe20008000000 */
[----:B------:R-:W-:Y:S01]  /*37ba0*/  LOP3.LUT R176, R176, 0xffff, RZ, 0xc0, !PT ;  /* 0x0000ffffb0b07812 */ /* 0x000fe200078ec0ff */
[----:B------:R-:W-:Y:S02]  /*37bb0*/  ULDC UR5, c[0x0][0x248] ;  /* 0x0000920000057ab9 */ /* 0x000fe40000000800 */
[----:B------:R3:W-:Y:S04]  /*37bc0*/  STL [R1+0x7dc], R8 ;  /* 0x0007dc0801007387 */ /* 0x0007e80000100800 */
[----:B------:R0:W-:Y:S01]  /*37bd0*/  STL [R1+0x64c], R13 ;  /* 0x00064c0d01007387 */ /* 0x0001e20000100800 */
[----:B--2---:R-:W-:-:S02]  /*37be0*/  LOP3.LUT R11, R43, 0xffff, RZ, 0xc0, !PT ;  /* 0x0000ffff2b0b7812 */ /* 0x004fc400078ec0ff */
[----:B---3--:R-:W-:Y:S02]  /*37bf0*/  LOP3.LUT R8, R33, 0xffff, RZ, 0xc0, !PT ;  /* 0x0000ffff21087812 */ /* 0x008fe400078ec0ff */
[----:B------:R-:W-:Y:S02]  /*37c00*/  SHF.R.U32.HI R12, RZ, 0x8, R11 ;  /* 0x00000008ff0c7819 */ /* 0x000fe4000001160b */
[----:B------:R-:W-:Y:S02]  /*37c10*/  PRMT R15, R11, 0x3340, R8 ;  /* 0x000033400b0f7816 */ /* 0x000fe40000000008 */
[----:B------:R-:W-:-:S04]  /*37c20*/  LOP3.LUT R10, R31, 0xffff, RZ, 0xc0, !PT ;  /* 0x0000ffff1f0a7812 */ /* 0x000fc800078ec0ff */
[----:B------:R-:W-:Y:S02]  /*37c30*/  SHF.R.U32.HI R11, RZ, 0x8, R10 ;  /* 0x00000008ff0b7819 */ /* 0x000fe4000001160a */
[----:B------:R-:W-:Y:S01]  /*37c40*/  PRMT R10, R10, 0x3340, R176 ;  /* 0x000033400a0a7816 */ /* 0x000fe200000000b0 */
[----:B------:R1:W-:Y:S04]  /*37c50*/  STL [R1+0xb1c], R15 ;  /* 0x000b1c0f01007387 */ /* 0x0003e80000100800 */
[----:B------:R-:W-:Y:S04]  /*37c60*/  STL [R1+0xb18], R10 ;  /* 0x000b180a01007387 */ /* 0x000fe80000100800 */
[----:B------:R-:W2:Y:S04]  /*37c70*/  LDL.LU R33, [R1+0x89c] ;  /* 0x00089c0001217983 */ /* 0x000ea80000300800 */
[----:B------:R-:W3:Y:S01]  /*37c80*/  LDL.LU R31, [R1+0x898] ;  /* 0x00089800011f7983 */ /* 0x000ee20000300800 */
[----:B------:R-:W-:-:S02]  /*37c90*/  SHF.R.U32.HI R8, RZ, 0x8, R8 ;  /* 0x00000008ff087819 */ /* 0x000fc40000011608 */
[----:B------:R-:W-:Y:S02]  /*37ca0*/  LOP3.LUT R12, R12, 0xffff, RZ, 0xc0, !PT ;  /* 0x0000ffff0c0c7812 */ /* 0x000fe400078ec0ff */
[----:B------:R-:W-:Y:S01]  /*37cb0*/  LOP3.LUT R8, R8, 0xffff, RZ, 0xc0, !PT ;  /* 0x0000ffff08087812 */ /* 0x000fe200078ec0ff */
[----:B0-----:R-:W-:Y:S01]  /*37cc0*/  VIADD R13, R13, UR5 ;  /* 0x000000050d0d7c36 */ /* 0x001fe20008000000 */
[----:B------:R-:W-:Y:S01]  /*37cd0*/  SHF.R.U32.HI R176, RZ, 0x8, R176 ;  /* 0x00000008ffb07819 */ /* 0x000fe200000116b0 */
[----:B------:R-:W-:Y:S01]  /*37ce0*/  ULDC UR5, c[0x0][0x248] ;  /* 0x0000920000057ab9 */ /* 0x000fe20000000800 */
[----:B------:R-:W-:Y:S02]  /*37cf0*/  PRMT R8, R12, 0x3340, R8 ;  /* 0x000033400c087816 */ /* 0x000fe40000000008 */
[----:B------:R-:W-:Y:S02]  /*37d00*/  LOP3.LUT R11, R11, 0xffff, RZ, 0xc0, !PT ;  /* 0x0000ffff0b0b7812 */ /* 0x000fe400078ec0ff */
[----:B------:R-:W-:Y:S01]  /*37d10*/  LOP3.LUT R176, R176, 0xffff, RZ, 0xc0, !PT ;  /* 0x0000ffffb0b07812 */ /* 0x000fe200078ec0ff */
[----:B------:R-:W-:Y:S01]  /*37d20*/  STL [R1+0x620], R13 ;  /* 0x0006200d01007387 */ /* 0x000fe20000100800 */
[----:B-1----:R-:W-:Y:S01]  /*37d30*/  VIADD R15, R13, UR5 ;  /* 0x000000050d0f7c36 */ /* 0x002fe20008000000 */
[----:B------:R-:W-:-:S02]  /*37d40*/  ULDC UR5, c[0x0][0x248] ;  /* 0x0000920000057ab9 */ /* 0x000fc40000000800 */
[----:B------:R0:W-:Y:S02]  /*37d50*/  STL [R1+0x7d4], R8 ;  /* 0x0007d40801007387 */ /* 0x0001e40000100800 */
[----:B0-----:R-:W-:-:S05]  /*37d60*/  PRMT R8, R11, 0x3340, R176 ;  /* 0x000033400b087816 */ /* 0x001fca00000000b0 */
[----:B------:R0:W-:Y:S01]  /*37d70*/  STL [R1+0x7d0], R8 ;  /* 0x0007d00801007387 */ /* 0x0001e20000100800 */
[----:B----4-:R-:W-:Y:S02]  /*37d80*/  LOP3.LUT R12, R41, 0xffff, RZ, 0xc0, !PT ;  /* 0x0000ffff290c7812 */ /* 0x010fe400078ec0ff */
[----:B------:R-:W-:Y:S02]  /*37d90*/  LOP3.LUT R13, R39, 0xffff, RZ, 0xc0, !PT ;  /* 0x0000ffff270d7812 */ /* 0x000fe400078ec0ff */
[----:B------:R-:W-:Y:S02]  /*37da0*/  SHF.R.U32.HI R11, RZ, 0x8, R12 ;  /* 0x00000008ff0b7819 */ /* 0x000fe4000001160c */
[--C-:B------:R-:W-:Y:S02]  /*37db0*/  PRMT R16, R12, 0x3340, R13.reuse ;  /* 0x000033400c107816 */ /* 0x100fe4000000000d */
[----:B------:R-:W-:Y:S02]  /*37dc0*/  LOP3.LUT R10, R37, 0xffff, RZ, 0xc0, !PT ;  /* 0x0000ffff250a7812 */ /* 0x000fe400078ec0ff */
[----:B------:R-:W-:-:S02]  /*37dd0*/  SHF.R.U32.HI R13, RZ, 0x8, R13 ;  /* 0x00000008ff0d7819 */ /* 0x000fc4000001160d */
[----:B------:R-:W-:Y:S02]  /*37de0*/  SHF.R.U32.HI R12, RZ, 0x8, R10 ;  /* 0x00000008ff0c7819 */ /* 0x000fe4000001160a */
[----:B0-----:R-:W-:Y:S01]  /*37df0*/  LOP3.LUT R8, R35, 0xffff, RZ, 0xc0, !PT ;  /* 0x0000ffff23087812 */ /* 0x001fe200078ec0ff */
[----:B------:R0:W-:Y:S01]  /*37e00*/  STL [R1+0x650], R15 ;  /* 0x0006500f01007387 */ /* 0x0001e20000100800 */
[----:B------:R-:W-:Y:S02]  /*37e10*/  LOP3.LUT R11, R11, 0xffff, RZ, 0xc0, !PT ;  /* 0x0000ffff0b0b7812 */ /* 0x000fe400078ec0ff */
[--C-:B------:R-:W-:Y:S02]  /*37e20*/  PRMT R10, R10, 0x3340, R8.reuse ;  /* 0x000033400a0a7816 */ /* 0x100fe40000000008 */
[----:B------:R-:W-:Y:S01]  /*37e30*/  LOP3.LUT R13, R13, 0xffff, RZ, 0xc0, !PT ;  /* 0x0000ffff0d0d7812 */ /* 0x000fe200078ec0ff */
[----:B------:R-:W-:Y:S04]  /*37e40*/  STL [R1+0xb0c], R16 ;  /* 0x000b0c1001007387 */ /* 0x000fe80000100800 */
[----:B------:R1:W-:Y:S01]  /*37e50*/  STL [R1+0xb04], R10 ;  /* 0x000b040a01007387 */ /* 0x0003e20000100800 */
[----:B0-----:R-:W-:Y:S01]  /*37e60*/  VIADD R15, R15, UR5 ;  /* 0x000000050f0f7c36 */ /* 0x001fe20008000000 */
[----:B------:R-:W-:Y:S01]  /*37e70*/  SHF.R.U32.HI R8, RZ, 0x8, R8 ;  /* 0x00000008ff087819 */ /* 0x000fe20000011608 */
[----:B------:R-:W-:Y:S01]  /*37e80*/  ULDC UR5, c[0x0][0x248] ;  /* 0x0000920000057ab9 */ /* 0x000fe20000000800 */
[----:B------:R-:W4:Y:S01]  /*37e90*/  LDL.LU R43, [R1+0xe4c] ;  /* 0x000e4c00012b7983 */ /* 0x000f220000300800 */
[----:B------:R-:W-:-:S03]  /*37ea0*/  LOP3.LUT R12, R12, 0xffff, RZ, 0xc0, !PT ;  /* 0x0000ffff0c0c7812 */ /* 0x000fc600078ec0ff */
[----:B------:R-:W4:Y:S01]  /*37eb0*/  LDL.LU R41, [R1+0x688] ;  /* 0x0006880001297983 */ /* 0x000f220000300800 */
[----:B-1----:R-:W-:Y:S02]  /*37ec0*/  PRMT R10, R11, 0x3340, R13 ;  /* 0x000033400b0a7816 */ /* 0x002fe4000000000d */
[----:B------:R-:W-:-:S03]  /*37ed0*/  LOP3.LUT R8, R8, 0xffff, RZ, 0xc0, !PT ;  /* 0x0000ffff08087812 */ /* 0x000fc600078ec0ff */
[----:B------:R-:W-:Y:S04]  /*37ee0*/  STL [R1+0x7ac], R10 ;  /* 0x0007ac0a01007387 */ /* 0x000fe80000100800 */
[----:B------:R-:W-:Y:S04]  /*37ef0*/  STL [R1+0x648], R15 ;  /* 0x0006480f01007387 */ /* 0x000fe80000100800 */
[----:B------:R-:W4:Y:S01]  /*37f00*/  LDL.LU R37, [R1+0xe48] ;  /* 0x000e480001257983 */ /* 0x000f220000300800 */
[----:B------:R-:W-:-:S03]  /*37f10*/  PRMT R8, R12, 0x3340, R8 ;  /* 0x000033400c087816 */ /* 0x000fc60000000008 */
[----:B------:R-:W4:Y:S01]  /*37f20*/  LDL.LU R35, [R1+0x4d0] ;  /* 0x0004d00001237983 */ /* 0x000f220000300800 */
[----:B------:R-:W-:-:S03]  /*37f30*/  LOP3.LUT R172, R172, 0xffff, RZ, 0xc0, !PT ;  /* 0x0000ffffacac7812 */ /* 0x000fc600078ec0ff */
[----:B------:R2:W-:Y:S01]  /*37f40*/  STL [R1+0x7a8], R8 ;  /* 0x0007a80801007387 */ /* 0x0005e20000100800 */
[----:B------:R-:W-:Y:S01]  /*37f50*/  LOP3.LUT R174, R174, 0xffff, RZ, 0xc0, !PT ;  /* 0x0000ffffaeae7812 */ /* 0x000fe200078ec0ff */
[----:B------:R-:W-:Y:S01]  /*37f60*/  VIADD R13, R15, UR5 ;  /* 0x000000050f0d7c36 */ /* 0x000fe20008000000 */
[----:B------:R-:W-:-:S04]  /*37f70*/  ULDC UR5, c[0x0][0x248] ;  /* 0x0000920000057ab9 */ /* 0x000fc80000000800 */
[----:B------:R-:W-:Y:S01]  /*37f80*/  STL [R1+0x660], R13 ;  /* 0x0006600d01007387 */ /* 0x000fe20000100800 */
[----:B--2---:R-:W-:Y:S02]  /*37f90*/  LOP3.LUT R8, R33, 0xffff, RZ, 0xc0, !PT ;  /* 0x0000ffff21087812 */ /* 0x004fe400078ec0ff */
[----:B---3--:R-:W-:Y:S02]  /*37fa0*/  LOP3.LUT R10, R31, 0xffff, RZ, 0xc0, !PT ;  /* 0x0000ffff1f0a7812 */ /* 0x008fe400078ec0ff */
[----:B------:R-:W-:Y:S02]  /*37fb0*/  PRMT R12, R8, 0x3340, R172 ;  /* 0x00003340080c7816 */ /* 0x000fe400000000ac */
[----:B------:R-:W-:Y:S02]  /*37fc0*/  SHF.R.U32.HI R11, RZ, 0x8, R8 ;  /* 0x00000008ff0b7819 */ /* 0x000fe40000011608 */
[----:B------:R-:W-:Y:S02]  /*37fd0*/  SHF.R.U32.HI R172, RZ, 0x8, R172 ;  /* 0x00000008ffac7819 */ /* 0x000fe400000116ac */
[----:B------:R-:W-:-:S02]  /*37fe0*/  SHF.R.U32.HI R8, RZ, 0x8, R10 ;  /* 0x00000008ff087819 */ /* 0x000fc4000001160a */
[--C-:B------:R-:W-:Y:S02]  /*37ff0*/  PRMT R10, R10, 0x3340, R174.reuse ;  /* 0x000033400a0a7816 */ /* 0x100fe400000000ae */
[----:B------:R-:W-:Y:S02]  /*38000*/  LOP3.LUT R11, R11, 0xffff, RZ, 0xc0, !PT ;  /* 0x0000ffff0b0b7812 */ /* 0x000fe400078ec0ff */
[----:B------:R-:W-:Y:S01]  /*38010*/  LOP3.LUT R172, R172, 0xffff, RZ, 0xc0, !PT ;  /* 0x0000ffffacac7812 */ /* 0x000fe200078ec0ff */
[----:B------:R0:W-:Y:S04]  /*38020*/  STL [R1+0xaf8], R12 ;  /* 0x000af80c01007387 */ /* 0x0001e80000100800 */
[----:B------:R1:W-:Y:S04]  /*38030*/  STL [R1+0xafc], R10 ;  /* 0x000afc0a01007387 */ /* 0x0003e80000100800 */
[----:B------:R-:W2:Y:S01]  /*38040*/  LDL.LU R39, [R1+0x8a0] ;  /* 0x0008a00001277983 */ /* 0x000ea20000300800 */
[----:B0-----:R-:W-:Y:S01]  /*38050*/  VIADD R12, R13, UR5 ;  /* 0x000000050d0c7c36 */ /* 0x001fe20008000000 */
[----:B------:R-:W-:-:S02]  /*38060*/  SHF.R.U32.HI R174, RZ, 0x8, R174 ;  /* 0x00000008ffae7819 */ /* 0x000fc400000116ae */
[----:B------:R-:W3:Y:S01]  /*38070*/  LDL.LU R33, [R1+0xe50] ;  /* 0x000e500001217983 */ /* 0x000ee20000300800 */
[----:B------:R-:W-:Y:S01]  /*38080*/  LOP3.LUT R8, R8, 0xffff, RZ, 0xc0, !PT ;  /* 0x0000ffff08087812 */ /* 0x000fe200078ec0ff */
[----:B------:R-:W-:Y:S01]  /*38090*/  ULDC UR5, c[0x0][0x248] ;  /* 0x0000920000057ab9 */ /* 0x000fe20000000800 */
[----:B-1----:R-:W-:Y:S01]  /*380a0*/  PRMT R10, R11, 0x3340, R172 ;  /* 0x000033400b0a7816 */ /* 0x002fe200000000ac */
[----:B------:R-:W-:Y:S04]  /*380b0*/  STL [R1+0x644], R12 ;  /* 0x0006440c01007387 */ /* 0x000fe80000100800 */
[----:B------:R-:W-:Y:S04]  /*380c0*/  STL [R1+0x794], R10 ;  /* 0x0007940a01007387 */ /* 0x000fe80000100800 */
[----:B------:R-:W3:Y:S01]  /*380d0*/  LDL.LU R31, [R1+0x68c] ;  /* 0x00068c00011f7983 */ /* 0x000ee20000300800 */
[----:B------:R-:W-:Y:S01]  /*380e0*/  LOP3.LUT R174, R174, 0xffff, RZ, 0xc0, !PT ;  /* 0x0000ffffaeae7812 */ /* 0x000fe200078ec0ff */
[----:B------:R-:W-:Y:S01]  /*380f0*/  VIADD R15, R12, UR5 ;  /* 0x000000050c0f7c36 */ /* 0x000fe20008000000 */
[----:B------:R-:W-:-:S02]  /*38100*/  ULDC UR5, c[0x0][0x248] ;  /* 0x0000920000057ab9 */ /* 0x000fc40000000800 */
[----:B------:R-:W-:-:S05]  /*38110*/  PRMT R8, R8, 0x3340, R174 ;  /* 0x0000334008087816 */ /* 0x000fca00000000ae */
[----:B------:R-:W-:Y:S04]  /*38120*/  STL [R1+0x79c], R8 ;  /* 0x00079c0801007387 */ /* 0x000fe80000100800 */
[----:B------:R0:W-:Y:S02]  /*38130*/  STL [R1+0x65c], R15 ;  /* 0x00065c0f01007387 */ /* 0x0001e40000100800 */
[----:B0-----:R-:W-:Y:S01]  /*38140*/  VIADD R15, R15, UR5 ;  /* 0x000000050f0f7c36 */ /* 0x001fe20008000000 */
[----:B------:R-:W-:Y:S01]  /*38150*/  ULDC UR5, c[0x0][0x248] ;  /* 0x0000920000057ab9 */ /* 0x000fe20000000800 */
[----:B----4-:R-:W-:Y:S02]  /*38160*/  LOP3.LUT R12, R43, 0xffff, RZ, 0xc0, !PT ;  /* 0x0000ffff2b0c7812 */ /* 0x010fe400078ec0ff */
[----:B------:R-:W-:-:S02]  /*38170*/  LOP3.LUT R13, R41, 0xffff, RZ, 0xc0, !PT ;  /* 0x0000ffff290d7812 */ /* 0x000fc400078ec0ff */
[----:B------:R-:W-:Y:S02]  /*38180*/  SHF.R.U32.HI R11, RZ, 0x8, R12 ;  /* 0x00000008ff0b7819 */ /* 0x000fe4000001160c */
[--C-:B------:R-:W-:Y:S02]  /*38190*/  PRMT R16, R12, 0x3340, R13.reuse ;  /* 0x000033400c107816 */ /* 0x100fe4000000000d */
[----:B------:R-:W-:Y:S02]  /*381a0*/  LOP3.LUT R10, R37, 0xffff, RZ, 0xc0, !PT ;  /* 0x0000ffff250a7812 */ /* 0x000fe400078ec0ff */
[----:B------:R-:W-:Y:S02]  /*381b0*/  LOP3.LUT R8, R35, 0xffff, RZ, 0xc0, !PT ;  /* 0x0000ffff23087812 */ /* 0x000fe400078ec0ff */
[----:B------:R-:W-:Y:S02]  /*381c0*/  SHF.R.U32.HI R12, RZ, 0x8, R10 ;  /* 0x00000008ff0c7819 */ /* 0x000fe4000001160a */
[----:B------:R-:W-:Y:S01]  /*381d0*/  PRMT R10, R10, 0x3340, R8 ;  /* 0x000033400a0a7816 */ /* 0x000fe20000000008 */
[----:B------:R-:W-:Y:S01]  /*381e0*/  STL [R1+0xaec], R16 ;  /* 0x000aec1001007387 */ /* 0x000fe20000100800 */
[----:B------:R-:W-:-:S03]  /*381f0*/  SHF.R.U32.HI R13, RZ, 0x8, R13 ;  /* 0x00000008ff0d7819 */ /* 0x000fc6000001160d */
[----:B------:R0:W-:Y:S01]  /*38200*/  STL [R1+0xae4], R10 ;  /* 0x000ae40a01007387 */ /* 0x0001e20000100800 */
[----:B------:R-:W-:-:S03]  /*38210*/  SHF.R.U32.HI R8, RZ, 0x8, R8 ;  /* 0x00000008ff087819 */ /* 0x000fc60000011608 */
[----:B------:R-:W4:Y:S01]  /*38220*/  LDL.LU R41, [R1+0xe54] ;  /* 0x000e540001297983 */ /* 0x000f220000300800 */
[----:B------:R-:W-:-:S03]  /*38230*/  LOP3.LUT R11, R11, 0xffff, RZ, 0xc0, !PT ;  /* 0x0000ffff0b0b7812 */ /* 0x000fc600078ec0ff */
[----:B------:R-:W4:Y:S01]  /*38240*/  LDL.LU R37, [R1+0x690] ;  /* 0x0006900001257983 */ /* 0x000f220000300800 */
[----:B------:R-:W-:-:S03]  /*38250*/  LOP3.LUT R13, R13, 0xffff, RZ, 0xc0, !PT ;  /* 0x0000ffff0d0d7812 */ /* 0x000fc600078ec0ff */
[----:B------:R-:W-:Y:S01]  /*38260*/  STL [R1+0x654], R15 ;  /* 0x0006540f01007387 */ /* 0x000fe20000100800 */
[----:B------:R-:W-:-:S03]  /*38270*/  LOP3.LUT R12, R12, 0xffff, RZ, 0xc0, !PT ;  /* 0x0000ffff0c0c7812 */ /* 0x000fc600078ec0ff */
[----:B------:R-:W4:Y:S01]  /*38280*/  LDL.LU R35, [R1+0x8a4] ;  /* 0x0008a40001237983 */ /* 0x000f220000300800 */
[----:B------:R-:W-:Y:S02]  /*38290*/  LOP3.LUT R8, R8, 0xffff, RZ, 0xc0, !PT ;  /* 0x0000ffff08087812 */ /* 0x000fe400078ec0ff */
[----:B0-----:R-:W-:Y:S02]  /*382a0*/  PRMT R10, R11, 0x3340, R13 ;  /* 0x000033400b0a7816 */ /* 0x001fe4000000000d */
        /* <DEDUP_REMOVED lines=30> */
[----:B------:R-:W-:Y:S01]  /*38490*/  PRMT R8, R8, 0x3340, R9 ;  /* 0x0000334008087816 */ /* 0x000fe20000000009 */
[----:B0-----:R-:W-:Y:S01]  /*384a0*/  VIADD R13, R13, UR5 ;  /* 0x000000050d0d7c36 */ /* 0x001fe20008000000 */
[----:B------:R-:W-:-:S03]  /*384b0*/  ULDC UR5, c[0x0][0x248] ;  /* 0x0000920000057ab9 */ /* 0x000fc60000000800 */
[----:B------:R0:W-:Y:S04]  /*384c0*/  STL [R1+0x76c], R8 ;  /* 0x00076c0801007387 */ /* 0x0001e80000100800 */
[----:B------:R1:W-:Y:S01]  /*384d0*/  STL [R1+0x670], R13 ;  /* 0x0006700d01007387 */ /* 0x0003e20000100800 */
[----:B0-----:R-:W-:-:S03]  /*384e0*/  LOP3.LUT R8, R233, 0xffff, RZ, 0xc0, !PT ;  /* 0x0000ffffe9087812 */ /* 0x001fc600078ec0ff */
[----:B------:R-:W3:Y:S01]  /*384f0*/  LDL.LU R233, [R1+0x145c] ;  /* 0x00145c0001e97983 */ /* 0x000ee20000300800 */
[----:B----4-:R-:W-:Y:S02]  /*38500*/  LOP3.LUT R11, R41, 0xffff, RZ, 0xc0, !PT ;  /* 0x0000ffff290b7812 */ /* 0x010fe400078ec0ff */
[----:B------:R-:W-:Y:S02]  /*38510*/  LOP3.LUT R12, R37, 0xffff, RZ, 0xc0, !PT ;  /* 0x0000ffff250c7812 */ /* 0x000fe400078ec0ff */
[----:B------:R-:W-:Y:S02]  /*38520*/  SHF.R.U32.HI R10, RZ, 0x8, R11 ;  /* 0x00000008ff0a7819 */ /* 0x000fe4000001160b */
[--C-:B------:R-:W-:Y:S02]  /*38530*/  PRMT R15, R11, 0x3340, R12.reuse ;  /* 0x000033400b0f7816 */ /* 0x100fe4000000000c */
[----:B------:R-:W-:Y:S02]  /*38540*/  LOP3.LUT R9, R35, 0xffff, RZ, 0xc0, !PT ;  /* 0x0000ffff23097812 */ /* 0x000fe400078ec0ff */
[----:B------:R-:W-:-:S02]  /*38550*/  SHF.R.U32.HI R12, RZ, 0x8, R12 ;  /* 0x00000008ff0c7819 */ /* 0x000fc4000001160c */
[----:B------:R-:W-:Y:S02]  /*38560*/  SHF.R.U32.HI R11, RZ, 0x8, R9 ;  /* 0x00000008ff0b7819 */ /* 0x000fe40000011609 */
[--C-:B------:R-:W-:Y:S02]  /*38570*/  PRMT R9, R9, 0x3340, R8.reuse ;  /* 0x0000334009097816 */ /* 0x100fe40000000008 */
[----:B------:R-:W-:Y:S02]  /*38580*/  LOP3.LUT R10, R10, 0xffff, RZ, 0xc0, !PT ;  /* 0x0000ffff0a0a7812 */ /* 0x000fe400078ec0ff */
[----:B------:R-:W-:Y:S01]  /*38590*/  LOP3.LUT R12, R12, 0xffff, RZ, 0xc0, !PT ;  /* 0x0000ffff0c0c7812 */ /* 0x000fe200078ec0ff */
[----:B------:R-:W-:Y:S01]  /*385a0*/  STL [R1+0xac0], R15 ;  /* 0x000ac00f01007387 */ /* 0x000fe20000100800 */
[----:B-1----:R-:W-:Y:S01]  /*385b0*/  VIADD R13, R13, UR5 ;  /* 0x000000050d0d7c36 */ /* 0x002fe20008000000 */
[----:B------:R-:W-:Y:S01]  /*385c0*/  SHF.R.U32.HI R8, RZ, 0x8, R8 ;  /* 0x00000008ff087819 */ /* 0x000fe20000011608 */
[----:B------:R-:W-:Y:S01]  /*385d0*/  ULDC UR5, c[0x0][0x248] ;  /* 0x0000920000057ab9 */ /* 0x000fe20000000800 */
[----:B------:R0:W-:Y:S04]  /*385e0*/  STL [R1+0xabc], R9 ;  /* 0x000abc0901007387 */ /* 0x0001e80000100800 */
[----:B------:R-:W4:Y:S04]  /*385f0*/  LDL.LU R43, [R1+0xe5c] ;  /* 0x000e5c00012b7983 */ /* 0x000f280000300800 */
[----:B------:R-:W4:Y:S01]  /*38600*/  LDL.LU R37, [R1+0x698] ;  /* 0x0006980001257983 */ /* 0x000f220000300800 */
[----:B0-----:R-:W-:-:S05]  /*38610*/  PRMT R9, R10, 0x3340, R12 ;  /* 0x000033400a097816 */ /* 0x001fca000000000c */
[----:B------:R-:W-:Y:S04]  /*38620*/  STL [R1+0x760], R9 ;  /* 0x0007600901007387 */ /* 0x000fe80000100800 */
[----:B------:R0:W-:Y:S01]  /*38630*/  STL [R1+0x668], R13 ;  /* 0x0006680d01007387 */ /* 0x0001e20000100800 */
[----:B------:R-:W-:-:S03]  /*38640*/  LOP3.LUT R11, R11, 0xffff, RZ, 0xc0, !PT ;  /* 0x0000ffff0b0b7812 */ /* 0x000fc600078ec0ff */
[----:B------:R-:W4:Y:S01]  /*38650*/  LDL.LU R35, [R1+0x8ac] ;  /* 0x0008ac0001237983 */ /* 0x000f220000300800 */
[----:B------:R-:W-:-:S04]  /*38660*/  LOP3.LUT R8, R8, 0xffff, RZ, 0xc0, !PT ;  /* 0x0000ffff08087812 */ /* 0x000fc800078ec0ff */
[----:B------:R-:W-:Y:S02]  /*38670*/  PRMT R8, R11, 0x3340, R8 ;  /* 0x000033400b087816 */ /* 0x000fe40000000008 */
[----:B------:R-:W-:-:S03]  /*38680*/  LOP3.LUT R12, R0, 0xffff, RZ, 0xc0, !PT ;  /* 0x0000ffff000c7812 */ /* 0x000fc600078ec0ff */
[----:B------:R-:W-:Y:S01]  /*38690*/  STL [R1+0x75c], R8 ;  /* 0x00075c0801007387 */ /* 0x000fe20000100800 */
[----:B0-----:R-:W-:Y:S01]  /*386a0*/  VIADD R13, R13, UR5 ;  /* 0x000000050d0d7c36 */ /* 0x001fe20008000000 */
[----:B------:R-:W-:Y:S02]  /*386b0*/  ULDC UR5, c[0x0][0x248] ;  /* 0x0000920000057ab9 */ /* 0x000fe40000000800 */
[----:B------:R-:W4:Y:S04]  /*386c0*/  LDL.LU R0, [R1+0x1458] ;  /* 0x0014580001007983 */ /* 0x000f280000300800 */
[----:B------:R0:W-:Y:S02]  /*386d0*/  STL [R1+0x678], R13 ;  /* 0x0006780d01007387 */ /* 0x0001e40000100800 */
[----:B0-----:R-:W-:Y:S01]  /*386e0*/  VIADD R13, R13, UR5 ;  /* 0x000000050d0d7c36 */ /* 0x001fe20008000000 */
[----:B------:R-:W-:Y:S01]  /*386f0*/  ULDC UR5, c[0x0][0x248] ;  /* 0x0000920000057ab9 */ /* 0x000fe20000000800 */
[----:B--2---:R-:W-:-:S02]  /*38700*/  LOP3.LUT R11, R39, 0xffff, RZ, 0xc0, !PT ;  /* 0x0000ffff270b7812 */ /* 0x004fc400078ec0ff */
[----:B---3--:R-:W-:Y:S02]  /*38710*/  LOP3.LUT R9, R33, 0xffff, RZ, 0xc0, !PT ;  /* 0x0000ffff21097812 */ /* 0x008fe400078ec0ff */
[--C-:B------:R-:W-:Y:S02]  /*38720*/  PRMT R15, R11, 0x3340, R12.reuse ;  /* 0x000033400b0f7816 */ /* 0x100fe4000000000c */
[----:B------:R-:W-:Y:S02]  /*38730*/  SHF.R.U32.HI R10, RZ, 0x8, R11 ;  /* 0x00000008ff0a7819 */ /* 0x000fe4000001160b */
[----:B------:R-:W-:Y:S02]  /*38740*/  SHF.R.U32.HI R12, RZ, 0x8, R12 ;  /* 0x00000008ff0c7819 */ /* 0x000fe4000001160c */
[----:B------:R-:W-:Y:S02]  /*38750*/  SHF.R.U32.HI R11, RZ, 0x8, R9 ;  /* 0x00000008ff0b7819 */ /* 0x000fe40000011609 */
[----:B------:R-:W-:-:S02]  /*38760*/  LOP3.LUT R8, R31, 0xffff, RZ, 0xc0, !PT ;  /* 0x0000ffff1f087812 */ /* 0x000fc400078ec0ff */
        /* <DEDUP_REMOVED lines=9> */
[----:B------:R-:W3:Y:S04]  /*38800*/  LDL.LU R33, [R1+0xe60] ;  /* 0x000e600001217983 */ /* 0x000ee80000300800 */
[----:B------:R-:W-:Y:S04]  /*38810*/  STL [R1+0x754], R9 ;  /* 0x0007540901007387 */ /* 0x000fe80000100800 */
[----:B------:R-:W3:Y:S01]  /*38820*/  LDL.LU R31, [R1+0x69c] ;  /* 0x00069c00011f7983 */ /* 0x000ee20000300800 */
[----:B------:R-:W-:-:S02]  /*38830*/  SHF.R.U32.HI R8, RZ, 0x8, R8 ;  /* 0x00000008ff087819 */ /* 0x000fc40000011608 */
[----:B------:R-:W-:Y:S02]  /*38840*/  LOP3.LUT R11, R11, 0xffff, RZ, 0xc0, !PT ;  /* 0x0000ffff0b0b7812 */ /* 0x000fe400078ec0ff */
        /* <DEDUP_REMOVED lines=11> */
[----:B------:R-:W-:Y:S02]  /*38900*/  PRMT R15, R11, 0x3340, R12 ;  /* 0x000033400b0f7816 */ /* 0x000fe4000000000c */
[----:B------:R-:W-:-:S04]  /*38910*/  LOP3.LUT R9, R35, 0xffff, RZ, 0xc0, !PT ;  /* 0x0000ffff23097812 */ /* 0x000fc800078ec0ff */
[----:B------:R-:W-:Y:S02]  /*38920*/  SHF.R.U32.HI R11, RZ, 0x8, R9 ;  /* 0x00000008ff0b7819 */ /* 0x000fe40000011609 */
[----:B------:R-:W-:Y:S01]  /*38930*/  PRMT R9, R9, 0x3340, R8 ;  /* 0x0000334009097816 */ /* 0x000fe20000000008 */
[----:B------:R-:W-:Y:S04]  /*38940*/  STL [R1+0xaa8], R15 ;  /* 0x000aa80f01007387 */ /* 0x000fe80000100800 */
[----:B------:R0:W-:Y:S01]  /*38950*/  STL [R1+0xaa4], R9 ;  /* 0x000aa40901007387 */ /* 0x0001e20000100800 */
[----:B------:R-:W-:-:S03]  /*38960*/  SHF.R.U32.HI R12, RZ, 0x8, R12 ;  /* 0x00000008ff0c7819 */ /* 0x000fc6000001160c */
[----:B------:R-:W4:Y:S01]  /*38970*/  LDL.LU R37, [R1+0xb28] ;  /* 0x000b280001257983 */ /* 0x000f220000300800 */
[----:B------:R-:W-:-:S03]  /*38980*/  SHF.R.U32.HI R8, RZ, 0x8, R8 ;  /* 0x00000008ff087819 */ /* 0x000fc60000011608 */
[----:B------:R-:W4:Y:S01]  /*38990*/  LDL.LU R35, [R1+0xac4] ;  /* 0x000ac40001237983 */ /* 0x000f220000300800 */
[----:B------:R-:W-:Y:S02]  /*389a0*/  LOP3.LUT R10, R10, 0xffff, RZ, 0xc0, !PT ;  /* 0x0000ffff0a0a7812 */ /* 0x000fe400078ec0ff */
[----:B------:R-:W-:Y:S02]  /*389b0*/  LOP3.LUT R12, R12, 0xffff, RZ, 0xc0, !PT ;  /* 0x0000ffff0c0c7812 */ /* 0x000fe400078ec0ff */
[----:B------:R-:W-:Y:S02]  /*389c0*/  LOP3.LUT R11, R11, 0xffff, RZ, 0xc0, !PT ;  /* 0x0000ffff0b0b7812 */ /* 0x000fe400078ec0ff */
[----:B------:R-:W-:Y:S01]  /*389d0*/  LOP3.LUT R8, R8, 0xffff, RZ, 0xc0, !PT ;  /* 0x0000ffff08087812 */ /* 0x000fe200078ec0ff */
[----:B-1----:R-:W-:Y:S01]  /*389e0*/  VIADD R13, R13, UR5 ;  /* 0x000000050d0d7c36 */ /* 0x002fe20008000000 */
[----:B0-----:R-:W-:Y:S01]  /*389f0*/  PRMT R9, R10, 0x3340, R12 ;  /* 0x000033400a097816 */ /* 0x001fe2000000000c */
[----:B------:R-:W-:Y:S01]  /*38a00*/  ULDC UR5, c[0x0][0x248] ;  /* 0x0000920000057ab9 */ /* 0x000fe20000000800 */
[----:B------:R-:W-:-:S02]  /*38a10*/  PRMT R8, R11, 0x3340, R8 ;  /* 0x000033400b087816 */ /* 0x000fc40000000008 */
[----:B------:R0:W-:Y:S04]  /*38a20*/  STL [R1+0x67c], R13 ;  /* 0x00067c0d01007387 */ /* 0x0001e80000100800 */
[----:B------:R-:W-:Y:S04]  /*38a30*/  STL [R1+0x744], R9 ;  /* 0x0007440901007387 */ /* 0x000fe80000100800 */
[----:B------:R-:W-:Y:S01]  /*38a40*/  STL [R1+0x73c], R8 ;  /* 0x00073c0801007387 */ /* 0x000fe20000100800 */
[----:B0-----:R-:W-:Y:S01]  /*38a50*/  VIADD R13, R13, UR5 ;  /* 0x000000050d0d7c36 */ /* 0x001fe20008000000 */
[----:B------:R-:W-:-:S04]  /*38a60*/  ULDC UR5, c[0x0][0x248] ;  /* 0x0000920000057ab9 */ /* 0x000fc80000000800 */
[----:B------:R0:W-:Y:S02]  /*38a70*/  STL [R1+0x68c], R13 ;  /* 0x00068c0d01007387 */ /* 0x0001e40000100800 */
[----:B0-----:R-:W-:Y:S01]  /*38a80*/  VIADD R13, R13, UR5 ;  /* 0x000000050d0d7c36 */ /* 0x001fe20008000000 */
[----:B------:R-:W-:Y:S01]  /*38a90*/  ULDC UR5, c[0x0][0x248] ;  /* 0x0000920000057ab9 */ /* 0x000fe20000000800 */
[----:B--2---:R-:W-:Y:S02]  /*38aa0*/  LOP3.LUT R11, R41, 0xffff, RZ, 0xc0, !PT ;  /* 0x0000ffff290b7812 */ /* 0x004fe400078ec0ff */
[----:B---3--:R-:W-:Y:S02]  /*38ab0*/  LOP3.LUT R12, R39, 0xffff, RZ, 0xc0, !PT ;  /* 0x0000ffff270c7812 */ /* 0x008fe400078ec0ff */
[----:B------:R-:W-:Y:S02]  /*38ac0*/  SHF.R.U32.HI R10, RZ, 0x8, R11 ;  /* 0x00000008ff0a7819 */ /* 0x000fe4000001160b */
[----:B------:R-:W-:-:S02]  /*38ad0*/  PRMT R15, R11, 0x3340, R12 ;  /* 0x000033400b0f7816 */ /* 0x000fc4000000000c */
[----:B------:R-:W-:Y:S02]  /*38ae0*/  LOP3.LUT R9, R33, 0xffff, RZ, 0xc0, !PT ;  /* 0x0000ffff21097812 */ /* 0x000fe400078ec0ff */
[----:B------:R-:W-:Y:S02]  /*38af0*/  SHF.R.U32.HI R12, RZ, 0x8, R12 ;  /* 0x00000008ff0c7819 */ /* 0x000fe4000001160c */
[----:B------:R-:W-:Y:S02]  /*38b00*/  SHF.R.U32.HI R11, RZ, 0x8, R9 ;  /* 0x00000008ff0b7819 */ /* 0x000fe40000011609 */
[----:B------:R-:W-:Y:S02]  /*38b10*/  LOP3.LUT R8, R31, 0xffff, RZ, 0xc0, !PT ;  /* 0x0000ffff1f087812 */ /* 0x000fe400078ec0ff */
[----:B------:R-:W-:Y:S02]  /*38b20*/  LOP3.LUT R10, R10, 0xffff, RZ, 0xc0, !PT ;  /* 0x0000ffff0a0a7812 */ /* 0x000fe400078ec0ff */
[----:B------:R-:W-:-:S02]  /*38b30*/  PRMT R9, R9, 0x3340, R8 ;  /* 0x0000334009097816 */ /* 0x000fc40000000008 */
[----:B------:R-:W-:Y:S01]  /*38b40*/  LOP3.LUT R12, R12, 0xffff, RZ, 0xc0, !PT ;  /* 0x0000ffff0c0c7812 */ /* 0x000fe200078ec0ff */
[----:B------:R-:W-:Y:S04]  /*38b50*/  STL [R1+0xa88], R15 ;  /* 0x000a880f01007387 */ /* 0x000fe80000100800 */
[----:B------:R0:W-:Y:S04]  /*38b60*/  STL [R1+0xa84], R9 ;  /* 0x000a840901007387 */ /* 0x0001e80000100800 */
[----:B------:R-:W2:Y:S04]  /*38b70*/  LDL.LU R43, [R1+0xe6c] ;  /* 0x000e6c00012b7983 */ /* 0x000ea80000300800 */
[----:B------:R-:W3:Y:S01]  /*38b80*/  LDL.LU R41, [R1+0x6a8] ;  /* 0x0006a80001297983 */ /* 0x000ee20000300800 */
[----:B0-----:R-:W-:-:S05]  /*38b90*/  PRMT R9, R10, 0x3340, R12 ;  /* 0x000033400a097816 */ /* 0x001fca000000000c */
[----:B------:R-:W-:Y:S04]  /*38ba0*/  STL [R1+0x730], R9 ;  /* 0x0007300901007387 */ /* 0x000fe80000100800 */
[----:B------:R0:W-:Y:S04]  /*38bb0*/  STL [R1+0x688], R13 ;  /* 0x0006880d01007387 */ /* 0x0001e80000100800 */
[----:B------:R-:W3:Y:S04]  /*38bc0*/  LDL.LU R33, [R1+0xe68] ;  /* 0x000e680001217983 */ /* 0x000ee80000300800 */
[----:B------:R-:W3:Y:S01]  /*38bd0*/  LDL.LU R31, [R1+0x6a4] ;  /* 0x0006a400011f7983 */ /* 0x000ee20000300800 */
[----:B------:R-:W-:-:S02]  /*38be0*/  SHF.R.U32.HI R8, RZ, 0x8, R8 ;  /* 0x00000008ff087819 */ /* 0x000fc40000011608 */
[----:B------:R-:W-:Y:S02]  /*38bf0*/  LOP3.LUT R11, R11, 0xffff, RZ, 0xc0, !PT ;  /* 0x0000ffff0b0b7812 */ /* 0x000fe400078ec0ff */
[----:B------:R-:W-:-:S04]  /*38c00*/  LOP3.LUT R8, R8, 0xffff, RZ, 0xc0, !PT ;  /* 0x0000ffff08087812 */ /* 0x000fc800078ec0ff */
[----:B------:R-:W-:Y:S02]  /*38c10*/  PRMT R8, R11, 0x3340, R8 ;  /* 0x000033400b087816 */ /* 0x000fe40000000008 */
[----:B------:R-:W-:Y:S01]  /*38c20*/  LOP3.LUT R12, R233, 0xffff, RZ, 0xc0, !PT ;  /* 0x0000ffffe90c7812 */ /* 0x000fe200078ec0ff */
[----:B0-----:R-:W-:Y:S01]  /*38c30*/  VIADD R13, R13, UR5 ;  /* 0x000000050d0d7c36 */ /* 0x001fe20008000000 */
[----:B------:R-:W-:Y:S01]  /*38c40*/  ULDC UR5, c[0x0][0x248] ;  /* 0x0000920000057ab9 */ /* 0x000fe20000000800 */
[----:B------:R0:W-:Y:S04]  /*38c50*/  STL [R1+0x72c], R8 ;  /* 0x00072c0801007387 */ /* 0x0001e80000100800 */
[----:B------:R-:W3:Y:S01]  /*38c60*/  LDL.LU R233, [R1+0x1450] ;  /* 0x0014500001e97983 */ /* 0x000ee20000300800 */
[----:B0-----:R-:W-:-:S02]  /*38c70*/  LOP3.LUT R8, R2, 0xffff, RZ, 0xc0, !PT ;  /* 0x0000ffff02087812 */ /* 0x001fc400078ec0ff */
[----:B----4-:R-:W-:Y:S02]  /*38c80*/  LOP3.LUT R11, R37, 0xffff, RZ, 0xc0, !PT ;  /* 0x0000ffff250b7812 */ /* 0x010fe400078ec0ff */
[----:B------:R-:W-:Y:S02]  /*38c90*/  LOP3.LUT R9, R35, 0xffff, RZ, 0xc0, !PT ;  /* 0x0000ffff23097812 */ /* 0x000fe400078ec0ff */
[--C-:B------:R-:W-:Y:S02]  /*38ca0*/  PRMT R15, R11, 0x3340, R12.reuse ;  /* 0x000033400b0f7816 */ /* 0x100fe4000000000c */
[----:B------:R-:W-:Y:S02]  /*38cb0*/  SHF.R.U32.HI R10, RZ, 0x8, R11 ;  /* 0x00000008ff0a7819 */ /* 0x000fe4000001160b */
[----:B------:R-:W-:Y:S02]  /*38cc0*/  SHF.R.U32.HI R12, RZ, 0x8, R12 ;  /* 0x00000008ff0c7819 */ /* 0x000fe4000001160c */
[----:B------:R-:W-:-:S02]  /*38cd0*/  SHF.R.U32.HI R11, RZ, 0x8, R9 ;  /* 0x00000008ff0b7819 */ /* 0x000fc40000011609 */
[--C-:B------:R-:W-:Y:S01]  /*38ce0*/  PRMT R9, R9, 0x3340, R8.reuse ;  /* 0x0000334009097816 */ /* 0x100fe20000000008 */
[----:B------:R0:W-:Y:S01]  /*38cf0*/  STL [R1+0x694], R13 ;  /* 0x0006940d01007387 */ /* 0x0001e20000100800 */
[----:B------:R-:W-:Y:S02]  /*38d00*/  LOP3.LUT R10, R10, 0xffff, RZ, 0xc0, !PT ;  /* 0x0000ffff0a0a7812 */ /* 0x000fe400078ec0ff */
[----:B------:R-:W-:Y:S01]  /*38d10*/  LOP3.LUT R12, R12, 0xffff, RZ, 0xc0, !PT ;  /* 0x0000ffff0c0c7812 */ /* 0x000fe200078ec0ff */
[----:B------:R-:W4:Y:S04]  /*38d20*/  LDL.LU R2, [R1+0x144c] ;  /* 0x00144c0001027983 */ /* 0x000f280000300800 */
[----:B------:R-:W-:Y:S01]  /*38d30*/  STL [R1+0xa78], R15 ;  /* 0x000a780f01007387 */ /* 0x000fe20000100800 */
[----:B0-----:R-:W-:Y:S01]  /*38d40*/  VIADD R13, R13, UR5 ;  /* 0x000000050d0d7c36 */ /* 0x001fe20008000000 */
[----:B------:R-:W-:-:S02]  /*38d50*/  SHF.R.U32.HI R8, RZ, 0x8, R8 ;  /* 0x00000008ff087819 */ /* 0x000fc40000011608 */
[----:B------:R0:W-:Y:S01]  /*38d60*/  STL [R1+0xa7c], R9 ;  /* 0x000a7c0901007387 */ /* 0x0001e20000100800 */
[----:B------:R-:W-:Y:S01]  /*38d70*/  LOP3.LUT R11, R11, 0xffff, RZ, 0xc0, !PT ;  /* 0x0000ffff0b0b7812 */ /* 0x000fe200078ec0ff */
[----:B------:R-:W-:Y:S02]  /*38d80*/  ULDC UR5, c[0x0][0x248] ;  /* 0x0000920000057ab9 */ /* 0x000fe40000000800 */
[----:B------:R-:W4:Y:S04]  /*38d90*/  LDL.LU R39, [R1+0xb48] ;  /* 0x000b480001277983 */ /* 0x000f280000300800 */
[----:B------:R-:W4:Y:S01]  /*38da0*/  LDL.LU R37, [R1+0xe70] ;  /* 0x000e700001257983 */ /* 0x000f220000300800 */
[----:B0-----:R-:W-:-:S03]  /*38db0*/  PRMT R9, R10, 0x3340, R12 ;  /* 0x000033400a097816 */ /* 0x001fc6000000000c */
[----:B------:R0:W-:Y:S04]  /*38dc0*/  STL [R1+0x690], R13 ;  /* 0x0006900d01007387 */ /* 0x0001e80000100800 */
[----:B------:R-:W-:Y:S04]  /*38dd0*/  STL [R1+0x720], R9 ;  /* 0x0007200901007387 */ /* 0x000fe80000100800 */
[----:B------:R-:W4:Y:S01]  /*38de0*/  LDL.LU R35, [R1+0x6ac] ;  /* 0x0006ac0001237983 */ /* 0x000f220000300800 */
[----:B------:R-:W-:-:S04]  /*38df0*/  LOP3.LUT R8, R8, 0xffff, RZ, 0xc0, !PT ;  /* 0x0000ffff08087812 */ /* 0x000fc800078ec0ff */
[----:B------:R-:W-:Y:S01]  /*38e00*/  PRMT R8, R11, 0x3340, R8 ;  /* 0x000033400b087816 */ /* 0x000fe20000000008 */
[----:B0-----:R-:W-:Y:S01]  /*38e10*/  VIADD R13, R13, UR5 ;  /* 0x000000050d0d7c36 */ /* 0x001fe20008000000 */
[----:B------:R-:W-:-:S03]  /*38e20*/  ULDC UR5, c[0x0][0x248] ;  /* 0x0000920000057ab9 */ /* 0x000fc60000000800 */
[----:B------:R-:W-:Y:S04]  /*38e30*/  STL [R1+0x724], R8 ;  /* 0x0007240801007387 */ /* 0x000fe80000100800 */
[----:B------:R0:W-:Y:S02]  /*38e40*/  STL [R1+0x6a0], R13 ;  /* 0x0006a00d01007387 */ /* 0x0001e40000100800 */
[----:B0-----:R-:W-:Y:S01]  /*38e50*/  VIADD R13, R13, UR5 ;  /* 0x000000050d0d7c36 */ /* 0x001fe20008000000 */
[----:B------:R-:W-:Y:S01]  /*38e60*/  ULDC UR5, c[0x0][0x248] ;  /* 0x0000920000057ab9 */ /* 0x000fe20000000800 */
[----:B--2---:R-:W-:Y:S02]  /*38e70*/  LOP3.LUT R11, R43, 0xffff, RZ, 0xc0, !PT ;  /* 0x0000ffff2b0b7812 */ /* 0x004fe400078ec0ff */
[----:B---3--:R-:W-:-:S02]  /*38e80*/  LOP3.LUT R12, R41, 0xffff, RZ, 0xc0, !PT ;  /* 0x0000ffff290c7812 */ /* 0x008fc400078ec0ff */
[----:B------:R-:W-:Y:S02]  /*38e90*/  SHF.R.U32.HI R10, RZ, 0x8, R11 ;  /* 0x00000008ff0a7819 */ /* 0x000fe4000001160b */
[----:B------:R-:W-:Y:S02]  /*38ea0*/  PRMT R15, R11, 0x3340, R12 ;  /* 0x000033400b0f7816 */ /* 0x000fe4000000000c */
[----:B------:R-:W-:Y:S02]  /*38eb0*/  LOP3.LUT R9, R33, 0xffff, RZ, 0xc0, !PT ;  /* 0x0000ffff21097812 */ /* 0x000fe400078ec0ff */
[----:B------:R-:W-:Y:S02]  /*38ec0*/  LOP3.LUT R8, R31, 0xffff, RZ, 0xc0, !PT ;  /* 0x0000ffff1f087812 */ /* 0x000fe400078ec0ff */
[----:B------:R-:W-:Y:S02]  /*38ed0*/  SHF.R.U32.HI R11, RZ, 0x8, R9 ;  /* 0x00000008ff0b7819 */ /* 0x000fe40000011609 */
[----:B------:R-:W-:Y:S01]  /*38ee0*/  PRMT R9, R9, 0x3340, R8 ;  /* 0x0000334009097816 */ /* 0x000fe20000000008 */
[----:B------:R-:W-:Y:S04]  /*38ef0*/  STL [R1+0xa70], R15 ;  /* 0x000a700f01007387 */ /* 0x000fe80000100800 */
[----:B------:R0:W-:Y:S04]  /*38f00*/  STL [R1+0xa6c], R9 ;  /* 0x000a6c0901007387 */ /* 0x0001e80000100800 */
        /* <DEDUP_REMOVED lines=8> */
[----:B------:R-:W-:Y:S02]  /*38f90*/  LOP3.LUT R11, R11, 0xffff, RZ, 0xc0, !PT ;  /* 0x0000ffff0b0b7812 */ /* 0x000fe400078ec0ff */
[----:B------:R-:W-:Y:S02]  /*38fa0*/  LOP3.LUT R8, R8, 0xffff, RZ, 0xc0, !PT ;  /* 0x0000ffff08087812 */ /* 0x000fe400078ec0ff */
[----:B0-----:R-:W-:-:S02]  /*38fb0*/  PRMT R9, R10, 0x3340, R12 ;  /* 0x000033400a097816 */ /* 0x001fc4000000000c */
[----:B------:R-:W-:Y:S02]  /*38fc0*/  PRMT R8, R11, 0x3340, R8 ;  /* 0x000033400b087816 */ /* 0x000fe40000000008 */
[----:B------:R-:W-:Y:S01]  /*38fd0*/  LOP3.LUT R12, R3, 0xffff, RZ, 0xc0, !PT ;  /* 0x0000ffff030c7812 */ /* 0x000fe200078ec0ff */
[----:B------:R0:W-:Y:S01]  /*38fe0*/  STL [R1+0x710], R9 ;  /* 0x0007100901007387 */ /* 0x0001e20000100800 */
[----:B-1----:R-:W-:Y:S01]  /*38ff0*/  VIADD R13, R13, UR5 ;  /* 0x000000050d0d7c36 */ /* 0x002fe20008000000 */
[----:B------:R-:W-:Y:S02]  /*39000*/  ULDC UR5, c[0x0][0x248] ;  /* 0x0000920000057ab9 */ /* 0x000fe40000000800 */
[----:B------:R1:W-:Y:S04]  /*39010*/  STL [R1+0x70c], R8 ;  /* 0x00070c0801007387 */ /* 0x0003e80000100800 */
[----:B------:R-:W3:Y:S01]  /*39020*/  LDL.LU R3, [R1+0x1448] ;  /* 0x0014480001037983 */ /* 0x000ee20000300800 */
[----:B----4-:R-:W-:-:S02]  /*39030*/  LOP3.LUT R11, R39, 0xffff, RZ, 0xc0, !PT ;  /* 0x0000ffff270b7812 */ /* 0x010fc400078ec0ff */
[----:B0-----:R-:W-:Y:S02]  /*39040*/  LOP3.LUT R9, R37, 0xffff, RZ, 0xc0, !PT ;  /* 0x0000ffff25097812 */ /* 0x001fe400078ec0ff */
[--C-:B------:R-:W-:Y:S02]  /*39050*/  PRMT R15, R11, 0x3340, R12.reuse ;  /* 0x000033400b0f7816 */ /* 0x100fe4000000000c */
[----:B------:R-:W-:Y:S02]  /*39060*/  SHF.R.U32.HI R10, RZ, 0x8, R11 ;  /* 0x00000008ff0a7819 */ /* 0x000fe4000001160b */
[----:B------:R-:W-:Y:S02]  /*39070*/  SHF.R.U32.HI R12, RZ, 0x8, R12 ;  /* 0x00000008ff0c7819 */ /* 0x000fe4000001160c */
[----:B------:R-:W-:Y:S02]  /*39080*/  SHF.R.U32.HI R11, RZ, 0x8, R9 ;  /* 0x00000008ff0b7819 */ /* 0x000fe40000011609 */
[----:B-1----:R-:W-:Y:S01]  /*39090*/  LOP3.LUT R8, R35, 0xffff, RZ, 0xc0, !PT ;  /* 0x0000ffff23087812 */ /* 0x002fe200078ec0ff */
[----:B------:R0:W-:Y:S01]  /*390a0*/  STL [R1+0x6a4], R13 ;  /* 0x0006a40d01007387 */ /* 0x0001e20000100800 */
[----:B------:R-:W-:-:S02]  /*390b0*/  LOP3.LUT R10, R10, 0xffff, RZ, 0xc0, !PT ;  /* 0x0000ffff0a0a7812 */ /* 0x000fc400078ec0ff */
[--C-:B------:R-:W-:Y:S02]  /*390c0*/  PRMT R9, R9, 0x3340, R8.reuse ;  /* 0x0000334009097816 */ /* 0x100fe40000000008 */
[----:B------:R-:W-:Y:S01]  /*390d0*/  LOP3.LUT R12, R12, 0xffff, RZ, 0xc0, !PT ;  /* 0x0000ffff0c0c7812 */ /* 0x000fe200078ec0ff */
[----:B------:R-:W-:Y:S04]  /*390e0*/  STL [R1+0xa64], R15 ;  /* 0x000a640f01007387 */ /* 0x000fe80000100800 */
[----:B------:R1:W-:Y:S01]  /*390f0*/  STL [R1+0xa40], R9 ;  /* 0x000a400901007387 */ /* 0x0003e20000100800 */
[----:B0-----:R-:W-:Y:S01]  /*39100*/  VIADD R13, R13, UR5 ;  /* 0x000000050d0d7c36 */ /* 0x001fe20008000000 */
[----:B------:R-:W-:Y:S01]  /*39110*/  SHF.R.U32.HI R8, RZ, 0x8, R8 ;  /* 0x00000008ff087819 */ /* 0x000fe20000011608 */
[----:B------:R-:W-:Y:S01]  /*39120*/  ULDC UR5, c[0x0][0x248] ;  /* 0x0000920000057ab9 */ /* 0x000fe20000000800 */
[----:B------:R-:W4:Y:S04]  /*39130*/  LDL.LU R39, [R1+0xb5c] ;  /* 0x000b5c0001277983 */ /* 0x000f280000300800 */
[----:B------:R-:W4:Y:S01]  /*39140*/  LDL.LU R37, [R1+0xe78] ;  /* 0x000e780001257983 */ /* 0x000f220000300800 */
[----:B-1----:R-:W-:-:S03]  /*39150*/  PRMT R9, R10, 0x3340, R12 ;  /* 0x000033400a097816 */ /* 0x002fc6000000000c */
[----:B------:R0:W-:Y:S04]  /*39160*/  STL [R1+0x69c], R13 ;  /* 0x00069c0d01007387 */ /* 0x0001e80000100800 */
[----:B------:R-:W-:Y:S04]  /*39170*/  STL [R1+0x6f8], R9 ;  /* 0x0006f80901007387 */ /* 0x000fe80000100800 */
[----:B------:R-:W4:Y:S01]  /*39180*/  LDL.LU R35, [R1+0x6b4] ;  /* 0x0006b40001237983 */ /* 0x000f220000300800 */
        /* <DEDUP_REMOVED lines=8> */
[----:B------:R-:W4:Y:S01]  /*39210*/  LDL.LU R2, [R1+0x1444] ;  /* 0x0014440001027983 */ /* 0x000f220000300800 */
[----:B-1----:R-:W-:Y:S01]  /*39220*/  VIADD R13, R13, UR5 ;  /* 0x000000050d0d7c36 */ /* 0x002fe20008000000 */
[----:B------:R-:W-:Y:S01]  /*39230*/  ULDC UR5, c[0x0][0x248] ;  /* 0x0000920000057ab9 */ /* 0x000fe20000000800 */
[----:B--2---:R-:W-:Y:S02]  /*39240*/  LOP3.LUT R11, R41, 0xffff, RZ, 0xc0, !PT ;  /* 0x0000ffff290b7812 */ /* 0x004fe400078ec0ff */
[----:B---3--:R-:W-:Y:S02]  /*39250*/  LOP3.LUT R12, R33, 0xffff, RZ, 0xc0, !PT ;  /* 0x0000ffff210c7812 */ /* 0x008fe400078ec0ff */
[----:B------:R-:W-:Y:S02]  /*39260*/  SHF.R.U32.HI R10, RZ, 0x8, R11 ;  /* 0x00000008ff0a7819 */ /* 0x000fe4000001160b */
[----:B------:R-:W-:Y:S02]  /*39270*/  PRMT R15, R11, 0x3340, R12 ;  /* 0x000033400b0f7816 */ /* 0x000fe4000000000c */
[----:B------:R-:W-:-:S02]  /*39280*/  LOP3.LUT R9, R31, 0xffff, RZ, 0xc0, !PT ;  /* 0x0000ffff1f097812 */ /* 0x000fc400078ec0ff */
        /* <DEDUP_REMOVED lines=12> */
[----:B------:R-:W3:Y:S01]  /*39350*/  LDL.LU R31, [R1+0xb68] ;  /* 0x000b6800011f7983 */ /* 0x000ee20000300800 */
[----:B------:R-:W-:Y:S02]  /*39360*/  SHF.R.U32.HI R8, RZ, 0x8, R8 ;  /* 0x00000008ff087819 */ /* 0x000fe40000011608 */
[----:B------:R-:W-:-:S02]  /*39370*/  LOP3.LUT R11, R11, 0xffff, RZ, 0xc0, !PT ;  /* 0x0000ffff0b0b7812 */ /* 0x000fc400078ec0ff */
[----:B------:R-:W-:-:S04]  /*39380*/  LOP3.LUT R8, R8, 0xffff, RZ, 0xc0, !PT ;  /* 0x0000ffff08087812 */ /* 0x000fc800078ec0ff */
[----:B------:R-:W-:Y:S02]  /*39390*/  PRMT R8, R11, 0x3340, R8 ;  /* 0x000033400b087816 */ /* 0x000fe40000000008 */
[----:B------:R-:W-:-:S03]  /*393a0*/  LOP3.LUT R12, R233, 0xffff, RZ, 0xc0, !PT ;  /* 0x0000ffffe90c7812 */ /* 0x000fc600078ec0ff */
[----:B------:R1:W-:Y:S01]  /*393b0*/  STL [R1+0x6c8], R8 ;  /* 0x0006c80801007387 */ /* 0x0003e20000100800 */
[----:B0-----:R-:W-:Y:S01]  /*393c0*/  VIADD R13, R13, UR5 ;  /* 0x000000050d0d7c36 */ /* 0x001fe20008000000 */
[----:B------:R-:W-:Y:S02]  /*393d0*/  ULDC UR5, c[0x0][0x248] ;  /* 0x0000920000057ab9 */ /* 0x000fe40000000800 */
[----:B------:R-:W3:Y:S01]  /*393e0*/  LDL.LU R233, [R1+0x1440] ;  /* 0x0014400001e97983 */ /* 0x000ee20000300800 */
[----:B----4-:R-:W-:Y:S02]  /*393f0*/  LOP3.LUT R11, R39, 0xffff, RZ, 0xc0, !PT ;  /* 0x0000ffff270b7812 */ /* 0x010fe400078ec0ff */
[----:B------:R-:W-:Y:S02]  /*39400*/  LOP3.LUT R9, R37, 0xffff, RZ, 0xc0, !PT ;  /* 0x0000ffff25097812 */ /* 0x000fe400078ec0ff */
[----:B------:R-:W-:Y:S02]  /*39410*/  SHF.R.U32.HI R10, RZ, 0x8, R11 ;  /* 0x00000008ff0a7819 */ /* 0x000fe4000001160b */
[----:B------:R-:W-:-:S02]  /*39420*/  PRMT R15, R11, 0x3340, R12 ;  /* 0x000033400b0f7816 */ /* 0x000fc4000000000c */
[----:B------:R-:W-:Y:S02]  /*39430*/  SHF.R.U32.HI R12, RZ, 0x8, R12 ;  /* 0x00000008ff0c7819 */ /* 0x000fe4000001160c */
[----:B------:R-:W-:Y:S02]  /*39440*/  SHF.R.U32.HI R11, RZ, 0x8, R9 ;  /* 0x00000008ff0b7819 */ /* 0x000fe40000011609 */
[----:B-1----:R-:W-:Y:S01]  /*39450*/  LOP3.LUT R8, R35, 0xffff, RZ, 0xc0, !PT ;  /* 0x0000ffff23087812 */ /* 0x002fe200078ec0ff */
[----:B------:R0:W-:Y:S03]  /*39460*/  STL [R1+0x664], R13 ;  /* 0x0006640d01007387 */ /* 0x0001e60000100800 */
[----:B------:R-:W-:Y:S01]  /*39470*/  PRMT R9, R9, 0x3340, R8 ;  /* 0x0000334009097816 */ /* 0x000fe20000000008 */
[----:B------:R-:W-:Y:S01]  /*39480*/  STL [R1+0x808], R15 ;  /* 0x0008080f01007387 */ /* 0x000fe20000100800 */
[----:B------:R-:W-:-:S02]  /*39490*/  LOP3.LUT R10, R10, 0xffff, RZ, 0xc0, !PT ;  /* 0x0000ffff0a0a7812 */ /* 0x000fc400078ec0ff */
[----:B------:R-:W-:Y:S01]  /*394a0*/  LOP3.LUT R12, R12, 0xffff, RZ, 0xc0, !PT ;  /* 0x0000ffff0c0c7812 */ /* 0x000fe200078ec0ff */
[----:B------:R1:W-:Y:S01]  /*394b0*/  STL [R1+0x804], R9 ;  /* 0x0008040901007387 */ /* 0x0003e20000100800 */
[----:B0-----:R-:W-:Y:S01]  /*394c0*/  VIADD R13, R13, UR5 ;  /* 0x000000050d0d7c36 */ /* 0x001fe20008000000 */
[----:B------:R-:W-:Y:S02]  /*394d0*/  SHF.R.U32.HI R8, RZ, 0x8, R8 ;  /* 0x00000008ff087819 */ /* 0x000fe40000011608 */
[----:B------:R-:W4:Y:S01]  /*394e0*/  LDL.LU R41, [R1+0xe84] ;  /* 0x000e840001297983 */ /* 0x000f220000300800 */
[----:B------:R-:W-:Y:S01]  /*394f0*/  LOP3.LUT R11, R11, 0xffff, RZ, 0xc0, !PT ;  /* 0x0000ffff0b0b7812 */ /* 0x000fe200078ec0ff */
[----:B------:R-:W-:Y:S02]  /*39500*/  ULDC UR5, c[0x0][0x248] ;  /* 0x0000920000057ab9 */ /* 0x000fe40000000800 */
[----:B------:R-:W4:Y:S01]  /*39510*/  LDL.LU R39, [R1+0x6d0] ;  /* 0x0006d00001277983 */ /* 0x000f220000300800 */
[----:B-1----:R-:W-:-:S03]  /*39520*/  PRMT R9, R10, 0x3340, R12 ;  /* 0x000033400a097816 */ /* 0x002fc6000000000c */
[----:B------:R0:W-:Y:S04]  /*39530*/  STL [R1+0x638], R13 ;  /* 0x0006380d01007387 */ /* 0x0001e80000100800 */
[----:B------:R-:W4:Y:S04]  /*39540*/  LDL.LU R37, [R1+0xe80] ;  /* 0x000e800001257983 */ /* 0x000f280000300800 */
[----:B------:R-:W-:Y:S04]  /*39550*/  STL [R1+0x6bc], R9 ;  /* 0x0006bc0901007387 */ /* 0x000fe80000100800 */
[----:B------:R-:W4:Y:S01]  /*39560*/  LDL.LU R35, [R1+0x6c4] ;  /* 0x0006c40001237983 */ /* 0x000f220000300800 */
        /* <DEDUP_REMOVED lines=8> */
[----:B--2---:R-:W-:Y:S02]  /*395f0*/  LOP3.LUT R11, R43, 0xffff, RZ, 0xc0, !PT ;  /* 0x0000ffff2b0b7812 */ /* 0x004fe400078ec0ff */
[----:B---3--:R-:W-:Y:S02]  /*39600*/  LOP3.LUT R12, R33, 0xffff, RZ, 0xc0, !PT ;  /* 0x0000ffff210c7812 */ /* 0x008fe400078ec0ff */
[----:B------:R-:W-:Y:S02]  /*39610*/  SHF.R.U32.HI R10, RZ, 0x8, R11 ;  /* 0x00000008ff0a7819 */ /* 0x000fe4000001160b */
[----:B------:R-:W-:Y:S02]  /*39620*/  PRMT R15, R11, 0x3340, R12 ;  /* 0x000033400b0f7816 */ /* 0x000fe4000000000c */
[----:B------:R-:W-:-:S04]  /*39630*/  LOP3.LUT R9, R31, 0xffff, RZ, 0xc0, !PT ;  /* 0x0000ffff1f097812 */ /* 0x000fc800078ec0ff */
        /* <DEDUP_REMOVED lines=18> */
[----:B------:R4:W-:Y:S01]  /*39760*/  STL [R1+0x6ac], R8 ;  /* 0x0006ac0801007387 */ /* 0x0009e20000100800 */
[----:B0-----:R-:W-:Y:S01]  /*39770*/  VIADD R13, R13, UR5 ;  /* 0x000000050d0d7c36 */ /* 0x001fe20008000000 */
[----:B------:R-:W-:Y:S01]  /*39780*/  ULDC UR5, c[0x0][0x248] ;  /* 0x0000920000057ab9 */ /* 0x000fe20000000800 */
[----:B----4-:R-:W-:-:S02]  /*39790*/  LOP3.LUT R8, R41, 0xffff, RZ, 0xc0, !PT ;  /* 0x0000ffff29087812 */ /* 0x010fc400078ec0ff */
[----:B------:R-:W-:Y:S02]  /*397a0*/  LOP3.LUT R9, R39, 0xffff, RZ, 0xc0, !PT ;  /* 0x0000ffff27097812 */ /* 0x000fe400078ec0ff */
[----:B------:R-:W-:Y:S02]  /*397b0*/  SHF.R.U32.HI R10, RZ, 0x8, R8 ;  /* 0x00000008ff0a7819 */ /* 0x000fe40000011608 */
[--C-:B------:R-:W-:Y:S02]  /*397c0*/  PRMT R15, R8, 0x3340, R9.reuse ;  /* 0x00003340080f7816 */ /* 0x100fe40000000009 */
[----:B------:R-:W-:Y:S02]  /*397d0*/  SHF.R.U32.HI R9, RZ, 0x8, R9 ;  /* 0x00000008ff097819 */ /* 0x000fe40000011609 */
[----:B------:R-:W-:Y:S02]  /*397e0*/  LOP3.LUT R11, R37, 0xffff, RZ, 0xc0, !PT ;  /* 0x0000ffff250b7812 */ /* 0x000fe400078ec0ff */
[----:B------:R-:W-:-:S02]  /*397f0*/  LOP3.LUT R10, R10, 0xffff, RZ, 0xc0, !PT ;  /* 0x0000ffff0a0a7812 */ /* 0x000fc400078ec0ff */
[----:B------:R-:W-:Y:S02]  /*39800*/  SHF.R.U32.HI R8, RZ, 0x8, R11 ;  /* 0x00000008ff087819 */ /* 0x000fe4000001160b */
        /* <DEDUP_REMOVED lines=14> */
[----:B------:R0:W-:Y:S04]  /*398f0*/  STL [R1+0x9c], R9 ;  /* 0x00009c0901007387 */ /* 0x0001e80000100800 */
[----:B------:R1:W-:Y:S04]  /*39900*/  STL [R1+0x628], R13 ;  /* 0x0006280d01007387 */ /* 0x0003e80000100800 */
[----:B------:R-:W4:Y:S04]  /*39910*/  LDL.LU R37, [R1+0xe88] ;  /* 0x000e880001257983 */ /* 0x000f280000300800 */
[----:B------:R-:W4:Y:S01]  /*39920*/  LDL.LU R35, [R1+0x6d4] ;  /* 0x0006d40001237983 */ /* 0x000f220000300800 */
[----:B------:R-:W-:-:S02]  /*39930*/  PRMT R8, R8, 0x3340, R12 ;  /* 0x0000334008087816 */ /* 0x000fc4000000000c */
[----:B0-----:R-:W-:-:S03]  /*39940*/  LOP3.LUT R9, R2, 0xffff, RZ, 0xc0, !PT ;  /* 0x0000ffff02097812 */ /* 0x001fc600078ec0ff */
[----:B------:R-:W-:Y:S01]  /*39950*/  STL [R1+0x98], R8 ;  /* 0x0000980801007387 */ /* 0x000fe20000100800 */
[----:B------:R-:W-:Y:S01]  /*39960*/  LOP3.LUT R12, R233, 0xffff, RZ, 0xc0, !PT ;  /* 0x0000ffffe90c7812 */ /* 0x000fe200078ec0ff */
[----:B-1----:R-:W-:Y:S01]  /*39970*/  VIADD R13, R13, UR5 ;  /* 0x000000050d0d7c36 */ /* 0x002fe20008000000 */
[----:B------:R-:W-:Y:S01]  /*39980*/  ULDC UR5, c[0x0][0x248] ;  /* 0x0000920000057ab9 */ /* 0x000fe20000000800 */
[----:B------:R-:W4:Y:S04]  /*39990*/  LDL.LU R2, [R1+0x1438] ;  /* 0x0014380001027983 */ /* 0x000f280000300800 */
[----:B------:R0:W-:Y:S04]  /*399a0*/  STL [R1+0x624], R13 ;  /* 0x0006240d01007387 */ /* 0x0001e80000100800 */
[----:B------:R-:W4:Y:S01]  /*399b0*/  LDL.LU R233, [R1+0x1434] ;  /* 0x0014340001e97983 */ /* 0x000f220000300800 */
        /* <DEDUP_REMOVED lines=8> */
[----:B------:R-:W-:-:S02]  /*39a40*/  PRMT R11, R11, 0x3340, R12 ;  /* 0x000033400b0b7816 */ /* 0x000fc4000000000c */
[----:B------:R-:W-:Y:S02]  /*39a50*/  LOP3.LUT R10, R10, 0xffff, RZ, 0xc0, !PT ;  /* 0x0000ffff0a0a7812 */ /* 0x000fe400078ec0ff */
[----:B------:R-:W-:Y:S01]  /*39a60*/  LOP3.LUT R9, R9, 0xffff, RZ, 0xc0, !PT ;  /* 0x0000ffff09097812 */ /* 0x000fe200078ec0ff */
[----:B------:R-:W-:Y:S03]  /*39a70*/  STL [R1+0x7bc], R15 ;  /* 0x0007bc0f01007387 */ /* 0x000fe60000100800 */
[----:B------:R-:W-:Y:S01]  /*39a80*/  PRMT R9, R10, 0x3340, R9 ;  /* 0x000033400a097816 */ /* 0x000fe20000000009 */
[----:B------:R-:W-:Y:S04]  /*39a90*/  STL [R1+0x7c0], R11 ;  /* 0x0007c00b01007387 */ /* 0x000fe80000100800 */
[----:B------:R-:W2:Y:S04]  /*39aa0*/  LDL.LU R43, [R1+0xba0] ;  /* 0x000ba000012b7983 */ /* 0x000ea80000300800 */
[----:B------:R-:W-:Y:S04]  /*39ab0*/  STL [R1+0x94], R9 ;  /* 0x0000940901007387 */ /* 0x000fe80000100800 */
[----:B------:R0:W-:Y:S04]  /*39ac0*/  STL [R1+0x61c], R13 ;  /* 0x00061c0d01007387 */ /* 0x0001e80000100800 */
[----:B------:R-:W3:Y:S04]  /*39ad0*/  LDL.LU R33, [R1+0xe90] ;  /* 0x000e900001217983 */ /* 0x000ee80000300800 */
[----:B------:R-:W3:Y:S01]  /*39ae0*/  LDL.LU R31, [R1+0x6dc] ;  /* 0x0006dc00011f7983 */ /* 0x000ee20000300800 */
[----:B------:R-:W-:-:S02]  /*39af0*/  SHF.R.U32.HI R12, RZ, 0x8, R12 ;  /* 0x00000008ff0c7819 */ /* 0x000fc4000001160c */
[----:B------:R-:W-:Y:S02]  /*39b00*/  LOP3.LUT R8, R8, 0xffff, RZ, 0xc0, !PT ;  /* 0x0000ffff08087812 */ /* 0x000fe400078ec0ff */
[----:B------:R-:W-:-:S04]  /*39b10*/  LOP3.LUT R12, R12, 0xffff, RZ, 0xc0, !PT ;  /* 0x0000ffff0c0c7812 */ /* 0x000fc800078ec0ff */
[----:B------:R-:W-:-:S05]  /*39b20*/  PRMT R8, R8, 0x3340, R12 ;  /* 0x0000334008087816 */ /* 0x000fca000000000c */
[----:B------:R4:W-:Y:S01]  /*39b30*/  STL [R1+0x554], R8 ;  /* 0x0005540801007387 */ /* 0x0009e20000100800 */
[----:B0-----:R-:W-:Y:S01]  /*39b40*/  VIADD R13, R13, UR5 ;  /* 0x000000050d0d7c36 */ /* 0x001fe20008000000 */
[----:B------:R-:W-:-:S04]  /*39b50*/  ULDC UR5, c[0x0][0x248] ;  /* 0x0000920000057ab9 */ /* 0x000fc80000000800 */
[----:B------:R0:W-:Y:S01]  /*39b60*/  STL [R1+0x618], R13 ;  /* 0x0006180d01007387 */ /* 0x0001e20000100800 */
[----:B----4-:R-:W-:Y:S02]  /*39b70*/  LOP3.LUT R8, R41, 0xffff, RZ, 0xc0, !PT ;  /* 0x0000ffff29087812 */ /* 0x010fe400078ec0ff */
[----:B------:R-:W-:Y:S02]  /*39b80*/  LOP3.LUT R9, R39, 0xffff, RZ, 0xc0, !PT ;  /* 0x0000ffff27097812 */ /* 0x000fe400078ec0ff */
[----:B------:R-:W-:Y:S02]  /*39b90*/  SHF.R.U32.HI R10, RZ, 0x8, R8 ;  /* 0x00000008ff0a7819 */ /* 0x000fe40000011608 */
[--C-:B------:R-:W-:Y:S02]  /*39ba0*/  PRMT R15, R8, 0x3340, R9.reuse ;  /* 0x00003340080f7816 */ /* 0x100fe40000000009 */
[----:B------:R-:W-:Y:S02]  /*39bb0*/  SHF.R.U32.HI R9, RZ, 0x8, R9 ;  /* 0x00000008ff097819 */ /* 0x000fe40000011609 */
[----:B------:R-:W-:-:S02]  /*39bc0*/  LOP3.LUT R11, R37, 0xffff, RZ, 0xc0, !PT ;  /* 0x0000ffff250b7812 */ /* 0x000fc400078ec0ff */
[----:B------:R-:W-:Y:S02]  /*39bd0*/  LOP3.LUT R12, R35, 0xffff, RZ, 0xc0, !PT ;  /* 0x0000ffff230c7812 */ /* 0x000fe400078ec0ff */
[----:B------:R-:W-:Y:S02]  /*39be0*/  SHF.R.U32.HI R8, RZ, 0x8, R11 ;  /* 0x00000008ff087819 */ /* 0x000fe4000001160b */
[--C-:B------:R-:W-:Y:S02]  /*39bf0*/  PRMT R11, R11, 0x3340, R12.reuse ;  /* 0x000033400b0b7816 */ /* 0x100fe4000000000c */
[----:B------:R-:W-:Y:S02]  /*39c00*/  LOP3.LUT R10, R10, 0xffff, RZ, 0xc0, !PT ;  /* 0x0000ffff0a0a7812 */ /* 0x000fe400078ec0ff */
[----:B------:R-:W-:Y:S01]  /*39c10*/  LOP3.LUT R9, R9, 0xffff, RZ, 0xc0, !PT ;  /* 0x0000ffff09097812 */ /* 0x000fe200078ec0ff */
[----:B------:R-:W-:Y:S01]  /*39c20*/  STL [R1+0x7b4], R15 ;  /* 0x0007b40f01007387 */ /* 0x000fe20000100800 */
[----:B0-----:R-:W-:Y:S01]  /*39c30*/  VIADD R13, R13, UR5 ;  /* 0x000000050d0d7c36 */ /* 0x001fe20008000000 */
[----:B------:R-:W-:Y:S01]  /*39c40*/  SHF.R.U32.HI R12, RZ, 0x8, R12 ;  /* 0x00000008ff0c7819 */ /* 0x000fe2000001160c */
[----:B------:R-:W-:Y:S01]  /*39c50*/  ULDC UR5, c[0x0][0x248] ;  /* 0x0000920000057ab9 */ /* 0x000fe20000000800 */
[----:B------:R-:W-:Y:S01]  /*39c60*/  STL [R1+0x7b0], R11 ;  /* 0x0007b00b01007387 */ /* 0x000fe20000100800 */
[----:B------:R-:W-:-:S03]  /*39c70*/  PRMT R9, R10, 0x3340, R9 ;  /* 0x000033400a097816 */ /* 0x000fc60000000009 */
[----:B------:R-:W4:Y:S04]  /*39c80*/  LDL.LU R41, [R1+0xe94] ;  /* 0x000e940001297983 */ /* 0x000f280000300800 */
[----:B------:R-:W4:Y:S01]  /*39c90*/  LDL.LU R39, [R1+0x6e4] ;  /* 0x0006e40001277983 */ /* 0x000f220000300800 */
[----:B------:R-:W-:Y:S02]  /*39ca0*/  LOP3.LUT R8, R8, 0xffff, RZ, 0xc0, !PT ;  /* 0x0000ffff08087812 */ /* 0x000fe400078ec0ff */
[----:B------:R-:W-:Y:S01]  /*39cb0*/  LOP3.LUT R12, R12, 0xffff, RZ, 0xc0, !PT ;  /* 0x0000ffff0c0c7812 */ /* 0x000fe200078ec0ff */
[----:B------:R0:W-:Y:S04]  /*39cc0*/  STL [R1+0x90], R9 ;  /* 0x0000900901007387 */ /* 0x0001e80000100800 */
[----:B------:R1:W-:Y:S01]  /*39cd0*/  STL [R1+0x610], R13 ;  /* 0x0006100d01007387 */ /* 0x0003e20000100800 */
[----:B------:R-:W-:-:S03]  /*39ce0*/  PRMT R8, R8, 0x3340, R12 ;  /* 0x0000334008087816 */ /* 0x000fc6000000000c */
[----:B------:R-:W4:Y:S04]  /*39cf0*/  LDL.LU R37, [R1+0xbb4] ;  /* 0x000bb40001257983 */ /* 0x000f280000300800 */
[----:B------:R-:W4:Y:S01]  /*39d00*/  LDL R35, [R1+0x30] ;  /* 0x0000300001237983 */ /* 0x000f220000100800 */
[----:B0-----:R-:W-:-:S03]  /*39d10*/  LOP3.LUT R9, R233, 0xffff, RZ, 0xc0, !PT ;  /* 0x0000ffffe9097812 */ /* 0x001fc600078ec0ff */
[----:B------:R-:W-:Y:S01]  /*39d20*/  STL [R1+0x8c], R8 ;  /* 0x00008c0801007387 */ /* 0x000fe20000100800 */
[----:B-1----:R-:W-:Y:S01]  /*39d30*/  VIADD R13, R13, UR5 ;  /* 0x000000050d0d7c36 */ /* 0x002fe20008000000 */
[----:B------:R-:W-:Y:S02]  /*39d40*/  ULDC UR5, c[0x0][0x248] ;  /* 0x0000920000057ab9 */ /* 0x000fe40000000800 */
[----:B------:R-:W4:Y:S04]  /*39d50*/  LDL.LU R233, [R1+0x1430] ;  /* 0x0014300001e97983 */ /* 0x000f280000300800 */
[----:B------:R0:W-:Y:S02]  /*39d60*/  STL [R1+0x60c], R13 ;  /* 0x00060c0d01007387 */ /* 0x0001e40000100800 */
[----:B0-----:R-:W-:Y:S01]  /*39d70*/  VIADD R13, R13, UR5 ;  /* 0x000000050d0d7c36 */ /* 0x001fe20008000000 */
[----:B------:R-:W-:Y:S01]  /*39d80*/  ULDC UR5, c[0x0][0x248] ;  /* 0x0000920000057ab9 */ /* 0x000fe20000000800 */
[----:B--2---:R-:W-:-:S04]  /*39d90*/  LOP3.LUT R8, R43, 0xffff, RZ, 0xc0, !PT ;  /* 0x0000ffff2b087812 */ /* 0x004fc800078ec0ff */
[--C-:B------:R-:W-:Y:S02]  /*39da0*/  PRMT R15, R8, 0x3340, R9.reuse ;  /* 0x00003340080f7816 */ /* 0x100fe40000000009 */
[----:B------:R-:W-:Y:S02]  /*39db0*/  SHF.R.U32.HI R10, RZ, 0x8, R8 ;  /* 0x00000008ff0a7819 */ /* 0x000fe40000011608 */
[----:B------:R-:W-:Y:S02]  /*39dc0*/  SHF.R.U32.HI R9, RZ, 0x8, R9 ;  /* 0x00000008ff097819 */ /* 0x000fe40000011609 */
[----:B---3--:R-:W-:Y:S02]  /*39dd0*/  LOP3.LUT R11, R33, 0xffff, RZ, 0xc0, !PT ;  /* 0x0000ffff210b7812 */ /* 0x008fe400078ec0ff */
[----:B------:R-:W-:Y:S02]  /*39de0*/  LOP3.LUT R10, R10, 0xffff, RZ, 0xc0, !PT ;  /* 0x0000ffff0a0a7812 */ /* 0x000fe400078ec0ff */
[----:B------:R-:W-:-:S02]  /*39df0*/  LOP3.LUT R12, R31, 0xffff, RZ, 0xc0, !PT ;  /* 0x0000ffff1f0c7812 */ /* 0x000fc400078ec0ff */
[----:B------:R-:W-:Y:S02]  /*39e00*/  LOP3.LUT R9, R9, 0xffff, RZ, 0xc0, !PT ;  /* 0x0000ffff09097812 */ /* 0x000fe400078ec0ff */
[----:B------:R-:W-:Y:S02]  /*39e10*/  SHF.R.U32.HI R8, RZ, 0x8, R11 ;  /* 0x00000008ff087819 */ /* 0x000fe4000001160b */
[--C-:B------:R-:W-:Y:S02]  /*39e20*/  PRMT R11, R11, 0x3340, R12.reuse ;  /* 0x000033400b0b7816 */ /* 0x100fe4000000000c */
[----:B------:R-:W-:Y:S01]  /*39e30*/  PRMT R9, R10, 0x3340, R9 ;  /* 0x000033400a097816 */ /* 0x000fe20000000009 */
[----:B------:R-:W-:Y:S04]  /*39e40*/  STL [R1+0x7a0], R15 ;  /* 0x0007a00f01007387 */ /* 0x000fe80000100800 */
        /* <DEDUP_REMOVED lines=21> */
[----:B------:R-:W-:Y:S02]  /*39fa0*/  LOP3.LUT R12, R35, 0xffff, RZ, 0xc0, !PT ;  /* 0x0000ffff230c7812 */ /* 0x000fe400078ec0ff */
[----:B------:R-:W-:Y:S02]  /*39fb0*/  SHF.R.U32.HI R8, RZ, 0x8, R11 ;  /* 0x00000008ff087819 */ /* 0x000fe4000001160b */
[----:B------:R-:W-:Y:S02]  /*39fc0*/  LOP3.LUT R9, R9, 0xffff, RZ, 0xc0, !PT ;  /* 0x0000ffff09097812 */ /* 0x000fe400078ec0ff */
[--C-:B------:R-:W-:Y:S01]  /*39fd0*/  PRMT R11, R11, 0x3340, R12.reuse ;  /* 0x000033400b0b7816 */ /* 0x100fe2000000000c */
[----:B------:R-:W-:Y:S01]  /*39fe0*/  STL [R1+0x778], R15 ;  /* 0x0007780f01007387 */ /* 0x000fe20000100800 */
[----:B------:R-:W-:Y:S01]  /*39ff0*/  PRMT R9, R10, 0x3340, R9 ;  /* 0x000033400a097816 */ /* 0x000fe20000000009 */
[----:B0-----:R-:W-:Y:S01]  /*3a000*/  VIADD R13, R13, UR5 ;  /* 0x000000050d0d7c36 */ /* 0x001fe20008000000 */
[----:B------:R-:W-:Y:S01]  /*3a010*/  SHF.R.U32.HI R12, RZ, 0x8, R12 ;  /* 0x00000008ff0c7819 */ /* 0x000fe2000001160c */
[----:B------:R-:W-:Y:S01]  /*3a020*/  STL [R1+0x774], R11 ;  /* 0x0007740b01007387 */ /* 0x000fe20000100800 */
[----:B------:R-:W-:Y:S01]  /*3a030*/  LOP3.LUT R8, R8, 0xffff, RZ, 0xc0, !PT ;  /* 0x0000ffff08087812 */ /* 0x000fe200078ec0ff */
[----:B------:R-:W-:-:S02]  /*3a040*/  ULDC UR5, c[0x0][0x248] ;  /* 0x0000920000057ab9 */ /* 0x000fc40000000800 */
[----:B------:R-:W4:Y:S04]  /*3a050*/  LDL.LU R41, [R1+0xe9c] ;  /* 0x000e9c0001297983 */ /* 0x000f280000300800 */
[----:B------:R-:W4:Y:S01]  /*3a060*/  LDL.LU R39, [R1+0x6ec] ;  /* 0x0006ec0001277983 */ /* 0x000f220000300800 */
[----:B------:R-:W-:-:S03]  /*3a070*/  LOP3.LUT R12, R12, 0xffff, RZ, 0xc0, !PT ;  /* 0x0000ffff0c0c7812 */ /* 0x000fc600078ec0ff */
[----:B------:R0:W-:Y:S04]  /*3a080*/  STL [R1+0x7c], R9 ;  /* 0x00007c0901007387 */ /* 0x0001e80000100800 */
[----:B------:R1:W-:Y:S04]  /*3a090*/  STL [R1+0x600], R13 ;  /* 0x0006000d01007387 */ /* 0x0003e80000100800 */
[----:B------:R-:W4:Y:S04]  /*3a0a0*/  LDL.LU R37, [R1+0xbd0] ;  /* 0x000bd00001257983 */ /* 0x000f280000300800 */
[----:B------:R-:W4:Y:S01]  /*3a0b0*/  LDL.LU R35, [R1+0x228] ;  /* 0x0002280001237983 */ /* 0x000f220000300800 */
[----:B------:R-:W-:-:S02]  /*3a0c0*/  PRMT R8, R8, 0x3340, R12 ;  /* 0x0000334008087816 */ /* 0x000fc4000000000c */
        /* <DEDUP_REMOVED lines=14> */
[----:B------:R-:W-:-:S02]  /*3a1b0*/  SHF.R.U32.HI R8, RZ, 0x8, R11 ;  /* 0x00000008ff087819 */ /* 0x000fc4000001160b */
[--C-:B------:R-:W-:Y:S02]  /*3a1c0*/  PRMT R11, R11, 0x3340, R12.reuse ;  /* 0x000033400b0b7816 */ /* 0x100fe4000000000c */
[----:B------:R-:W-:Y:S02]  /*3a1d0*/  LOP3.LUT R10, R10, 0xffff, RZ, 0xc0, !PT ;  /* 0x0000ffff0a0a7812 */ /* 0x000fe400078ec0ff */
[----:B------:R-:W-:Y:S01]  /*3a1e0*/  LOP3.LUT R9, R9, 0xffff, RZ, 0xc0, !PT ;  /* 0x0000ffff09097812 */ /* 0x000fe200078ec0ff */
[----:B------:R-:W-:Y:S03]  /*3a1f0*/  STL [R1+0x768], R15 ;  /* 0x0007680f01007387 */ /* 0x000fe60000100800 */
[----:B------:R-:W-:Y:S01]  /*3a200*/  PRMT R9, R10, 0x3340, R9 ;  /* 0x000033400a097816 */ /* 0x000fe20000000009 */
[----:B------:R-:W-:Y:S04]  /*3a210*/  STL [R1+0x758], R11 ;  /* 0x0007580b01007387 */ /* 0x000fe80000100800 */
[----:B------:R-:W2:Y:S04]  /*3a220*/  LDL.LU R45, [R1+0xea4] ;  /* 0x000ea400012d7983 */ /* 0x000ea80000300800 */
[----:B------:R-:W3:Y:S04]  /*3a230*/  LDL.LU R43, [R1+0x6f4] ;  /* 0x0006f400012b7983 */ /* 0x000ee80000300800 */
        /* <DEDUP_REMOVED lines=33> */
[----:B------:R-:W-:Y:S04]  /*3a450*/  STL [R1+0x6c], R9 ;  /* 0x00006c0901007387 */ /* 0x000fe80000100800 */
[----:B------:R0:W-:Y:S01]  /*3a460*/  STL [R1+0x5ec], R13 ;  /* 0x0005ec0d01007387 */ /* 0x0001e20000100800 */
[----:B------:R-:W-:-:S03]  /*3a470*/  PRMT R8, R8, 0x3340, R12 ;  /* 0x0000334008087816 */ /* 0x000fc6000000000c */
[----:B------:R-:W4:Y:S04]  /*3a480*/  LDL.LU R37, [R1+0xbec] ;  /* 0x000bec0001257983 */ /* 0x000f280000300800 */
[----:B------:R-:W4:Y:S04]  /*3a490*/  LDL.LU R35, [R1+0x240] ;  /* 0x0002400001237983 */ /* 0x000f280000300800 */
        /* <DEDUP_REMOVED lines=10> */
[----:B------:R-:W-:Y:S02]  /*3a540*/  SHF.R.U32.HI R9, RZ, 0x8, R9 ;  /* 0x00000008ff097819 */ /* 0x000fe40000011609 */
[----:B------:R-:W-:Y:S02]  /*3a550*/  LOP3.LUT R10, R10, 0xffff, RZ, 0xc0, !PT ;  /* 0x0000ffff0a0a7812 */ /* 0x000fe400078ec0ff */
[----:B------:R-:W-:Y:S02]  /*3a560*/  LOP3.LUT R11, R33, 0xffff, RZ, 0xc0, !PT ;  /* 0x0000ffff210b7812 */ /* 0x000fe400078ec0ff */
[----:B------:R-:W-:Y:S02]  /*3a570*/  LOP3.LUT R12, R31, 0xffff, RZ, 0xc0, !PT ;  /* 0x0000ffff1f0c7812 */ /* 0x000fe400078ec0ff */
[----:B------:R-:W-:Y:S02]  /*3a580*/  SHF.R.U32.HI R8, RZ, 0x8, R11 ;  /* 0x00000008ff087819 */ /* 0x000fe4000001160b */
[----:B------:R-:W-:-:S02]  /*3a590*/  LOP3.LUT R9, R9, 0xffff, RZ, 0xc0, !PT ;  /* 0x0000ffff09097812 */ /* 0x000fc400078ec0ff */
[----:B------:R-:W-:Y:S01]  /*3a5a0*/  PRMT R11, R11, 0x3340, R12 ;  /* 0x000033400b0b7816 */ /* 0x000fe2000000000c */
[----:B------:R-:W-:Y:S01]  /*3a5b0*/  STL [R1+0x71c], R15 ;  /* 0x00071c0f01007387 */ /* 0x000fe20000100800 */
[----:B------:R-:W-:-:S03]  /*3a5c0*/  PRMT R9, R10, 0x3340, R9 ;  /* 0x000033400a097816 */ /* 0x000fc60000000009 */
        /* <DEDUP_REMOVED lines=36> */
[----:B------:R-:W-:Y:S04]  /*3a810*/  STL [R1+0x58], R9 ;  /* 0x0000580901007387 */ /* 0x000fe80000100800 */
[----:B------:R0:W-:Y:S04]  /*3a820*/  STL [R1+0x5d8], R13 ;  /* 0x0005d80d01007387 */ /* 0x0001e80000100800 */
[----:B------:R-:W4:Y:S04]  /*3a830*/  LDL.LU R37, [R1+0xce8] ;  /* 0x000ce80001257983 */ /* 0x000f280000300800 */
[----:B------:R-:W4:Y:S01]  /*3a840*/  LDL.LU R35, [R1+0x260] ;  /* 0x0002600001237983 */ /* 0x000f220000300800 */
[----:B------:R-:W-:-:S05]  /*3a850*/  PRMT R8, R8, 0x3340, R12 ;  /* 0x0000334008087816 */ /* 0x000fca000000000c */
        /* <DEDUP_REMOVED lines=13> */
[----:B------:R-:W-:Y:S02]  /*3a930*/  SHF.R.U32.HI R8, RZ, 0x8, R11 ;  /* 0x00000008ff087819 */ /* 0x000fe4000001160b */
[----:B------:R-:W-:Y:S02]  /*3a940*/  PRMT R11, R11, 0x3340, R12 ;  /* 0x000033400b0b7816 */ /* 0x000fe4000000000c */
[----:B------:R-:W-:-:S02]  /*3a950*/  LOP3.LUT R10, R10, 0xffff, RZ, 0xc0, !PT ;  /* 0x0000ffff0a0a7812 */ /* 0x000fc400078ec0ff */
        /* <DEDUP_REMOVED lines=29> */
[----:B0-----:R-:W-:Y:S01]  /*3ab30*/  VIADD R13, R13, UR5 ;  /* 0x000000050d0d7c36 */ /* 0x001fe20008000000 */
[----:B------:R-:W-:Y:S01]  /*3ab40*/  STL [R1+0x6d8], R15 ;  /* 0x0006d80f01007387 */ /* 0x000fe20000100800 */
[----:B------:R-:W-:Y:S01]  /*3ab50*/  SHF.R.U32.HI R12, RZ, 0x8, R12 ;  /* 0x00000008ff0c7819 */ /* 0x000fe2000001160c */
[----:B------:R-:W-:Y:S01]  /*3ab60*/  ULDC UR5, c[0x0][0x248] ;  /* 0x0000920000057ab9 */ /* 0x000fe20000000800 */
[----:B------:R-:W-:Y:S01]  /*3ab70*/  PRMT R9, R10, 0x3340, R9 ;  /* 0x000033400a097816 */ /* 0x000fe20000000009 */
[----:B------:R-:W-:Y:S04]  /*3ab80*/  STL [R1+0x6d4], R11 ;  /* 0x0006d40b01007387 */ /* 0x000fe80000100800 */
[----:B------:R-:W4:Y:S04]  /*3ab90*/  LDL.LU R41, [R1+0xd08] ;  /* 0x000d080001297983 */ /* 0x000f280000300800 */
[----:B------:R-:W4:Y:S01]  /*3aba0*/  LDL.LU R39, [R1+0x2c8] ;  /* 0x0002c80001277983 */ /* 0x000f220000300800 */
[----:B------:R-:W-:-:S03]  /*3abb0*/  LOP3.LUT R8, R8, 0xffff, RZ, 0xc0, !PT ;  /* 0x0000ffff08087812 */ /* 0x000fc600078ec0ff */
[----:B------:R0:W-:Y:S01]  /*3abc0*/  STL [R1+0x5c4], R13 ;  /* 0x0005c40d01007387 */ /* 0x0001e20000100800 */
[----:B------:R-:W-:-:S03]  /*3abd0*/  LOP3.LUT R12, R12, 0xffff, RZ, 0xc0, !PT ;  /* 0x0000ffff0c0c7812 */ /* 0x000fc600078ec0ff */
[----:B------:R-:W4:Y:S04]  /*3abe0*/  LDL.LU R37, [R1+0xd04] ;  /* 0x000d040001257983 */ /* 0x000f280000300800 */
[----:B------:R-:W-:Y:S04]  /*3abf0*/  STL [R1+0x48], R9 ;  /* 0x0000480901007387 */ /* 0x000fe80000100800 */
[----:B------:R-:W4:Y:S01]  /*3ac00*/  LDL.LU R35, [R1+0x2b0] ;  /* 0x0002b00001237983 */ /* 0x000f220000300800 */
[----:B------:R-:W-:Y:S01]  /*3ac10*/  PRMT R8, R8, 0x3340, R12 ;  /* 0x0000334008087816 */ /* 0x000fe2000000000c */
[----:B0-----:R-:W-:Y:S01]  /*3ac20*/  VIADD R13, R13, UR5 ;  /* 0x000000050d0d7c36 */ /* 0x001fe20008000000 */
[----:B------:R-:W-:-:S03]  /*3ac30*/  ULDC UR5, c[0x0][0x248] ;  /* 0x0000920000057ab9 */ /* 0x000fc60000000800 */
[----:B------:R2:W-:Y:S04]  /*3ac40*/  STL [R1+0x44], R8 ;  /* 0x0000440801007387 */ /* 0x0005e80000100800 */
[----:B------:R0:W-:Y:S01]  /*3ac50*/  STL [R1+0x5c0], R13 ;  /* 0x0005c00d01007387 */ /* 0x0001e20000100800 */
[----:B--2---:R-:W-:Y:S02]  /*3ac60*/  LOP3.LUT R8, R45, 0xffff, RZ, 0xc0, !PT ;  /* 0x0000ffff2d087812 */ /* 0x004fe400078ec0ff */
[----:B---3--:R-:W-:-:S04]  /*3ac70*/  LOP3.LUT R9, R43, 0xffff, RZ, 0xc0, !PT ;  /* 0x0000ffff2b097812 */ /* 0x008fc800078ec0ff */
[----:B------:R-:W-:Y:S02]  /*3ac80*/  PRMT R15, R8, 0x3340, R9 ;  /* 0x00003340080f7816 */ /* 0x000fe40000000009 */
[----:B------:R-:W-:Y:S02]  /*3ac90*/  SHF.R.U32.HI R10, RZ, 0x8, R8 ;  /* 0x00000008ff0a7819 */ /* 0x000fe40000011608 */
[----:B------:R-:W-:Y:S01]  /*3aca0*/  LOP3.LUT R11, R33, 0xffff, RZ, 0xc0, !PT ;  /* 0x0000ffff210b7812 */ /* 0x000fe200078ec0ff */
[----:B------:R-:W-:Y:S01]  /*3acb0*/  STL [R1+0x52c], R15 ;  /* 0x00052c0f01007387 */ /* 0x000fe20000100800 */
[----:B------:R-:W-:-:S03]  /*3acc0*/  LOP3.LUT R12, R31, 0xffff, RZ, 0xc0, !PT ;  /* 0x0000ffff1f0c7812 */ /* 0x000fc600078ec0ff */
[----:B------:R-:W2:Y:S01]  /*3acd0*/  LDL.LU R33, [R1+0xd0c] ;  /* 0x000d0c0001217983 */ /* 0x000ea20000300800 */
[----:B------:R-:W-:Y:S02]  /*3ace0*/  SHF.R.U32.HI R8, RZ, 0x8, R11 ;  /* 0x00000008ff087819 */ /* 0x000fe4000001160b */
[----:B------:R-:W-:-:S05]  /*3acf0*/  PRMT R11, R11, 0x3340, R12 ;  /* 0x000033400b0b7816 */ /* 0x000fca000000000c */
[----:B------:R-:W-:Y:S04]  /*3ad00*/  STL [R1+0x528], R11 ;  /* 0x0005280b01007387 */ /* 0x000fe80000100800 */
[----:B------:R-:W3:Y:S01]  /*3ad10*/  LDL.LU R31, [R1+0xcfc] ;  /* 0x000cfc00011f7983 */ /* 0x000ee20000300800 */
[----:B------:R-:W-:Y:S02]  /*3ad20*/  SHF.R.U32.HI R9, RZ, 0x8, R9 ;  /* 0x00000008ff097819 */ /* 0x000fe40000011609 */
[----:B------:R-:W-:Y:S02]  /*3ad30*/  SHF.R.U32.HI R12, RZ, 0x8, R12 ;  /* 0x00000008ff0c7819 */ /* 0x000fe4000001160c */
[----:B------:R-:W-:Y:S02]  /*3ad40*/  LOP3.LUT R10, R10, 0xffff, RZ, 0xc0, !PT ;  /* 0x0000ffff0a0a7812 */ /* 0x000fe400078ec0ff */
[----:B------:R-:W-:-:S02]  /*3ad50*/  LOP3.LUT R9, R9, 0xffff, RZ, 0xc0, !PT ;  /* 0x0000ffff09097812 */ /* 0x000fc400078ec0ff */
[----:B------:R-:W-:Y:S02]  /*3ad60*/  LOP3.LUT R8, R8, 0xffff, RZ, 0xc0, !PT ;  /* 0x0000ffff08087812 */ /* 0x000fe400078ec0ff */
[----:B------:R-:W-:Y:S01]  /*3ad70*/  LOP3.LUT R12, R12, 0xffff, RZ, 0xc0, !PT ;  /* 0x0000ffff0c0c7812 */ /* 0x000fe200078ec0ff */
[----:B0-----:R-:W-:Y:S01]  /*3ad80*/  VIADD R13, R13, UR5 ;  /* 0x000000050d0d7c36 */ /* 0x001fe20008000000 */
[----:B------:R-:W-:Y:S01]  /*3ad90*/  PRMT R9, R10, 0x3340, R9 ;  /* 0x000033400a097816 */ /* 0x000fe20000000009 */
[----:B------:R-:W-:Y:S01]  /*3ada0*/  ULDC UR5, c[0x0][0x248] ;  /* 0x0000920000057ab9 */ /* 0x000fe20000000800 */
[----:B------:R-:W-:Y:S02]  /*3adb0*/  PRMT R8, R8, 0x3340, R12 ;  /* 0x0000334008087816 */ /* 0x000fe4000000000c */
        /* <DEDUP_REMOVED lines=8> */
[----:B----4-:R-:W-:Y:S02]  /*3ae40*/  LOP3.LUT R8, R41, 0xffff, RZ, 0xc0, !PT ;  /* 0x0000ffff29087812 */ /* 0x010fe400078ec0ff */
[----:B------:R-:W-:Y:S02]  /*3ae50*/  LOP3.LUT R9, R39, 0xffff, RZ, 0xc0, !PT ;  /* 0x0000ffff27097812 */ /* 0x000fe400078ec0ff */
[----:B------:R-:W-:Y:S02]  /*3ae60*/  SHF.R.U32.HI R10, RZ, 0x8, R8 ;  /* 0x00000008ff0a7819 */ /* 0x000fe40000011608 */
[----:B------:R-:W-:-:S02]  /*3ae70*/  PRMT R15, R8, 0x3340, R9 ;  /* 0x00003340080f7816 */ /* 0x000fc40000000009 */
[----:B------:R-:W-:Y:S02]  /*3ae80*/  LOP3.LUT R11, R37, 0xffff, RZ, 0xc0, !PT ;  /* 0x0000ffff250b7812 */ /* 0x000fe400078ec0ff */
[----:B------:R-:W-:Y:S02]  /*3ae90*/  SHF.R.U32.HI R9, RZ, 0x8, R9 ;  /* 0x00000008ff097819 */ /* 0x000fe40000011609 */
[----:B------:R-:W-:Y:S02]  /*3aea0*/  SHF.R.U32.HI R8, RZ, 0x8, R11 ;  /* 0x00000008ff087819 */ /* 0x000fe4000001160b */
[----:B------:R-:W-:Y:S01]  /*3aeb0*/  LOP3.LUT R12, R35, 0xffff, RZ, 0xc0, !PT ;  /* 0x0000ffff230c7812 */ /* 0x000fe200078ec0ff */
[----:B------:R-:W-:Y:S03]  /*3aec0*/  STL [R1+0x40c], R15 ;  /* 0x00040c0f01007387 */ /* 0x000fe60000100800 */
[--C-:B------:R-:W-:Y:S01]  /*3aed0*/  PRMT R11, R11, 0x3340, R12.reuse ;  /* 0x000033400b0b7816 */ /* 0x100fe2000000000c */
[----:B------:R-:W4:Y:S01]  /*3aee0*/  LDL.LU R37, [R1+0xd10] ;  /* 0x000d100001257983 */ /* 0x000f220000300800 */
[----:B------:R-:W-:-:S02]  /*3aef0*/  SHF.R.U32.HI R12, RZ, 0x8, R12 ;  /* 0x00000008ff0c7819 */ /* 0x000fc4000001160c */
[----:B------:R-:W-:Y:S01]  /*3af00*/  LOP3.LUT R10, R10, 0xffff, RZ, 0xc0, !PT ;  /* 0x0000ffff0a0a7812 */ /* 0x000fe200078ec0ff */
[----:B------:R-:W-:Y:S01]  /*3af10*/  STL [R1+0x54c], R11 ;  /* 0x00054c0b01007387 */ /* 0x000fe20000100800 */
[----:B------:R-:W-:Y:S02]  /*3af20*/  LOP3.LUT R9, R9, 0xffff, RZ, 0xc0, !PT ;  /* 0x0000ffff09097812 */ /* 0x000fe400078ec0ff */
[----:B------:R-:W-:Y:S01]  /*3af30*/  LOP3.LUT R8, R8, 0xffff, RZ, 0xc0, !PT ;  /* 0x0000ffff08087812 */ /* 0x000fe200078ec0ff */
[----:B------:R-:W4:Y:S01]  /*3af40*/  LDL.LU R35, [R1+0xd00] ;  /* 0x000d000001237983 */ /* 0x000f220000300800 */
[----:B------:R-:W-:Y:S02]  /*3af50*/  LOP3.LUT R12, R12, 0xffff, RZ, 0xc0, !PT ;  /* 0x0000ffff0c0c7812 */ /* 0x000fe400078ec0ff */
[----:B------:R-:W-:Y:S02]  /*3af60*/  PRMT R9, R10, 0x3340, R9 ;  /* 0x000033400a097816 */ /* 0x000fe40000000009 */
[----:B------:R-:W-:Y:S01]  /*3af70*/  PRMT R8, R8, 0x3340, R12 ;  /* 0x0000334008087816 */ /* 0x000fe2000000000c */
[----:B------:R0:W-:Y:S04]  /*3af80*/  STL [R1+0x5b0], R13 ;  /* 0x0005b00d01007387 */ /* 0x0001e80000100800 */
[----:B------:R1:W-:Y:S04]  /*3af90*/  STL [R1+0x38], R9 ;  /* 0x0000380901007387 */ /* 0x0003e80000100800 */
[----:B------:R2:W-:Y:S01]  /*3afa0*/  STL [R1+0x34], R8 ;  /* 0x0000340801007387 */ /* 0x0005e20000100800 */
[----:B0-----:R-:W-:Y:S01]  /*3afb0*/  VIADD R13, R13, UR5 ;  /* 0x000000050d0d7c36 */ /* 0x001fe20008000000 */
[----:B------:R-:W-:Y:S01]  /*3afc0*/  LOP3.LUT R12, R2, 0xffff, RZ, 0xc0, !PT ;  /* 0x0000ffff020c7812 */ /* 0x000fe200078ec0ff */
[----:B------:R-:W-:Y:S01]  /*3afd0*/  ULDC UR5, c[0x0][0x248] ;  /* 0x0000920000057ab9 */ /* 0x000fe20000000800 */
[----:B-1----:R-:W-:-:S02]  /*3afe0*/  LOP3.LUT R9, R233, 0xffff, RZ, 0xc0, !PT ;  /* 0x0000ffffe9097812 */ /* 0x002fc400078ec0ff */
[----:B------:R-:W4:Y:S04]  /*3aff0*/  LDL.LU R233, [R1+0x1428] ;  /* 0x0014280001e97983 */ /* 0x000f280000300800 */
[----:B------:R0:W-:Y:S04]  /*3b000*/  STL [R1+0x5ac], R13 ;  /* 0x0005ac0d01007387 */ /* 0x0001e80000100800 */
[----:B------:R-:W4:Y:S01]  /*3b010*/  LDL.LU R2, [R1+0x1424] ;  /* 0x0014240001027983 */ /* 0x000f220000300800 */
[----:B--2---:R-:W-:-:S04]  /*3b020*/  LOP3.LUT R8, R33, 0xffff, RZ, 0xc0, !PT ;  /* 0x0000ffff21087812 */ /* 0x004fc800078ec0ff */
[----:B------:R-:W-:Y:S02]  /*3b030*/  PRMT R15, R8, 0x3340, R9 ;  /* 0x00003340080f7816 */ /* 0x000fe40000000009 */
[----:B------:R-:W-:-:S03]  /*3b040*/  SHF.R.U32.HI R10, RZ, 0x8, R8 ;  /* 0x00000008ff0a7819 */ /* 0x000fc60000011608 */
[----:B------:R-:W-:Y:S01]  /*3b050*/  STL [R1+0x580], R15 ;  /* 0x0005800f01007387 */ /* 0x000fe20000100800 */
[----:B---3--:R-:W-:-:S03]  /*3b060*/  LOP3.LUT R11, R31, 0xffff, RZ, 0xc0, !PT ;  /* 0x0000ffff1f0b7812 */ /* 0x008fc600078ec0ff */
        /* <DEDUP_REMOVED lines=16> */
[----:B------:R1:W-:Y:S01]  /*3b170*/  STL [R1+0x64], R9 ;  /* 0x0000640901007387 */ /* 0x0003e20000100800 */
[----:B------:R-:W-:-:S03]  /*3b180*/  LOP3.LUT R12, R0, 0xffff, RZ, 0xc0, !PT ;  /* 0x0000ffff000c7812 */ /* 0x000fc600078ec0ff */
[----:B------:R-:W-:Y:S01]  /*3b190*/  STL [R1+0x84], R8 ;  /* 0x0000840801007387 */ /* 0x000fe20000100800 */
[----:B0-----:R-:W-:Y:S01]  /*3b1a0*/  VIADD R13, R13, UR5 ;  /* 0x000000050d0d7c36 */ /* 0x001fe20008000000 */
[----:B------:R-:W-:Y:S01]  /*3b1b0*/  ULDC UR5, c[0x0][0x248] ;  /* 0x0000920000057ab9 */ /* 0x000fe20000000800 */
[----:B-1----:R-:W-:Y:S02]  /*3b1c0*/  LOP3.LUT R9, R3, 0xffff, RZ, 0xc0, !PT ;  /* 0x0000ffff03097812 */ /* 0x002fe400078ec0ff */
[----:B------:R-:W3:Y:S04]  /*3b1d0*/  LDL.LU R3, [R1+0x1420] ;  /* 0x0014200001037983 */ /* 0x000ee80000300800 */
[----:B------:R0:W-:Y:S04]  /*3b1e0*/  STL [R1+0x5a0], R13 ;  /* 0x0005a00d01007387 */ /* 0x0001e80000100800 */
[----:B------:R-:W3:Y:S01]  /*3b1f0*/  LDL.LU R0, [R1+0x141c] ;  /* 0x00141c0001007983 */ /* 0x000ee20000300800 */
[----:B0-----:R-:W-:Y:S01]  /*3b200*/  VIADD R13, R13, UR5 ;  /* 0x000000050d0d7c36 */ /* 0x001fe20008000000 */
[----:B------:R-:W-:Y:S01]  /*3b210*/  ULDC UR5, c[0x0][0x248] ;  /* 0x0000920000057ab9 */ /* 0x000fe20000000800 */
[----:B----4-:R-:W-:-:S04]  /*3b220*/  LOP3.LUT R8, R37, 0xffff, RZ, 0xc0, !PT ;  /* 0x0000ffff25087812 */ /* 0x010fc800078ec0ff */
[----:B------:R-:W-:Y:S02]  /*3b230*/  SHF.R.U32.HI R10, RZ, 0x8, R8 ;  /* 0x00000008ff0a7819 */ /* 0x000fe40000011608 */
[----:B------:R-:W-:Y:S02]  /*3b240*/  LOP3.LUT R11, R35, 0xffff, RZ, 0xc0, !PT ;  /* 0x0000ffff230b7812 */ /* 0x000fe400078ec0ff */
[----:B------:R-:W-:Y:S02]  /*3b250*/  PRMT R15, R8, 0x3340, R9 ;  /* 0x00003340080f7816 */ /* 0x000fe40000000009 */
[----:B------:R-:W-:Y:S02]  /*3b260*/  SHF.R.U32.HI R8, RZ, 0x8, R11 ;  /* 0x00000008ff087819 */ /* 0x000fe4000001160b */
[----:B------:R-:W-:Y:S02]  /*3b270*/  SHF.R.U32.HI R9, RZ, 0x8, R9 ;  /* 0x00000008ff097819 */ /* 0x000fe40000011609 */
[----:B------:R-:W-:-:S02]  /*3b280*/  PRMT R11, R11, 0x3340, R12 ;  /* 0x000033400b0b7816 */ /* 0x000fc4000000000c */
[----:B------:R-:W-:Y:S01]  /*3b290*/  SHF.R.U32.HI R12, RZ, 0x8, R12 ;  /* 0x00000008ff0c7819 */ /* 0x000fe2000001160c */
[----:B------:R-:W-:Y:S01]  /*3b2a0*/  STL [R1+0x6dc], R15 ;  /* 0x0006dc0f01007387 */ /* 0x000fe20000100800 */
[----:B------:R-:W-:Y:S02]  /*3b2b0*/  LOP3.LUT R10, R10, 0xffff, RZ, 0xc0, !PT ;  /* 0x0000ffff0a0a7812 */ /* 0x000fe400078ec0ff */
[----:B------:R-:W-:Y:S01]  /*3b2c0*/  LOP3.LUT R9, R9, 0xffff, RZ, 0xc0, !PT ;  /* 0x0000ffff09097812 */ /* 0x000fe200078ec0ff */
[----:B------:R-:W4:Y:S01]  /*3b2d0*/  LDL.LU R37, [R1+0x8c4] ;  /* 0x0008c40001257983 */ /* 0x000f220000300800 */
[----:B------:R-:W-:Y:S02]  /*3b2e0*/  LOP3.LUT R8, R8, 0xffff, RZ, 0xc0, !PT ;  /* 0x0000ffff08087812 */ /* 0x000fe400078ec0ff */
[----:B------:R-:W-:Y:S01]  /*3b2f0*/  LOP3.LUT R12, R12, 0xffff, RZ, 0xc0, !PT ;  /* 0x0000ffff0c0c7812 */ /* 0x000fe200078ec0ff */
[----:B------:R-:W-:Y:S01]  /*3b300*/  STL [R1+0x6f4], R11 ;  /* 0x0006f40b01007387 */ /* 0x000fe20000100800 */
[----:B------:R-:W-:-:S03]  /*3b310*/  PRMT R9, R10, 0x3340, R9 ;  /* 0x000033400a097816 */ /* 0x000fc60000000009 */
[----:B------:R-:W4:Y:S01]  /*3b320*/  LDL.LU R35, [R1+0x8b4] ;  /* 0x0008b40001237983 */ /* 0x000f220000300800 */
[----:B------:R-:W-:-:S03]  /*3b330*/  PRMT R8, R8, 0x3340, R12 ;  /* 0x0000334008087816 */ /* 0x000fc6000000000c */
        /* <DEDUP_REMOVED lines=13> */
[----:B------:R-:W-:Y:S04]  /*3b410*/  STL [R1+0x700], R15 ;  /* 0x0007000f01007387 */ /* 0x000fe80000100800 */
[----:B------:R-:W2:Y:S01]  /*3b420*/  LDL.LU R33, [R1+0x8cc] ;  /* 0x0008cc0001217983 */ /* 0x000ea20000300800 */
[----:B---3--:R-:W-:-:S04]  /*3b430*/  LOP3.LUT R11, R31, 0xffff, RZ, 0xc0, !PT ;  /* 0x0000ffff1f0b7812 */ /* 0x008fc800078ec0ff */
        /* <DEDUP_REMOVED lines=35> */
[----:B------:R-:W4:Y:S04]  /*3b670*/  LDL.LU R37, [R1+0x8d4] ;  /* 0x0008d40001257983 */ /* 0x000f280000300800 */
[----:B------:R-:W-:Y:S01]  /*3b680*/  STL [R1+0x738], R11 ;  /* 0x0007380b01007387 */ /* 0x000fe20000100800 */
[----:B------:R-:W-:-:S03]  /*3b690*/  LOP3.LUT R10, R10, 0xffff, RZ, 0xc0, !PT ;  /* 0x0000ffff0a0a7812 */ /* 0x000fc600078ec0ff */
[----:B------:R-:W4:Y:S01]  /*3b6a0*/  LDL.LU R35, [R1+0x8bc] ;  /* 0x0008bc0001237983 */ /* 0x000f220000300800 */
[----:B------:R-:W-:Y:S02]  /*3b6b0*/  LOP3.LUT R9, R9, 0xffff, RZ, 0xc0, !PT ;  /* 0x0000ffff09097812 */ /* 0x000fe400078ec0ff */
[----:B------:R-:W-:Y:S02]  /*3b6c0*/  LOP3.LUT R8, R8, 0xffff, RZ, 0xc0, !PT ;  /* 0x0000ffff08087812 */ /* 0x000fe400078ec0ff */
[----:B------:R-:W-:Y:S02]  /*3b6d0*/  LOP3.LUT R12, R12, 0xffff, RZ, 0xc0, !PT ;  /* 0x0000ffff0c0c7812 */ /* 0x000fe400078ec0ff */
[----:B------:R-:W-:Y:S02]  /*3b6e0*/  PRMT R9, R10, 0x3340, R9 ;  /* 0x000033400a097816 */ /* 0x000fe40000000009 */
[----:B------:R-:W-:Y:S01]  /*3b6f0*/  PRMT R8, R8, 0x3340, R12 ;  /* 0x0000334008087816 */ /* 0x000fe2000000000c */
[----:B------:R0:W-:Y:S01]  /*3b700*/  STL [R1+0x57c], R13 ;  /* 0x00057c0d01007387 */ /* 0x0001e20000100800 */
[----:B------:R-:W-:-:S03]  /*3b710*/  LOP3.LUT R12, R232, 0xffff, RZ, 0xc0, !PT ;  /* 0x0000ffffe80c7812 */ /* 0x000fc600078ec0ff */
[----:B------:R-:W-:Y:S01]  /*3b720*/  STL [R1+0x1d0], R9 ;  /* 0x0001d00901007387 */ /* 0x000fe20000100800 */
[----:B0-----:R-:W-:-:S03]  /*3b730*/  VIADD R13, R13, UR5 ;  /* 0x000000050d0d7c36 */ /* 0x001fc60008000000 */
[----:B------:R0:W-:Y:S01]  /*3b740*/  STL [R1+0x254], R8 ;  /* 0x0002540801007387 */ /* 0x0001e20000100800 */
[----:B------:R-:W-:-:S03]  /*3b750*/  ULDC UR5, c[0x0][0x248] ;  /* 0x0000920000057ab9 */ /* 0x000fc60000000800 */
[----:B------:R-:W4:Y:S04]  /*3b760*/  LDL.LU R232, [R1+0x1408] ;  /* 0x0014080001e87983 */ /* 0x000f280000300800 */
[----:B------:R1:W-:Y:S01]  /*3b770*/  STL [R1+0x574], R13 ;  /* 0x0005740d01007387 */ /* 0x0003e20000100800 */
[----:B0-----:R-:W-:-:S03]  /*3b780*/  LOP3.LUT R8, R230, 0xffff, RZ, 0xc0, !PT ;  /* 0x0000ffffe6087812 */ /* 0x001fc600078ec0ff */
        /* <DEDUP_REMOVED lines=9> */
[----:B------:R0:W-:Y:S04]  /*3b820*/  STL [R1+0x764], R9 ;  /* 0x0007640901007387 */ /* 0x0001e80000100800 */
[----:B------:R-:W3:Y:S01]  /*3b830*/  LDL.LU R31, [R1+0x8c0] ;  /* 0x0008c000011f7983 */ /* 0x000ee20000300800 */
[----:B------:R-:W-:Y:S02]  /*3b840*/  SHF.R.U32.HI R12, RZ, 0x8, R12 ;  /* 0x00000008ff0c7819 */ /* 0x000fe4000001160c */
[----:B------:R-:W-:Y:S02]  /*3b850*/  SHF.R.U32.HI R8, RZ, 0x8, R8 ;  /* 0x00000008ff087819 */ /* 0x000fe40000011608 */
[----:B------:R-:W-:Y:S02]  /*3b860*/  LOP3.LUT R10, R10, 0xffff, RZ, 0xc0, !PT ;  /* 0x0000ffff0a0a7812 */ /* 0x000fe400078ec0ff */
[----:B------:R-:W-:-:S02]  /*3b870*/  LOP3.LUT R12, R12, 0xffff, RZ, 0xc0, !PT ;  /* 0x0000ffff0c0c7812 */ /* 0x000fc400078ec0ff */
[----:B------:R-:W-:Y:S02]  /*3b880*/  LOP3.LUT R11, R11, 0xffff, RZ, 0xc0, !PT ;  /* 0x0000ffff0b0b7812 */ /* 0x000fe400078ec0ff */
[----:B------:R-:W-:Y:S01]  /*3b890*/  LOP3.LUT R8, R8, 0xffff, RZ, 0xc0, !PT ;  /* 0x0000ffff08087812 */ /* 0x000fe200078ec0ff */
[----:B-1----:R-:W-:Y:S01]  /*3b8a0*/  VIADD R13, R13, UR5 ;  /* 0x000000050d0d7c36 */ /* 0x002fe20008000000 */
[----:B0-----:R-:W-:Y:S01]  /*3b8b0*/  PRMT R9, R10, 0x3340, R12 ;  /* 0x000033400a097816 */ /* 0x001fe2000000000c */
[----:B------:R-:W-:Y:S01]  /*3b8c0*/  ULDC UR5, c[0x0][0x248] ;  /* 0x0000920000057ab9 */ /* 0x000fe20000000800 */
[----:B------:R-:W-:Y:S02]  /*3b8d0*/  PRMT R8, R11, 0x3340, R8 ;  /* 0x000033400b087816 */ /* 0x000fe40000000008 */
[----:B------:R0:W-:Y:S01]  /*3b8e0*/  STL [R1+0x55c], R13 ;  /* 0x00055c0d01007387 */ /* 0x0001e20000100800 */
[----:B------:R-:W-:-:S03]  /*3b8f0*/  LOP3.LUT R12, R229, 0xffff, RZ, 0xc0, !PT ;  /* 0x0000ffffe50c7812 */ /* 0x000fc600078ec0ff */
[----:B------:R-:W-:Y:S04]  /*3b900*/  STL [R1+0x474], R9 ;  /* 0x0004740901007387 */ /* 0x000fe80000100800 */
[----:B------:R1:W-:Y:S01]  /*3b910*/  STL [R1+0x498], R8 ;  /* 0x0004980801007387 */ /* 0x0003e20000100800 */
[----:B0-----:R-:W-:Y:S01]  /*3b920*/  VIADD R13, R13, UR5 ;  /* 0x000000050d0d7c36 */ /* 0x001fe20008000000 */
[----:B------:R-:W-:Y:S02]  /*3b930*/  ULDC UR5, c[0x0][0x248] ;  /* 0x0000920000057ab9 */ /* 0x000fe40000000800 */
[----:B------:R-:W3:Y:S01]  /*3b940*/  LDL.LU R229, [R1+0x1400] ;  /* 0x0014000001e57983 */ /* 0x000ee20000300800 */
[----:B-1----:R-:W-:-:S03]  /*3b950*/  LOP3.LUT R8, R228, 0xffff, RZ, 0xc0, !PT ;  /* 0x0000ffffe4087812 */ /* 0x002fc600078ec0ff */
        /* <DEDUP_REMOVED lines=20> */
[----:B------:R1:W-:Y:S01]  /*3baa0*/  STL [R1+0x520], R13 ;  /* 0x0005200d01007387 */ /* 0x0003e20000100800 */
[----:B0-----:R-:W-:Y:S02]  /*3bab0*/  PRMT R9, R10, 0x3340, R12 ;  /* 0x000033400a097816 */ /* 0x001fe4000000000c */
[----:B------:R-:W-:Y:S02]  /*3bac0*/  PRMT R8, R11, 0x3340, R8 ;  /* 0x000033400b087816 */ /* 0x000fe40000000008 */
[----:B------:R-:W-:Y:S01]  /*3bad0*/  LOP3.LUT R12, R236, 0xffff, RZ, 0xc0, !PT ;  /* 0x0000ffffec0c7812 */ /* 0x000fe200078ec0ff */
[----:B------:R-:W-:Y:S01]  /*3bae0*/  STL [R1+0x4b0], R9 ;  /* 0x0004b00901007387 */ /* 0x000fe20000100800 */
[----:B-1----:R-:W-:-:S03]  /*3baf0*/  VIADD R13, R13, UR5 ;  /* 0x000000050d0d7c36 */ /* 0x002fc60008000000 */
[----:B------:R0:W-:Y:S01]  /*3bb00*/  STL [R1+0x4d0], R8 ;  /* 0x0004d00801007387 */ /* 0x0001e20000100800 */
[----:B------:R-:W-:-:S03]  /*3bb10*/  ULDC UR5, c[0x0][0x248] ;  /* 0x0000920000057ab9 */ /* 0x000fc60000000800 */
[----:B------:R-:W4:Y:S04]  /*3bb20*/  LDL.LU R236, [R1+0x13f8] ;  /* 0x0013f80001ec7983 */ /* 0x000f280000300800 */
[----:B------:R1:W-:Y:S01]  /*3bb30*/  STL [R1+0x50c], R13 ;  /* 0x00050c0d01007387 */ /* 0x0003e20000100800 */
[----:B0-----:R-:W-:-:S03]  /*3bb40*/  LOP3.LUT R8, R235, 0xffff, RZ, 0xc0, !PT ;  /* 0x0000ffffeb087812 */ /* 0x001fc600078ec0ff */
[----:B------:R-:W4:Y:S01]  /*3bb50*/  LDL.LU R235, [R1+0x13f4] ;  /* 0x0013f40001eb7983 */ /* 0x000f220000300800 */
[----:B-1----:R-:W-:Y:S01]  /*3bb60*/  VIADD R13, R13, UR5 ;  /* 0x000000050d0d7c36 */ /* 0x002fe20008000000 */
[----:B------:R-:W-:Y:S01]  /*3bb70*/  ULDC UR5, c[0x0][0x248] ;  /* 0x0000920000057ab9 */ /* 0x000fe20000000800 */
[----:B--2---:R-:W-:-:S04]  /*3bb80*/  LOP3.LUT R11, R33, 0xffff, RZ, 0xc0, !PT ;  /* 0x0000ffff210b7812 */ /* 0x004fc800078ec0ff */
[----:B------:R-:W-:Y:S02]  /*3bb90*/  PRMT R15, R11, 0x3340, R12 ;  /* 0x000033400b0f7816 */ /* 0x000fe4000000000c */
[----:B------:R-:W-:-:S03]  /*3bba0*/  SHF.R.U32.HI R10, RZ, 0x8, R11 ;  /* 0x00000008ff0a7819 */ /* 0x000fc6000001160b */
[----:B------:R-:W-:Y:S01]  /*3bbb0*/  STL [R1+0x788], R15 ;  /* 0x0007880f01007387 */ /* 0x000fe20000100800 */
[----:B------:R-:W-:-:S03]  /*3bbc0*/  SHF.R.U32.HI R12, RZ, 0x8, R12 ;  /* 0x00000008ff0c7819 */ /* 0x000fc6000001160c */
[----:B------:R-:W2:Y:S01]  /*3bbd0*/  LDL.LU R33, [R1+0x8e8] ;  /* 0x0008e80001217983 */ /* 0x000ea20000300800 */
[----:B---3--:R-:W-:-:S03]  /*3bbe0*/  LOP3.LUT R9, R31, 0xffff, RZ, 0xc0, !PT ;  /* 0x0000ffff1f097812 */ /* 0x008fc600078ec0ff */
[----:B------:R-:W3:Y:S01]  /*3bbf0*/  LDL.LU R31, [R1+0x8d0] ;  /* 0x0008d000011f7983 */ /* 0x000ee20000300800 */
[----:B------:R-:W-:Y:S02]  /*3bc00*/  SHF.R.U32.HI R11, RZ, 0x8, R9 ;  /* 0x00000008ff0b7819 */ /* 0x000fe40000011609 */
[--C-:B------:R-:W-:Y:S02]  /*3bc10*/  PRMT R9, R9, 0x3340, R8.reuse ;  /* 0x0000334009097816 */ /* 0x100fe40000000008 */
[----:B------:R-:W-:Y:S02]  /*3bc20*/  SHF.R.U32.HI R8, RZ, 0x8, R8 ;  /* 0x00000008ff087819 */ /* 0x000fe40000011608 */
[----:B------:R-:W-:Y:S02]  /*3bc30*/  LOP3.LUT R10, R10, 0xffff, RZ, 0xc0, !PT ;  /* 0x0000ffff0a0a7812 */ /* 0x000fe400078ec0ff */
[----:B------:R-:W-:Y:S01]  /*3bc40*/  LOP3.LUT R12, R12, 0xffff, RZ, 0xc0, !PT ;  /* 0x0000ffff0c0c7812 */ /* 0x000fe200078ec0ff */
[----:B------:R0:W-:Y:S01]  /*3bc50*/  STL [R1+0x798], R9 ;  /* 0x0007980901007387 */ /* 0x0001e20000100800 */
[----:B------:R-:W-:-:S02]  /*3bc60*/  LOP3.LUT R11, R11, 0xffff, RZ, 0xc0, !PT ;  /* 0x0000ffff0b0b7812 */ /* 0x000fc400078ec0ff */
[----:B------:R-:W-:-:S04]  /*3bc70*/  LOP3.LUT R8, R8, 0xffff, RZ, 0xc0, !PT ;  /* 0x0000ffff08087812 */ /* 0x000fc800078ec0ff */
[----:B------:R-:W-:Y:S02]  /*3bc80*/  PRMT R8, R11, 0x3340, R8 ;  /* 0x000033400b087816 */ /* 0x000fe40000000008 */
[----:B0-----:R-:W-:Y:S02]  /*3bc90*/  PRMT R9, R10, 0x3340, R12 ;  /* 0x000033400a097816 */ /* 0x001fe4000000000c */
[----:B------:R-:W-:-:S03]  /*3bca0*/  LOP3.LUT R12, R234, 0xffff, RZ, 0xc0, !PT ;  /* 0x0000ffffea0c7812 */ /* 0x000fc600078ec0ff */
[----:B------:R-:W-:Y:S04]  /*3bcb0*/  STL [R1+0x4e0], R9 ;  /* 0x0004e00901007387 */ /* 0x000fe80000100800 */
[----:B------:R0:W-:Y:S04]  /*3bcc0*/  STL [R1+0x4e4], R13 ;  /* 0x0004e40d01007387 */ /* 0x0001e80000100800 */
[----:B------:R1:W-:Y:S04]  /*3bcd0*/  STL [R1+0x508], R8 ;  /* 0x0005080801007387 */ /* 0x0003e80000100800 */
[----:B------:R-:W3:Y:S01]  /*3bce0*/  LDL.LU R234, [R1+0x13f0] ;  /* 0x0013f00001ea7983 */ /* 0x000ee20000300800 */
[----:B0-----:R-:W-:Y:S01]  /*3bcf0*/  VIADD R13, R13, UR5 ;  /* 0x000000050d0d7c36 */ /* 0x001fe20008000000 */
[----:B------:R-:W-:Y:S01]  /*3bd00*/  ULDC UR5, c[0x0][0x248] ;  /* 0x0000920000057ab9 */ /* 0x000fe20000000800 */
[----:B-1----:R-:W-:-:S03]  /*3bd10*/  LOP3.LUT R8, R30, 0xffff, RZ, 0xc0, !PT ;  /* 0x0000ffff1e087812 */ /* 0x002fc600078ec0ff */
[----:B------:R0:W-:Y:S02]  /*3bd20*/  STL [R1+0x4cc], R13 ;  /* 0x0004cc0d01007387 */ /* 0x0001e40000100800 */
[----:B0-----:R-:W-:Y:S01]  /*3bd30*/  VIADD R13, R13, UR5 ;  /* 0x000000050d0d7c36 */ /* 0x001fe20008000000 */
[----:B------:R-:W-:Y:S01]  /*3bd40*/  ULDC UR5, c[0x0][0x248] ;  /* 0x0000920000057ab9 */ /* 0x000fe20000000800 */
[----:B----4-:R-:W-:-:S04]  /*3bd50*/  LOP3.LUT R11, R37, 0xffff, RZ, 0xc0, !PT ;  /* 0x0000ffff250b7812 */ /* 0x010fc800078ec0ff */
[----:B------:R-:W-:Y:S02]  /*3bd60*/  SHF.R.U32.HI R10, RZ, 0x8, R11 ;  /* 0x00000008ff0a7819 */ /* 0x000fe4000001160b */
[----:B------:R-:W-:Y:S02]  /*3bd70*/  LOP3.LUT R9, R35, 0xffff, RZ, 0xc0, !PT ;  /* 0x0000ffff23097812 */ /* 0x000fe400078ec0ff */
[--C-:B------:R-:W-:Y:S02]  /*3bd80*/  PRMT R15, R11, 0x3340, R12.reuse ;  /* 0x000033400b0f7816 */ /* 0x100fe4000000000c */
[----:B------:R-:W-:Y:S02]  /*3bd90*/  SHF.R.U32.HI R12, RZ, 0x8, R12 ;  /* 0x00000008ff0c7819 */ /* 0x000fe4000001160c */
[----:B------:R-:W-:Y:S02]  /*3bda0*/  SHF.R.U32.HI R11, RZ, 0x8, R9 ;  /* 0x00000008ff0b7819 */ /* 0x000fe40000011609 */
[----:B------:R-:W-:-:S02]  /*3bdb0*/  PRMT R9, R9, 0x3340, R8 ;  /* 0x0000334009097816 */ /* 0x000fc40000000008 */
[----:B------:R-:W-:Y:S02]  /*3bdc0*/  SHF.R.U32.HI R8, RZ, 0x8, R8 ;  /* 0x00000008ff087819 */ /* 0x000fe40000011608 */
[----:B------:R-:W-:Y:S02]  /*3bdd0*/  LOP3.LUT R10, R10, 0xffff, RZ, 0xc0, !PT ;  /* 0x0000ffff0a0a7812 */ /* 0x000fe400078ec0ff */
[----:B------:R-:W-:Y:S01]  /*3bde0*/  LOP3.LUT R12, R12, 0xffff, RZ, 0xc0, !PT ;  /* 0x0000ffff0c0c7812 */ /* 0x000fe200078ec0ff */
[----:B------:R-:W-:Y:S01]  /*3bdf0*/  STL [R1+0x7a4], R15 ;  /* 0x0007a40f01007387 */ /* 0x000fe20000100800 */
[----:B------:R-:W-:Y:S02]  /*3be00*/  LOP3.LUT R11, R11, 0xffff, RZ, 0xc0, !PT ;  /* 0x0000ffff0b0b7812 */ /* 0x000fe400078ec0ff */
[----:B------:R-:W-:Y:S01]  /*3be10*/  LOP3.LUT R8, R8, 0xffff, RZ, 0xc0, !PT ;  /* 0x0000ffff08087812 */ /* 0x000fe200078ec0ff */
[----:B------:R0:W-:Y:S03]  /*3be20*/  STL [R1+0x7b8], R9 ;  /* 0x0007b80901007387 */ /* 0x0001e60000100800 */
[----:B------:R-:W-:-:S02]  /*3be30*/  PRMT R8, R11, 0x3340, R8 ;  /* 0x000033400b087816 */ /* 0x000fc40000000008 */
[----:B0-----:R-:W-:Y:S02]  /*3be40*/  PRMT R9, R10, 0x3340, R12 ;  /* 0x000033400a097816 */ /* 0x001fe4000000000c */
[----:B------:R-:W-:-:S03]  /*3be50*/  LOP3.LUT R12, R38, 0xffff, RZ, 0xc0, !PT ;  /* 0x0000ffff260c7812 */ /* 0x000fc600078ec0ff */
[----:B------:R-:W-:Y:S04]  /*3be60*/  STL [R1+0x51c], R9 ;  /* 0x00051c0901007387 */ /* 0x000fe80000100800 */
[----:B------:R0:W-:Y:S04]  /*3be70*/  STL [R1+0x4a4], R13 ;  /* 0x0004a40d01007387 */ /* 0x0001e80000100800 */
[----:B------:R1:W-:Y:S01]  /*3be80*/  STL [R1+0x544], R8 ;  /* 0x0005440801007387 */ /* 0x0003e20000100800 */
[----:B0-----:R-:W-:Y:S01]  /*3be90*/  VIADD R13, R13, UR5 ;  /* 0x000000050d0d7c36 */ /* 0x001fe20008000000 */
[----:B------:R-:W-:Y:S01]  /*3bea0*/  ULDC UR5, c[0x0][0x248] ;  /* 0x0000920000057ab9 */ /* 0x000fe20000000800 */
[----:B-1----:R-:W-:-:S03]  /*3beb0*/  LOP3.LUT R8, R46, 0xffff, RZ, 0xc0, !PT ;  /* 0x0000ffff2e087812 */ /* 0x002fc600078ec0ff */
[----:B------:R0:W-:Y:S02]  /*3bec0*/  STL [R1+0x490], R13 ;  /* 0x0004900d01007387 */ /* 0x0001e40000100800 */
[----:B0-----:R-:W-:Y:S01]  /*3bed0*/  VIADD R13, R13, UR5 ;  /* 0x000000050d0d7c36 */ /* 0x001fe20008000000 */
[----:B------:R-:W-:Y:S01]  /*3bee0*/  ULDC UR5, c[0x0][0x248] ;  /* 0x0000920000057ab9 */ /* 0x000fe20000000800 */
[----:B--2---:R-:W-:-:S04]  /*3bef0*/  LOP3.LUT R11, R33, 0xffff, RZ, 0xc0, !PT ;  /* 0x0000ffff210b7812 */ /* 0x004fc800078ec0ff */
[--C-:B------:R-:W-:Y:S02]  /*3bf00*/  PRMT R15, R11, 0x3340, R12.reuse ;  /* 0x000033400b0f7816 */ /* 0x100fe4000000000c */
[----:B---3--:R-:W-:Y:S02]  /*3bf10*/  LOP3.LUT R9, R31, 0xffff, RZ, 0xc0, !PT ;  /* 0x0000ffff1f097812 */ /* 0x008fe400078ec0ff */
[----:B------:R-:W-:Y:S02]  /*3bf20*/  SHF.R.U32.HI R10, RZ, 0x8, R11 ;  /* 0x00000008ff0a7819 */ /* 0x000fe4000001160b */
[----:B------:R-:W-:Y:S02]  /*3bf30*/  SHF.R.U32.HI R12, RZ, 0x8, R12 ;  /* 0x00000008ff0c7819 */ /* 0x000fe4000001160c */
[----:B------:R-:W-:Y:S02]  /*3bf40*/  SHF.R.U32.HI R11, RZ, 0x8, R9 ;  /* 0x00000008ff0b7819 */ /* 0x000fe40000011609 */
[----:B------:R-:W-:-:S02]  /*3bf50*/  PRMT R9, R9, 0x3340, R8 ;  /* 0x0000334009097816 */ /* 0x000fc40000000008 */
[----:B------:R-:W-:Y:S02]  /*3bf60*/  LOP3.LUT R10, R10, 0xffff, RZ, 0xc0, !PT ;  /* 0x0000ffff0a0a7812 */ /* 0x000fe400078ec0ff */
[----:B------:R-:W-:Y:S01]  /*3bf70*/  LOP3.LUT R12, R12, 0xffff, RZ, 0xc0, !PT ;  /* 0x0000ffff0c0c7812 */ /* 0x000fe200078ec0ff */
[----:B------:R-:W-:Y:S01]  /*3bf80*/  STL [R1+0x7c4], R15 ;  /* 0x0007c40f01007387 */ /* 0x000fe20000100800 */
[----:B------:R-:W-:-:S03]  /*3bf90*/  SHF.R.U32.HI R8, RZ, 0x8, R8 ;  /* 0x00000008ff087819 */ /* 0x000fc60000011608 */
[----:B------:R0:W-:Y:S01]  /*3bfa0*/  STL [R1+0x7d8], R9 ;  /* 0x0007d80901007387 */ /* 0x0001e20000100800 */
[----:B------:R-:W-:Y:S02]  /*3bfb0*/  LOP3.LUT R11, R11, 0xffff, RZ, 0xc0, !PT ;  /* 0x0000ffff0b0b7812 */ /* 0x000fe400078ec0ff */
[----:B------:R-:W-:Y:S02]  /*3bfc0*/  LOP3.LUT R8, R8, 0xffff, RZ, 0xc0, !PT ;  /* 0x0000ffff08087812 */ /* 0x000fe400078ec0ff */
[----:B0-----:R-:W-:Y:S02]  /*3bfd0*/  PRMT R9, R10, 0x3340, R12 ;  /* 0x000033400a097816 */ /* 0x001fe4000000000c */
[----:B------:R-:W-:Y:S02]  /*3bfe0*/  PRMT R8, R11, 0x3340, R8 ;  /* 0x000033400b087816 */ /* 0x000fe40000000008 */
[----:B------:R-:W-:Y:S01]  /*3bff0*/  LOP3.LUT R10, R54, 0xffff, RZ, 0xc0, !PT ;  /* 0x0000ffff360a7812 */ /* 0x000fe200078ec0ff */
[----:B------:R0:W-:Y:S04]  /*3c000*/  STL [R1+0x558], R9 ;  /* 0x0005580901007387 */ /* 0x0001e80000100800 */
[----:B------:R1:W-:Y:S01]  /*3c010*/  STL [R1+0x468], R13 ;  /* 0x0004680d01007387 */ /* 0x0003e20000100800 */
[----:B0-----:R-:W-:-:S03]  /*3c020*/  LOP3.LUT R9, R234, 0xffff, RZ, 0xc0, !PT ;  /* 0x0000ffffea097812 */ /* 0x001fc600078ec0ff */
[----:B------:R0:W-:Y:S01]  /*3c030*/  STL [R1+0x570], R8 ;  /* 0x0005700801007387 */ /* 0x0001e20000100800 */
[----:B-1----:R-:W-:Y:S01]  /*3c040*/  VIADD R13, R13, UR5 ;  /* 0x000000050d0d7c36 */ /* 0x002fe20008000000 */
[--C-:B------:R-:W-:Y:S02]  /*3c050*/  PRMT R15, R9, 0x3340, R10.reuse ;  /* 0x00003340090f7816 */ /* 0x100fe4000000000a */
[----:B------:R-:W2:Y:S01]  /*3c060*/  LDL.LU R234, [R1+0x13ec] ;  /* 0x0013ec0001ea7983 */ /* 0x000ea20000300800 */
[----:B------:R-:W-:Y:S01]  /*3c070*/  LOP3.LUT R11, R235, 0xffff, RZ, 0xc0, !PT ;  /* 0x0000ffffeb0b7812 */ /* 0x000fe200078ec0ff */
[----:B------:R-:W-:Y:S01]  /*3c080*/  ULDC UR5, c[0x0][0x248] ;  /* 0x0000920000057ab9 */ /* 0x000fe20000000800 */
[----:B------:R-:W-:Y:S01]  /*3c090*/  LOP3.LUT R12, R62, 0xffff, RZ, 0xc0, !PT ;  /* 0x0000ffff3e0c7812 */ /* 0x000fe200078ec0ff */
[----:B------:R-:W-:Y:S01]  /*3c0a0*/  STL [R1+0x45c], R13 ;  /* 0x00045c0d01007387 */ /* 0x000fe20000100800 */
[----:B0-----:R-:W-:Y:S02]  /*3c0b0*/  SHF.R.U32.HI R8, RZ, 0x8, R9 ;  /* 0x00000008ff087819 */ /* 0x001fe40000011609 */
[----:B------:R-:W-:Y:S01]  /*3c0c0*/  SHF.R.U32.HI R9, RZ, 0x8, R10 ;  /* 0x00000008ff097819 */ /* 0x000fe2000001160a */
[----:B------:R-:W2:Y:S01]  /*3c0d0*/  LDL.LU R235, [R1+0x13e8] ;  /* 0x0013e80001eb7983 */ /* 0x000ea20000300800 */
[----:B------:R-:W-:-:S03]  /*3c0e0*/  SHF.R.U32.HI R10, RZ, 0x8, R11 ;  /* 0x00000008ff0a7819 */ /* 0x000fc6000001160b */
[----:B------:R0:W-:Y:S01]  /*3c0f0*/  STL [R1+0x7e0], R15 ;  /* 0x0007e00f01007387 */ /* 0x0001e20000100800 */
[----:B------:R-:W-:Y:S02]  /*3c100*/  LOP3.LUT R8, R8, 0xffff, RZ, 0xc0, !PT ;  /* 0x0000ffff08087812 */ /* 0x000fe400078ec0ff */
[----:B------:R-:W-:Y:S02]  /*3c110*/  LOP3.LUT R9, R9, 0xffff, RZ, 0xc0, !PT ;  /* 0x0000ffff09097812 */ /* 0x000fe400078ec0ff */
[----:B------:R-:W-:Y:S02]  /*3c120*/  LOP3.LUT R10, R10, 0xffff, RZ, 0xc0, !PT ;  /* 0x0000ffff0a0a7812 */ /* 0x000fe400078ec0ff */
[--C-:B0-----:R-:W-:Y:S02]  /*3c130*/  PRMT R15, R11, 0x3340, R12.reuse ;  /* 0x000033400b0f7816 */ /* 0x101fe4000000000c */
[----:B------:R-:W-:Y:S01]  /*3c140*/  SHF.R.U32.HI R11, RZ, 0x8, R12 ;  /* 0x00000008ff0b7819 */ /* 0x000fe2000001160c */
[----:B------:R-:W-:Y:S01]  /*3c150*/  VIADD R13, R13, UR5 ;  /* 0x000000050d0d7c36 */ /* 0x000fe20008000000 */
[----:B------:R-:W-:Y:S01]  /*3c160*/  PRMT R9, R8, 0x3340, R9 ;  /* 0x0000334008097816 */ /* 0x000fe20000000009 */
[----:B------:R-:W-:Y:S01]  /*3c170*/  STL [R1+0x7ec], R15 ;  /* 0x0007ec0f01007387 */ /* 0x000fe20000100800 */
[----:B------:R-:W-:Y:S01]  /*3c180*/  LOP3.LUT R11, R11, 0xffff, RZ, 0xc0, !PT ;  /* 0x0000ffff0b0b7812 */ /* 0x000fe200078ec0ff */
[----:B------:R-:W-:-:S03]  /*3c190*/  ULDC UR5, c[0x0][0x248] ;  /* 0x0000920000057ab9 */ /* 0x000fc60000000800 */
[----:B------:R-:W-:Y:S01]  /*3c1a0*/  PRMT R8, R10, 0x3340, R11 ;  /* 0x000033400a087816 */ /* 0x000fe2000000000b */
[----:B------:R-:W-:Y:S01]  /*3c1b0*/  STL [R1+0x59c], R9 ;  /* 0x00059c0901007387 */ /* 0x000fe20000100800 */
[----:B------:R-:W-:-:S03]  /*3c1c0*/  LOP3.LUT R11, R70, 0xffff, RZ, 0xc0, !PT ;  /* 0x0000ffff460b7812 */ /* 0x000fc600078ec0ff */
[----:B------:R0:W-:Y:S04]  /*3c1d0*/  STL [R1+0x368], R13 ;  /* 0x0003680d01007387 */ /* 0x0001e80000100800 */
[----:B------:R1:W-:Y:S01]  /*3c1e0*/  STL [R1+0x614], R8 ;  /* 0x0006140801007387 */ /* 0x0003e20000100800 */
[----:B------:R-:W-:Y:S01]  /*3c1f0*/  LOP3.LUT R12, R78, 0xffff, RZ, 0xc0, !PT ;  /* 0x0000ffff4e0c7812 */ /* 0x000fe200078ec0ff */
[----:B0-----:R-:W-:Y:S01]  /*3c200*/  VIADD R13, R13, UR5 ;  /* 0x000000050d0d7c36 */ /* 0x001fe20008000000 */
[----:B------:R-:W-:Y:S01]  /*3c210*/  LOP3.LUT R9, R228, 0xffff, RZ, 0xc0, !PT ;  /* 0x0000ffffe4097812 */ /* 0x000fe200078ec0ff */
[----:B------:R-:W-:Y:S01]  /*3c220*/  ULDC UR5, c[0x0][0x248] ;  /* 0x0000920000057ab9 */ /* 0x000fe20000000800 */
[----:B-1----:R-:W-:Y:S02]  /*3c230*/  LOP3.LUT R8, R236, 0xffff, RZ, 0xc0, !PT ;  /* 0x0000ffffec087812 */ /* 0x002fe400078ec0ff */
[----:B------:R-:W3:Y:S02]  /*3c240*/  LDL.LU R236, [R1+0x13e4] ;  /* 0x0013e40001ec7983 */ /* 0x000ee40000300800 */
[----:B------:R-:W-:-:S02]  /*3c250*/  PRMT R15, R8, 0x3340, R11 ;  /* 0x00003340080f7816 */ /* 0x000fc4000000000b */
[----:B------:R-:W-:Y:S01]  /*3c260*/  SHF.R.U32.HI R10, RZ, 0x8, R8 ;  /* 0x00000008ff0a7819 */ /* 0x000fe20000011608 */
[----:B------:R0:W-:Y:S01]  /*3c270*/  STL [R1+0x350], R13 ;  /* 0x0003500d01007387 */ /* 0x0001e20000100800 */
[----:B------:R-:W-:-:S03]  /*3c280*/  SHF.R.U32.HI R11, RZ, 0x8, R11 ;  /* 0x00000008ff0b7819 */ /* 0x000fc6000001160b */
[----:B------:R-:W4:Y:S01]  /*3c290*/  LDL.LU R228, [R1+0x13e0] ;  /* 0x0013e00001e47983 */ /* 0x000f220000300800 */
[----:B------:R-:W-:Y:S02]  /*3c2a0*/  SHF.R.U32.HI R8, RZ, 0x8, R9 ;  /* 0x00000008ff087819 */ /* 0x000fe40000011609 */
[----:B------:R-:W-:Y:S01]  /*3c2b0*/  LOP3.LUT R10, R10, 0xffff, RZ, 0xc0, !PT ;  /* 0x0000ffff0a0a7812 */ /* 0x000fe200078ec0ff */
[----:B------:R1:W-:Y:S01]  /*3c2c0*/  STL [R1+0x800], R15 ;  /* 0x0008000f01007387 */ /* 0x0003e20000100800 */
[----:B------:R-:W-:Y:S01]  /*3c2d0*/  LOP3.LUT R11, R11, 0xffff, RZ, 0xc0, !PT ;  /* 0x0000ffff0b0b7812 */ /* 0x000fe200078ec0ff */
[----:B0-----:R-:W-:Y:S01]  /*3c2e0*/  VIADD R13, R13, UR5 ;  /* 0x000000050d0d7c36 */ /* 0x001fe20008000000 */
[----:B------:R-:W-:Y:S01]  /*3c2f0*/  LOP3.LUT R8, R8, 0xffff, RZ, 0xc0, !PT ;  /* 0x0000ffff08087812 */ /* 0x000fe200078ec0ff */
[----:B------:R-:W-:Y:S01]  /*3c300*/  ULDC UR5, c[0x0][0x248] ;  /* 0x0000920000057ab9 */ /* 0x000fe20000000800 */
[----:B------:R-:W-:Y:S02]  /*3c310*/  PRMT R10, R10, 0x3340, R11 ;  /* 0x000033400a0a7816 */ /* 0x000fe4000000000b */
[----:B-1----:R-:W-:-:S02]  /*3c320*/  PRMT R15, R9, 0x3340, R12 ;  /* 0x00003340090f7816 */ /* 0x002fc4000000000c */
[----:B------:R-:W-:Y:S01]  /*3c330*/  SHF.R.U32.HI R9, RZ, 0x8, R12 ;  /* 0x00000008ff097819 */ /* 0x000fe2000001160c */
[----:B------:R-:W-:Y:S01]  /*3c340*/  VIADD R12, R13, UR5 ;  /* 0x000000050d0c7c36 */ /* 0x000fe20008000000 */
[----:B------:R-:W-:Y:S02]  /*3c350*/  ULDC UR5, c[0x0][0x248] ;  /* 0x0000920000057ab9 */ /* 0x000fe40000000800 */
[----:B------:R-:W-:Y:S01]  /*3c360*/  LOP3.LUT R9, R9, 0xffff, RZ, 0xc0, !PT ;  /* 0x0000ffff09097812 */ /* 0x000fe200078ec0ff */
[----:B------:R0:W-:Y:S03]  /*3c370*/  STL [R1+0x80c], R15 ;  /* 0x00080c0f01007387 */ /* 0x0001e60000100800 */
[----:B------:R-:W-:Y:S01]  /*3c380*/  PRMT R8, R8, 0x3340, R9 ;  /* 0x0000334008087816 */ /* 0x000fe20000000009 */
[----:B------:R-:W-:Y:S01]  /*3c390*/  STL [R1+0x34c], R13 ;  /* 0x00034c0d01007387 */ /* 0x000fe20000100800 */
[----:B------:R-:W-:-:S03]  /*3c3a0*/  LOP3.LUT R9, R229, 0xffff, RZ, 0xc0, !PT ;  /* 0x0000ffffe5097812 */ /* 0x000fc600078ec0ff */
[----:B------:R1:W-:Y:S01]  /*3c3b0*/  STL [R1+0x6b4], R10 ;  /* 0x0006b40a01007387 */ /* 0x0003e20000100800 */
[----:B0-----:R-:W-:Y:S01]  /*3c3c0*/  VIADD R15, R12, UR5 ;  /* 0x000000050c0f7c36 */ /* 0x001fe20008000000 */
[----:B------:R-:W-:Y:S02]  /*3c3d0*/  LOP3.LUT R11, R230, 0xffff, RZ, 0xc0, !PT ;  /* 0x0000ffffe60b7812 */ /* 0x000fe400078ec0ff */
[----:B------:R0:W-:Y:S01]  /*3c3e0*/  STL [R1+0x330], R12 ;  /* 0x0003300c01007387 */ /* 0x0001e20000100800 */
[----:B------:R-:W-:Y:S01]  /*3c3f0*/  ULDC UR5, c[0x0][0x248] ;  /* 0x0000920000057ab9 */ /* 0x000fe20000000800 */
[----:B-1----:R-:W-:Y:S02]  /*3c400*/  LOP3.LUT R10, R86, 0xffff, RZ, 0xc0, !PT ;  /* 0x0000ffff560a7812 */ /* 0x002fe400078ec0ff */
[----:B------:R1:W-:Y:S02]  /*3c410*/  STL [R1+0x6c4], R8 ;  /* 0x0006c40801007387 */ /* 0x0003e40000100800 */
[----:B------:R-:W-:-:S02]  /*3c420*/  PRMT R13, R9, 0x3340, R10 ;  /* 0x00003340090d7816 */ /* 0x000fc4000000000a */
[----:B------:R-:W2:Y:S01]  /*3c430*/  LDL.LU R229, [R1+0x13dc] ;  /* 0x0013dc0001e57983 */ /* 0x000ea20000300800 */
[----:B0-----:R-:W-:-:S03]  /*3c440*/  LOP3.LUT R12, R94, 0xffff, RZ, 0xc0, !PT ;  /* 0x0000ffff5e0c7812 */ /* 0x001fc600078ec0ff */
[----:B------:R-:W-:Y:S01]  /*3c450*/  STL [R1+0x318], R15 ;  /* 0x0003180f01007387 */ /* 0x000fe20000100800 */
[----:B-1----:R-:W-:-:S03]  /*3c460*/  SHF.R.U32.HI R8, RZ, 0x8, R9 ;  /* 0x00000008ff087819 */ /* 0x002fc60000011609 */
[----:B------:R-:W3:Y:S01]  /*3c470*/  LDL.LU R230, [R1+0x13d8] ;  /* 0x0013d80001e67983 */ /* 0x000ee20000300800 */
[----:B------:R-:W-:Y:S02]  /*3c480*/  SHF.R.U32.HI R9, RZ, 0x8, R10 ;  /* 0x00000008ff097819 */ /* 0x000fe4000001160a */
[----:B------:R-:W-:Y:S01]  /*3c490*/  SHF.R.U32.HI R10, RZ, 0x8, R11 ;  /* 0x00000008ff0a7819 */ /* 0x000fe2000001160b */
[----:B------:R0:W-:Y:S01]  /*3c4a0*/  STL [R1+0x814], R13 ;  /* 0x0008140d01007387 */ /* 0x0001e20000100800 */
[----:B------:R-:W-:Y:S02]  /*3c4b0*/  LOP3.LUT R8, R8, 0xffff, RZ, 0xc0, !PT ;  /* 0x0000ffff08087812 */ /* 0x000fe400078ec0ff */
[----:B------:R-:W-:Y:S02]  /*3c4c0*/  LOP3.LUT R9, R9, 0xffff, RZ, 0xc0, !PT ;  /* 0x0000ffff09097812 */ /* 0x000fe400078ec0ff */
[----:B------:R-:W-:Y:S02]  /*3c4d0*/  LOP3.LUT R10, R10, 0xffff, RZ, 0xc0, !PT ;  /* 0x0000ffff0a0a7812 */ /* 0x000fe400078ec0ff */
[----:B0-----:R-:W-:-:S02]  /*3c4e0*/  PRMT R13, R11, 0x3340, R12 ;  /* 0x000033400b0d7816 */ /* 0x001fc4000000000c */
[----:B------:R-:W-:Y:S02]  /*3c4f0*/  SHF.R.U32.HI R11, RZ, 0x8, R12 ;  /* 0x00000008ff0b7819 */ /* 0x000fe4000001160c */
[----:B------:R-:W-:Y:S02]  /*3c500*/  PRMT R9, R8, 0x3340, R9 ;  /* 0x0000334008097816 */ /* 0x000fe40000000009 */
[----:B------:R-:W-:Y:S01]  /*3c510*/  LOP3.LUT R11, R11, 0xffff, RZ, 0xc0, !PT ;  /* 0x0000ffff0b0b7812 */ /* 0x000fe200078ec0ff */
[----:B------:R0:W-:Y:S03]  /*3c520*/  STL [R1+0xa44], R13 ;  /* 0x000a440d01007387 */ /* 0x0001e60000100800 */
[----:B------:R-:W-:Y:S01]  /*3c530*/  PRMT R8, R10, 0x3340, R11 ;  /* 0x000033400a087816 */ /* 0x000fe2000000000b */
[----:B------:R1:W-:Y:S01]  /*3c540*/  STL [R1+0x6d0], R9 ;  /* 0x0006d00901007387 */ /* 0x0003e20000100800 */
[----:B0-----:R-:W-:Y:S01]  /*3c550*/  VIADD R13, R15, UR5 ;  /* 0x000000050f0d7c36 */ /* 0x001fe20008000000 */
[----:B------:R-:W-:Y:S01]  /*3c560*/  LOP3.LUT R11, R102, 0xffff, RZ, 0xc0, !PT ;  /* 0x0000ffff660b7812 */ /* 0x000fe200078ec0ff */
[----:B------:R-:W-:-:S03]  /*3c570*/  ULDC UR5, c[0x0][0x248] ;  /* 0x0000920000057ab9 */ /* 0x000fc60000000800 */
[----:B------:R0:W-:Y:S04]  /*3c580*/  STL [R1+0x300], R13 ;  /* 0x0003000d01007387 */ /* 0x0001e80000100800 */
[----:B------:R0:W-:Y:S01]  /*3c590*/  STL [R1+0x6e4], R8 ;  /* 0x0006e40801007387 */ /* 0x0001e20000100800 */
[----:B-1----:R-:W-:Y:S02]  /*3c5a0*/  LOP3.LUT R9, R231, 0xffff, RZ, 0xc0, !PT ;  /* 0x0000ffffe7097812 */ /* 0x002fe400078ec0ff */
[----:B------:R-:W-:Y:S01]  /*3c5b0*/  LOP3.LUT R12, R110, 0xffff, RZ, 0xc0, !PT ;  /* 0x0000ffff6e0c7812 */ /* 0x000fe200078ec0ff */
[----:B0-----:R-:W-:Y:S01]  /*3c5c0*/  VIADD R13, R13, UR5 ;  /* 0x000000050d0d7c36 */ /* 0x001fe20008000000 */
[----:B------:R-:W-:Y:S01]  /*3c5d0*/  ULDC UR5, c[0x0][0x248] ;  /* 0x0000920000057ab9 */ /* 0x000fe20000000800 */
[----:B------:R-:W-:-:S02]  /*3c5e0*/  LOP3.LUT R8, R232, 0xffff, RZ, 0xc0, !PT ;  /* 0x0000ffffe8087812 */ /* 0x000fc400078ec0ff */
[----:B------:R-:W4:Y:S02]  /*3c5f0*/  LDL.LU R232, [R1+0x13d4] ;  /* 0x0013d40001e87983 */ /* 0x000f240000300800 */
[--C-:B------:R-:W-:Y:S02]  /*3c600*/  PRMT R15, R8, 0x3340, R11.reuse ;  /* 0x00003340080f7816 */ /* 0x100fe4000000000b */
[----:B------:R-:W-:Y:S02]  /*3c610*/  SHF.R.U32.HI R10, RZ, 0x8, R8 ;  /* 0x00000008ff0a7819 */ /* 0x000fe40000011608 */
[----:B------:R-:W-:Y:S01]  /*3c620*/  SHF.R.U32.HI R11, RZ, 0x8, R11 ;  /* 0x00000008ff0b7819 */ /* 0x000fe2000001160b */
[----:B------:R0:W-:Y:S01]  /*3c630*/  STL [R1+0x2e8], R13 ;  /* 0x0002e80d01007387 */ /* 0x0001e20000100800 */
[----:B------:R-:W-:Y:S02]  /*3c640*/  SHF.R.U32.HI R8, RZ, 0x8, R9 ;  /* 0x00000008ff087819 */ /* 0x000fe40000011609 */
[----:B------:R-:W-:Y:S01]  /*3c650*/  LOP3.LUT R10, R10, 0xffff, RZ, 0xc0, !PT ;  /* 0x0000ffff0a0a7812 */ /* 0x000fe200078ec0ff */
[----:B------:R1:W-:Y:S01]  /*3c660*/  STL [R1+0xa4c], R15 ;  /* 0x000a4c0f01007387 */ /* 0x0003e20000100800 */
[----:B------:R-:W-:-:S02]  /*3c670*/  LOP3.LUT R11, R11, 0xffff, RZ, 0xc0, !PT ;  /* 0x0000ffff0b0b7812 */ /* 0x000fc400078ec0ff */
[----:B------:R-:W-:Y:S01]  /*3c680*/  LOP3.LUT R8, R8, 0xffff, RZ, 0xc0, !PT ;  /* 0x0000ffff08087812 */ /* 0x000fe200078ec0ff */
[----:B0-----:R-:W-:Y:S01]  /*3c690*/  VIADD R13, R13, UR5 ;  /* 0x000000050d0d7c36 */ /* 0x001fe20008000000 */
[----:B------:R-:W-:Y:S01]  /*3c6a0*/  ULDC UR5, c[0x0][0x248] ;  /* 0x0000920000057ab9 */ /* 0x000fe20000000800 */
[--C-:B-1----:R-:W-:Y:S02]  /*3c6b0*/  PRMT R15, R9, 0x3340, R12.reuse ;  /* 0x00003340090f7816 */ /* 0x102fe4000000000c */
[----:B------:R-:W-:Y:S02]  /*3c6c0*/  SHF.R.U32.HI R9, RZ, 0x8, R12 ;  /* 0x00000008ff097819 */ /* 0x000fe4000001160c */
[----:B------:R-:W-:Y:S01]  /*3c6d0*/  PRMT R10, R10, 0x3340, R11 ;  /* 0x000033400a0a7816 */ /* 0x000fe2000000000b */
[----:B------:R-:W-:Y:S01]  /*3c6e0*/  VIADD R12, R13, UR5 ;  /* 0x000000050d0c7c36 */ /* 0x000fe20008000000 */
[----:B------:R-:W-:Y:S01]  /*3c6f0*/  LOP3.LUT R9, R9, 0xffff, RZ, 0xc0, !PT ;  /* 0x0000ffff09097812 */ /* 0x000fe200078ec0ff */
[----:B------:R-:W-:Y:S01]  /*3c700*/  STL [R1+0xa60], R15 ;  /* 0x000a600f01007387 */ /* 0x000fe20000100800 */
[----:B------:R-:W-:-:S02]  /*3c710*/  ULDC UR5, c[0x0][0x248] ;  /* 0x0000920000057ab9 */ /* 0x000fc40000000800 */
[----:B------:R-:W-:Y:S01]  /*3c720*/  PRMT R8, R8, 0x3340, R9 ;  /* 0x0000334008087816 */ /* 0x000fe20000000009 */
[----:B------:R-:W-:Y:S04]  /*3c730*/  STL [R1+0x2e0], R13 ;  /* 0x0002e00d01007387 */ /* 0x000fe80000100800 */
[----:B------:R0:W-:Y:S04]  /*3c740*/  STL [R1+0x6f0], R10 ;  /* 0x0006f00a01007387 */ /* 0x0001e80000100800 */
[----:B------:R-:W-:Y:S01]  /*3c750*/  STL [R1+0x2c8], R12 ;  /* 0x0002c80c01007387 */ /* 0x000fe20000100800 */
[----:B0-----:R-:W-:-:S03]  /*3c760*/  VIADD R10, R12, UR5 ;  /* 0x000000050c0a7c36 */ /* 0x001fc60008000000 */
[----:B------:R-:W-:Y:S01]  /*3c770*/  STL [R1+0x704], R8 ;  /* 0x0007040801007387 */ /* 0x000fe20000100800 */
[----:B------:R-:W-:-:S03]  /*3c780*/  ULDC UR5, c[0x0][0x248] ;  /* 0x0000920000057ab9 */ /* 0x000fc60000000800 */
[----:B------:R0:W-:Y:S02]  /*3c790*/  STL [R1+0x2b0], R10 ;  /* 0x0002b00a01007387 */ /* 0x0001e40000100800 */
        /* <DEDUP_REMOVED lines=363> */
[----:B------:R-:W-:Y:S02]  /*3de50*/  VIADD R190, R0, 0x125 ;  /* 0x0000012500be7836 */ /* 0x000fe40000000000 */
[----:B0-----:R-:W-:Y:S01]  /*3de60*/  VIADD R8, R8, UR5 ;  /* 0x0000000508087c36 */ /* 0x001fe20008000000 */
[----:B------:R-:W-:-:S04]  /*3de70*/  ULDC UR5, c[0x0][0x248] ;  /* 0x0000920000057ab9 */ /* 0x000fc80000000800 */
[----:B------:R0:W-:Y:S01]  /*3de80*/  STL [R1+0x948], R8 ;  /* 0x0009480801007387 */ /* 0x0001e20000100800 */
[----:B------:R-:W-:Y:S01]  /*3de90*/  ISETP.GE.AND P0, PT, R190, UR50, PT ;  /* 0x00000032be007c0c */ /* 0x000fe2000bf06270 */
[----:B------:R-:W-:Y:S01]  /*3dea0*/  VIADD R191, R0, 0x123 ;  /* 0x0000012300bf7836 */ /* 0x000fe20000000000 */
[----:B----4-:R-:W-:Y:S02]  /*3deb0*/  LOP3.LUT R232, R232, 0x7fffffff, RZ, 0xc0, !PT ;  /* 0x7fffffffe8e87812 */ /* 0x010fe400078ec0ff */
[----:B------:R-:W-:Y:S01]  /*3dec0*/  LOP3.LUT R233, R233, 0xfffffffe, RZ, 0xc0, !PT ;  /* 0xfffffffee9e97812 */ /* 0x000fe200078ec0ff */
[----:B------:R-:W-:Y:S02]  /*3ded0*/  VIADD R192, R0, 0x121 ;  /* 0x0000012100c07836 */ /* 0x000fe40000000000 */
[----:B0-----:R-:W-:Y:S01]  /*3dee0*/  VIADD R8, R8, UR5 ;  /* 0x0000000508087c36 */ /* 0x001fe20008000000 */
[----:B------:R-:W-:Y:S01]  /*3def0*/  ULDC UR5, c[0x0][0x248] ;  /* 0x0000920000057ab9 */ /* 0x000fe20000000800 */
[----:B------:R-:W-:-:S02]  /*3df00*/  VIADD R193, R0, 0x11f ;  /* 0x0000011f00c17836 */ /* 0x000fc40000000000 */
[C---:B------:R-:W-:Y:S02]  /*3df10*/  VIADD R194, R0.reuse, 0x11d ;  /* 0x0000011d00c27836 */ /* 0x040fe40000000000 */
[C---:B------:R-:W-:Y:S02]  /*3df20*/  VIADD R195, R0.reuse, 0x11b ;  /* 0x0000011b00c37836 */ /* 0x040fe40000000000 */
[C---:B------:R-:W-:Y:S02]  /*3df30*/  VIADD R196, R0.reuse, 0x119 ;  /* 0x0000011900c47836 */ /* 0x040fe40000000000 */
[C---:B------:R-:W-:Y:S02]  /*3df40*/  VIADD R197, R0.reuse, 0x117 ;  /* 0x0000011700c57836 */ /* 0x040fe40000000000 */
[C---:B------:R-:W-:Y:S02]  /*3df50*/  VIADD R198, R0.reuse, 0x115 ;  /* 0x0000011500c67836 */ /* 0x040fe40000000000 */
[----:B------:R-:W-:-:S02]  /*3df60*/  VIADD R199, R0, 0x113 ;  /* 0x0000011300c77836 */ /* 0x000fc40000000000 */
[C---:B------:R-:W-:Y:S02]  /*3df70*/  VIADD R200, R0.reuse, 0x111 ;  /* 0x0000011100c87836 */ /* 0x040fe40000000000 */
[C---:B------:R-:W-:Y:S02]  /*3df80*/  VIADD R201, R0.reuse, 0x10f ;  /* 0x0000010f00c97836 */ /* 0x040fe40000000000 */
[C---:B------:R-:W-:Y:S02]  /*3df90*/  VIADD R202, R0.reuse, 0x10d ;  /* 0x0000010d00ca7836 */ /* 0x040fe40000000000 */
[C---:B------:R-:W-:Y:S02]  /*3dfa0*/  VIADD R203, R0.reuse, 0x10b ;  /* 0x0000010b00cb7836 */ /* 0x040fe40000000000 */
[C---:B------:R-:W-:Y:S02]  /*3dfb0*/  VIADD R204, R0.reuse, 0x109 ;  /* 0x0000010900cc7836 */ /* 0x040fe40000000000 */
[----:B------:R-:W-:-:S02]  /*3dfc0*/  VIADD R205, R0, 0x107 ;  /* 0x0000010700cd7836 */ /* 0x000fc40000000000 */
[----:B------:R-:W-:Y:S01]  /*3dfd0*/  VIADD R206, R0, 0x105 ;  /* 0x0000010500ce7836 */ /* 0x000fe20000000000 */
[----:B---3--:R-:W-:Y:S01]  /*3dfe0*/  LOP3.LUT R230, R230, 0x7fffffff, RZ, 0xc0, !PT ;  /* 0x7fffffffe6e67812 */ /* 0x008fe200078ec0ff */
[----:B------:R-:W-:Y:S01]  /*3dff0*/  VIADD R231, R8, UR5 ;  /* 0x0000000508e77c36 */ /* 0x000fe20008000000 */
[----:B------:R-:W-:Y:S01]  /*3e000*/  STL [R1+0x94c], R8 ;  /* 0x00094c0801007387 */ /* 0x000fe20000100800 */
[----:B------:R-:W-:Y:S01]  /*3e010*/  ULDC UR5, c[0x0][0x248] ;  /* 0x0000920000057ab9 */ /* 0x000fe20000000800 */
[----:B------:R-:W-:Y:S01]  /*3e020*/  VIADD R207, R0, 0x103 ;  /* 0x0000010300cf7836 */ /* 0x000fe20000000000 */
[----:B------:R-:W-:Y:S01]  /*3e030*/  ULDC UR50, c[0x0][0x228] ;  /* 0x00008a0000327ab9 */ /* 0x000fe20000000800 */
[----:B------:R0:W-:Y:S01]  /*3e040*/  STL [R1+0x950], R231 ;  /* 0x000950e701007387 */ /* 0x0001e20000100800 */
[----:B------:R-:W-:Y:S01]  /*3e050*/  ISETP.LT.AND P1, PT, R3, UR6, !P0 ;  /* 0x0000000603007c0c */ /* 0x000fe2000c721270 */
[----:B------:R-:W-:Y:S01]  /*3e060*/  ULDC UR6, c[0x0][0x228] ;  /* 0x00008a0000067ab9 */ /* 0x000fe20000000800 */
[----:B0-----:R-:W-:Y:S01]  /*3e070*/  VIADD R231, R231, UR5 ;  /* 0x00000005e7e77c36 */ /* 0x001fe20008000000 */
[----:B------:R-:W-:-:S02]  /*3e080*/  ULDC UR5, c[0x0][0x228] ;  /* 0x00008a0000057ab9 */ /* 0x000fc40000000800 */
[----:B------:R-:W-:Y:S01]  /*3e090*/  ISETP.LT.AND P0, PT, R2, UR5, !P0 ;  /* 0x0000000502007c0c */ /* 0x000fe2000c701270 */
[----:B------:R-:W-:-:S07]  /*3e0a0*/  ULDC UR5, c[0x0][0x248] ;  /* 0x0000920000057ab9 */ /* 0x000fce0000000800 */
[----:B------:R-:W-:Y:S01]  /*3e0b0*/  @P1 LOP3.LUT R233, R233, 0x1, RZ, 0xfc, !PT ;  /* 0x00000001e9e91812 */ /* 0x000fe200078efcff */
[----:B------:R-:W-:Y:S01]  /*3e0c0*/  VIADD R190, R231, UR5 ;  /* 0x00000005e7be7c36 */ /* 0x000fe20008000000 */
[----:B------:R-:W-:-:S03]  /*3e0d0*/  ULDC UR5, c[0x0][0x228] ;  /* 0x00008a0000057ab9 */ /* 0x000fc60000000800 */
[----:B------:R-:W-:Y:S02]  /*3e0e0*/  @P0 LOP3.LUT R232, R232, 0x80000000, RZ, 0xfc, !PT ;  /* 0x80000000e8e80812 */ /* 0x000fe400078efcff */
[----:B------:R-:W-:Y:S01]  /*3e0f0*/  ISETP.GE.AND P0, PT, R191, UR8, PT ;  /* 0x00000008bf007c0c */ /* 0x000fe2000bf06270 */
[----:B------:R-:W-:-:S03]  /*3e100*/  ULDC UR8, c[0x0][0x228] ;  /* 0x00008a0000087ab9 */ /* 0x000fc60000000800 */
[----:B------:R-:W-:Y:S01]  /*3e110*/  ISETP.LT.AND P1, PT, R3, UR6, !P0 ;  /* 0x0000000603007c0c */ /* 0x000fe2000c721270 */
[----:B------:R-:W-:Y:S01]  /*3e120*/  ULDC UR6, c[0x0][0x228] ;  /* 0x00008a0000067ab9 */ /* 0x000fe20000000800 */
[----:B------:R-:W-:Y:S01]  /*3e130*/  ISETP.LT.AND P0, PT, R2, UR5, !P0 ;  /* 0x0000000502007c0c */ /* 0x000fe2000c701270 */
[----:B------:R0:W-:Y:S01]  /*3e140*/  STL [R1+0x954], R231 ;  /* 0x000954e701007387 */ /* 0x0001e20000100800 */
[----:B------:R-:W-:Y:S01]  /*3e150*/  LOP3.LUT R232, R232, 0xefffffff, RZ, 0xc0, !PT ;  /* 0xefffffffe8e87812 */ /* 0x000fe200078ec0ff */
[----:B------:R-:W-:-:S08]  /*3e160*/  ULDC UR5, c[0x0][0x248] ;  /* 0x0000920000057ab9 */ /* 0x000fd00000000800 */
[----:B------:R-:W-:Y:S01]  /*3e170*/  @P1 LOP3.LUT R232, R232, 0x10000000, RZ, 0xfc, !PT ;  /* 0x10000000e8e81812 */ /* 0x000fe200078efcff */
[----:B0-----:R-:W3:Y:S03]  /*3e180*/  LDL.LU R231, [R1+0x13d0] ;  /* 0x0013d00001e77983 */ /* 0x001ee60000300800 */
[----:B------:R-:W-:-:S04]  /*3e190*/  LOP3.LUT R232, R232, 0xf7ffffff, RZ, 0xc0, !PT ;  /* 0xf7ffffffe8e87812 */ /* 0x000fc800078ec0ff */
[----:B------:R-:W-:Y:S02]  /*3e1a0*/  @P0 LOP3.LUT R232, R232, 0x8000000, RZ, 0xfc, !PT ;  /* 0x08000000e8e80812 */ /* 0x000fe400078efcff */
[----:B------:R-:W-:Y:S01]  /*3e1b0*/  ISETP.GE.AND P0, PT, R192, UR22, PT ;  /* 0x00000016c0007c0c */ /* 0x000fe2000bf06270 */
[----:B------:R0:W-:Y:S01]  /*3e1c0*/  STL [R1+0x958], R190 ;  /* 0x000958be01007387 */ /* 0x0001e20000100800 */
[----:B------:R-:W-:Y:S01]  /*3e1d0*/  LOP3.LUT R232, R232, 0xfeffffff, RZ, 0xc0, !PT ;  /* 0xfeffffffe8e87812 */ /* 0x000fe200078ec0ff */
[----:B------:R-:W-:Y:S01]  /*3e1e0*/  ULDC UR22, c[0x0][0x228] ;  /* 0x00008a0000167ab9 */ /* 0x000fe20000000800 */
[----:B------:R-:W-:Y:S01]  /*3e1f0*/  ISETP.LT.AND P1, PT, R3, UR10, !P0 ;  /* 0x0000000a03007c0c */ /* 0x000fe2000c721270 */
[----:B------:R-:W-:Y:S01]  /*3e200*/  ULDC UR10, c[0x0][0x228] ;  /* 0x00008a00000a7ab9 */ /* 0x000fe20000000800 */
[----:B------:R-:W-:Y:S01]  /*3e210*/  ISETP.LT.AND P0, PT, R2, UR8, !P0 ;  /* 0x0000000802007c0c */ /* 0x000fe2000c701270 */
[----:B------:R-:W-:-:S10]  /*3e220*/  ULDC UR8, c[0x0][0x248] ;  /* 0x0000920000087ab9 */ /* 0x000fd40000000800 */
[----:B------:R-:W-:-:S04]  /*3e230*/  @P1 LOP3.LUT R232, R232, 0x1000000, RZ, 0xfc, !PT ;  /* 0x01000000e8e81812 */ /* 0x000fc800078efcff */
[----:B------:R-:W-:-:S04]  /*3e240*/  LOP3.LUT R232, R232, 0xff7fffff, RZ, 0xc0, !PT ;  /* 0xff7fffffe8e87812 */ /* 0x000fc800078ec0ff */
[----:B------:R-:W-:Y:S02]  /*3e250*/  @P0 LOP3.LUT R232, R232, 0x800000, RZ, 0xfc, !PT ;  /* 0x00800000e8e80812 */ /* 0x000fe400078efcff */
[----:B------:R-:W-:Y:S01]  /*3e260*/  ISETP.GE.AND P0, PT, R193, UR12, PT ;  /* 0x0000000cc1007c0c */ /* 0x000fe2000bf06270 */
[----:B0-----:R-:W-:Y:S01]  /*3e270*/  VIADD R190, R190, UR5 ;  /* 0x00000005bebe7c36 */ /* 0x001fe20008000000 */
[----:B------:R-:W-:Y:S01]  /*3e280*/  ULDC UR5, c[0x0][0x228] ;  /* 0x00008a0000057ab9 */ /* 0x000fe20000000800 */
[----:B------:R-:W-:Y:S01]  /*3e290*/  LOP3.LUT R232, R232, 0xffefffff, RZ, 0xc0, !PT ;  /* 0xffefffffe8e87812 */ /* 0x000fe200078ec0ff */
[----:B------:R-:W-:Y:S01]  /*3e2a0*/  ULDC UR12, c[0x0][0x228] ;  /* 0x00008a00000c7ab9 */ /* 0x000fe20000000800 */
[----:B------:R-:W-:Y:S01]  /*3e2b0*/  ISETP.LT.AND P1, PT, R3, UR6, !P0 ;  /* 0x0000000603007c0c */ /* 0x000fe2000c721270 */
[----:B------:R0:W-:Y:S01]  /*3e2c0*/  STL [R1+0x95c], R190 ;  /* 0x00095cbe01007387 */ /* 0x0001e20000100800 */
[----:B------:R-:W-:Y:S01]  /*3e2d0*/  ISETP.LT.AND P0, PT, R2, UR5, !P0 ;  /* 0x0000000502007c0c */ /* 0x000fe2000c701270 */
[----:B------:R-:W-:Y:S01]  /*3e2e0*/  ULDC UR5, c[0x0][0x228] ;  /* 0x00008a0000057ab9 */ /* 0x000fe20000000800 */
[----:B------:R-:W-:-:S09]  /*3e2f0*/  ULDC UR6, c[0x0][0x248] ;  /* 0x0000920000067ab9 */ /* 0x000fd20000000800 */
[----:B------:R-:W-:-:S04]  /*3e300*/  @P1 LOP3.LUT R232, R232, 0x100000, RZ, 0xfc, !PT ;  /* 0x00100000e8e81812 */ /* 0x000fc800078efcff */
[----:B------:R-:W-:-:S04]  /*3e310*/  LOP3.LUT R232, R232, 0xfff7ffff, RZ, 0xc0, !PT ;  /* 0xfff7ffffe8e87812 */ /* 0x000fc800078ec0ff */
[----:B------:R-:W-:Y:S02]  /*3e320*/  @P0 LOP3.LUT R232, R232, 0x80000, RZ, 0xfc, !PT ;  /* 0x00080000e8e80812 */ /* 0x000fe400078efcff */
[----:B------:R-:W-:Y:S01]  /*3e330*/  ISETP.GE.AND P0, PT, R194, UR30, PT ;  /* 0x0000001ec2007c0c */ /* 0x000fe2000bf06270 */
[----:B0-----:R-:W-:Y:S01]  /*3e340*/  VIADD R190, R190, UR8 ;  /* 0x00000008bebe7c36 */ /* 0x001fe20008000000 */
[----:B------:R-:W-:Y:S01]  /*3e350*/  LOP3.LUT R232, R232, 0xfffeffff, RZ, 0xc0, !PT ;  /* 0xfffeffffe8e87812 */ /* 0x000fe200078ec0ff */
[----:B------:R-:W-:Y:S01]  /*3e360*/  ULDC UR8, c[0x0][0x228] ;  /* 0x00008a0000087ab9 */ /* 0x000fe20000000800 */
[----:B------:R-:W-:Y:S01]  /*3e370*/  ISETP.LT.AND P1, PT, R3, UR14, !P0 ;  /* 0x0000000e03007c0c */ /* 0x000fe2000c721270 */
[----:B------:R-:W-:Y:S01]  /*3e380*/  ULDC UR14, c[0x0][0x228] ;  /* 0x00008a00000e7ab9 */ /* 0x000fe20000000800 */
[----:B------:R-:W-:Y:S01]  /*3e390*/  ISETP.LT.AND P0, PT, R2, UR10, !P0 ;  /* 0x0000000a02007c0c */ /* 0x000fe2000c701270 */
[----:B------:R0:W-:Y:S01]  /*3e3a0*/  STL [R1+0x960], R190 ;  /* 0x000960be01007387 */ /* 0x0001e20000100800 */
[----:B------:R-:W-:Y:S01]  /*3e3b0*/  ULDC UR10, c[0x0][0x248] ;  /* 0x00009200000a7ab9 */ /* 0x000fe20000000800 */
[----:B------:R-:W-:Y:S01]  /*3e3c0*/  VIADD R208, R0, 0x101 ;  /* 0x0000010100d07836 */ /* 0x000fe20000000000 */
[----:B------:R-:W-:-:S07]  /*3e3d0*/  ULDC UR30, c[0x0][0x228] ;  /* 0x00008a00001e7ab9 */ /* 0x000fce0000000800 */
        /* <DEDUP_REMOVED lines=12> */
[----:B------:R-:W-:-:S08]  /*3e4a0*/  ULDC UR8, c[0x0][0x228] ;  /* 0x00008a0000087ab9 */ /* 0x000fd00000000800 */
        /* <DEDUP_REMOVED lines=22> */
[----:B------:R0:W-:Y:S01]  /*3e610*/  STL [R1+0x96c], R190 ;  /* 0x00096cbe01007387 */ /* 0x0001e20000100800 */
[----:B------:R-:W-:Y:S01]  /*3e620*/  ISETP.LT.AND P0, PT, R2, UR10, !P0 ;  /* 0x0000000a02007c0c */ /* 0x000fe2000c701270 */
[----:B------:R-:W-:Y:S01]  /*3e630*/  ULDC UR10, c[0x0][0x228] ;  /* 0x00008a00000a7ab9 */ /* 0x000fe20000000800 */
[----:B------:R-:W-:-:S02]  /*3e640*/  VIADD R209, R0, 0xff ;  /* 0x000000ff00d17836 */ /* 0x000fc40000000000 */
[C---:B------:R-:W-:Y:S02]  /*3e650*/  VIADD R210, R0.reuse, 0xfd ;  /* 0x000000fd00d27836 */ /* 0x040fe40000000000 */
[C---:B------:R-:W-:Y:S02]  /*3e660*/  VIADD R211, R0.reuse, 0xfb ;  /* 0x000000fb00d37836 */ /* 0x040fe40000000000 */
[C---:B------:R-:W-:Y:S02]  /*3e670*/  VIADD R212, R0.reuse, 0xf9 ;  /* 0x000000f900d47836 */ /* 0x040fe40000000000 */
[C---:B------:R-:W-:Y:S02]  /*3e680*/  VIADD R213, R0.reuse, 0xf7 ;  /* 0x000000f700d57836 */ /* 0x040fe40000000000 */
[----:B------:R-:W-:Y:S01]  /*3e690*/  VIADD R214, R0, 0xf5 ;  /* 0x000000f500d67836 */ /* 0x000fe20000000000 */
[----:B--2---:R-:W-:Y:S01]  /*3e6a0*/  LOP3.LUT R229, R229, 0x7fffffff, RZ, 0xc0, !PT ;  /* 0x7fffffffe5e57812 */ /* 0x004fe200078ec0ff */
[----:B0-----:R-:W-:Y:S01]  /*3e6b0*/  VIADD R190, R190, UR6 ;  /* 0x00000006bebe7c36 */ /* 0x001fe20008000000 */
[----:B------:R-:W-:Y:S01]  /*3e6c0*/  @P1 LOP3.LUT R232, R232, 0x10, RZ, 0xfc, !PT ;  /* 0x00000010e8e81812 */ /* 0x000fe200078efcff */
[----:B------:R-:W-:Y:S01]  /*3e6d0*/  ULDC UR6, c[0x0][0x228] ;  /* 0x00008a0000067ab9 */ /* 0x000fe20000000800 */
[----:B------:R-:W-:Y:S01]  /*3e6e0*/  VIADD R215, R0, 0xf3 ;  /* 0x000000f300d77836 */ /* 0x000fe20000000000 */
[----:B------:R-:W-:Y:S01]  /*3e6f0*/  ULDC UR36, c[0x0][0x228] ;  /* 0x00008a0000247ab9 */ /* 0x000fe20000000800 */
[----:B------:R0:W-:Y:S01]  /*3e700*/  STL [R1+0x970], R190 ;  /* 0x000970be01007387 */ /* 0x0001e20000100800 */
[----:B------:R-:W-:Y:S01]  /*3e710*/  LOP3.LUT R232, R232, 0xfffffff7, RZ, 0xc0, !PT ;  /* 0xfffffff7e8e87812 */ /* 0x000fe200078ec0ff */
[----:B0-----:R-:W-:-:S03]  /*3e720*/  VIADD R190, R190, UR14 ;  /* 0x0000000ebebe7c36 */ /* 0x001fc60008000000 */
[----:B------:R-:W-:Y:S01]  /*3e730*/  @P0 LOP3.LUT R232, R232, 0x8, RZ, 0xfc, !PT ;  /* 0x00000008e8e80812 */ /* 0x000fe200078efcff */
[----:B------:R-:W-:Y:S01]  /*3e740*/  ULDC UR14, c[0x0][0x228] ;  /* 0x00008a00000e7ab9 */ /* 0x000fe20000000800 */
[----:B------:R0:W-:Y:S04]  /*3e750*/  STL [R1+0x974], R190 ;  /* 0x000974be01007387 */ /* 0x0001e80000100800 */
[----:B------:R-:W2:Y:S01]  /*3e760*/  LDL.LU R192, [R1+0xfc0] ;  /* 0x000fc00001c07983 */ /* 0x000ea20000300800 */
[----:B------:R-:W-:-:S04]  /*3e770*/  ISETP.GE.AND P0, PT, R198, UR52, PT ;  /* 0x00000034c6007c0c */ /* 0x000fc8000bf06270 */
[----:B------:R-:W-:Y:S01]  /*3e780*/  ISETP.LT.AND P1, PT, R3, UR22, !P0 ;  /* 0x0000001603007c0c */ /* 0x000fe2000c721270 */
[----:B------:R-:W-:Y:S01]  /*3e790*/  ULDC UR22, c[0x0][0x228] ;  /* 0x00008a0000167ab9 */ /* 0x000fe20000000800 */
[----:B------:R-:W-:Y:S01]  /*3e7a0*/  ISETP.LT.AND P0, PT, R2, UR16, !P0 ;  /* 0x0000001002007c0c */ /* 0x000fe2000c701270 */
[----:B------:R-:W-:Y:S02]  /*3e7b0*/  ULDC UR16, c[0x0][0x248] ;  /* 0x0000920000107ab9 */ /* 0x000fe40000000800 */
[----:B0-----:R-:W-:Y:S01]  /*3e7c0*/  VIADD R190, R190, UR16 ;  /* 0x00000010bebe7c36 */ /* 0x001fe20008000000 */
[----:B------:R-:W-:Y:S01]  /*3e7d0*/  LOP3.LUT R232, R232, 0xfffffffe, RZ, 0xc0, !PT ;  /* 0xfffffffee8e87812 */ /* 0x000fe200078ec0ff */
[----:B------:R-:W-:-:S03]  /*3e7e0*/  ULDC UR16, c[0x0][0x228] ;  /* 0x00008a0000107ab9 */ /* 0x000fc60000000800 */
[----:B------:R0:W-:Y:S04]  /*3e7f0*/  STL [R1+0x978], R190 ;  /* 0x000978be01007387 */ /* 0x0001e80000100800 */
[----:B------:R-:W4:Y:S01]  /*3e800*/  LDL.LU R191, [R1+0xfbc] ;  /* 0x000fbc0001bf7983 */ /* 0x000f220000300800 */
[----:B------:R-:W-:Y:S02]  /*3e810*/  @P1 LOP3.LUT R232, R232, 0x1, RZ, 0xfc, !PT ;  /* 0x00000001e8e81812 */ /* 0x000fe400078efcff */
[----:B---3--:R-:W-:-:S04]  /*3e820*/  LOP3.LUT R231, R231, 0x7fffffff, RZ, 0xc0, !PT ;  /* 0x7fffffffe7e77812 */ /* 0x008fc800078ec0ff */
[----:B------:R-:W-:Y:S02]  /*3e830*/  @P0 LOP3.LUT R231, R231, 0x80000000, RZ, 0xfc, !PT ;  /* 0x80000000e7e70812 */ /* 0x000fe400078efcff */
[----:B------:R-:W-:Y:S01]  /*3e840*/  ISETP.GE.AND P0, PT, R199, UR32, PT ;  /* 0x00000020c7007c0c */ /* 0x000fe2000bf06270 */
[----:B------:R-:W-:-:S03]  /*3e850*/  ULDC UR32, c[0x0][0x228] ;  /* 0x00008a0000207ab9 */ /* 0x000fc60000000800 */
[----:B------:R-:W-:Y:S01]  /*3e860*/  ISETP.LT.AND P1, PT, R3, UR5, !P0 ;  /* 0x0000000503007c0c */ /* 0x000fe2000c721270 */
[----:B------:R-:W-:Y:S01]  /*3e870*/  ULDC UR5, c[0x0][0x248] ;  /* 0x0000920000057ab9 */ /* 0x000fe20000000800 */
[----:B------:R-:W-:Y:S02]  /*3e880*/  ISETP.LT.AND P0, PT, R2, UR8, !P0 ;  /* 0x0000000802007c0c */ /* 0x000fe4000c701270 */
[----:B------:R-:W-:Y:S01]  /*3e890*/  LOP3.LUT R231, R231, 0xefffffff, RZ, 0xc0, !PT ;  /* 0xefffffffe7e77812 */ /* 0x000fe200078ec0ff */
[----:B0-----:R-:W-:Y:S01]  /*3e8a0*/  VIADD R190, R190, UR5 ;  /* 0x00000005bebe7c36 */ /* 0x001fe20008000000 */
[----:B------:R-:W-:Y:S01]  /*3e8b0*/  ULDC UR8, c[0x0][0x228] ;  /* 0x00008a0000087ab9 */ /* 0x000fe20000000800 */
[----:B------:R-:W-:-:S06]  /*3e8c0*/  ULDC UR5, c[0x0][0x228] ;  /* 0x00008a0000057ab9 */ /* 0x000fcc0000000800 */
[----:B------:R-:W-:-:S04]  /*3e8d0*/  @P1 LOP3.LUT R231, R231, 0x10000000, RZ, 0xfc, !PT ;  /* 0x10000000e7e71812 */ /* 0x000fc800078efcff */
[----:B------:R-:W-:-:S04]  /*3e8e0*/  LOP3.LUT R231, R231, 0xf7ffffff, RZ, 0xc0, !PT ;  /* 0xf7ffffffe7e77812 */ /* 0x000fc800078ec0ff */
[----:B------:R-:W-:Y:S02]  /*3e8f0*/  @P0 LOP3.LUT R231, R231, 0x8000000, RZ, 0xfc, !PT ;  /* 0x08000000e7e70812 */ /* 0x000fe400078efcff */
[----:B------:R-:W-:Y:S01]  /*3e900*/  ISETP.GE.AND P0, PT, R200, UR26, PT ;  /* 0x0000001ac8007c0c */ /* 0x000fe2000bf06270 */
[----:B------:R0:W-:Y:S01]  /*3e910*/  STL [R1+0x97c], R190 ;  /* 0x00097cbe01007387 */ /* 0x0001e20000100800 */
[----:B------:R-:W-:Y:S01]  /*3e920*/  LOP3.LUT R231, R231, 0xfeffffff, RZ, 0xc0, !PT ;  /* 0xfeffffffe7e77812 */ /* 0x000fe200078ec0ff */
[----:B------:R-:W-:Y:S01]  /*3e930*/  ULDC UR26, c[0x0][0x228] ;  /* 0x00008a00001a7ab9 */ /* 0x000fe20000000800 */
[----:B------:R-:W-:Y:S01]  /*3e940*/  ISETP.LT.AND P1, PT, R3, UR12, !P0 ;  /* 0x0000000c03007c0c */ /* 0x000fe2000c721270 */
[----:B------:R-:W3:Y:S01]  /*3e950*/  LDL.LU R193, [R1+0xfb8] ;  /* 0x000fb80001c17983 */ /* 0x000ee20000300800 */
        /* <DEDUP_REMOVED lines=14> */
[----:B------:R-:W-:-:S09]  /*3ea40*/  ULDC UR10, c[0x0][0x228] ;  /* 0x00008a00000a7ab9 */ /* 0x000fd20000000800 */
[----:B------:R-:W-:Y:S01]  /*3ea50*/  @P1 LOP3.LUT R231, R231, 0x100000, RZ, 0xfc, !PT ;  /* 0x00100000e7e71812 */ /* 0x000fe200078efcff */
[----:B0-----:R-:W-:Y:S01]  /*3ea60*/  VIADD R190, R190, UR6 ;  /* 0x00000006bebe7c36 */ /* 0x001fe20008000000 */
[----:B------:R-:W-:Y:S02]  /*3ea70*/  ULDC UR6, c[0x0][0x228] ;  /* 0x00008a0000067ab9 */ /* 0x000fe40000000800 */
[----:B------:R-:W-:-:S04]  /*3ea80*/  LOP3.LUT R231, R231, 0xfff7ffff, RZ, 0xc0, !PT ;  /* 0xfff7ffffe7e77812 */ /* 0x000fc800078ec0ff */
[----:B------:R-:W-:Y:S02]  /*3ea90*/  @P0 LOP3.LUT R231, R231, 0x80000, RZ, 0xfc, !PT ;  /* 0x00080000e7e70812 */ /* 0x000fe400078efcff */
[----:B------:R-:W-:Y:S02]  /*3eaa0*/  ISETP.GE.AND P0, PT, R202, UR44, PT ;  /* 0x0000002cca007c0c */ /* 0x000fe4000bf06270 */
[----:B--2---:R-:W-:Y:S02]  /*3eab0*/  R2UR UR54, R192 ;  /* 0x00000000c03672ca */ /* 0x004fe400000e0000 */
[----:B------:R-:W2:Y:S04]  /*3eac0*/  LDL.LU R192, [R1+0xfb4] ;  /* 0x000fb40001c07983 */ /* 0x000ea80000300800 */
[----:B------:R0:W-:Y:S01]  /*3ead0*/  STL [R1+0x984], R190 ;  /* 0x000984be01007387 */ /* 0x0001e20000100800 */
[----:B----4-:R-:W-:-:S03]  /*3eae0*/  R2UR UR44, R191 ;  /* 0x00000000bf2c72ca */ /* 0x010fc600000e0000 */
[----:B------:R-:W4:Y:S01]  /*3eaf0*/  LDL.LU R191, [R1+0xfb0] ;  /* 0x000fb00001bf7983 */ /* 0x000f220000300800 */
[----:B------:R-:W-:Y:S01]  /*3eb00*/  ISETP.LT.AND P1, PT, R3, UR14, !P0 ;  /* 0x0000000e03007c0c */ /* 0x000fe2000c721270 */
[----:B------:R-:W-:Y:S01]  /*3eb10*/  ULDC UR14, c[0x0][0x228] ;  /* 0x00008a00000e7ab9 */ /* 0x000fe20000000800 */
[----:B------:R-:W-:Y:S01]  /*3eb20*/  ISETP.LT.AND P0, PT, R2, UR20, !P0 ;  /* 0x0000001402007c0c */ /* 0x000fe2000c701270 */
[----:B------:R-:W-:Y:S01]  /*3eb30*/  ULDC UR20, c[0x0][0x248] ;  /* 0x0000920000147ab9 */ /* 0x000fe20000000800 */
[----:B------:R-:W-:Y:S01]  /*3eb40*/  LOP3.LUT R231, R231, 0xfffeffff, RZ, 0xc0, !PT ;  /* 0xfffeffffe7e77812 */ /* 0x000fe200078ec0ff */
[----:B0-----:R-:W-:Y:S01]  /*3eb50*/  VIADD R190, R190, UR20 ;  /* 0x00000014bebe7c36 */ /* 0x001fe20008000000 */
[----:B------:R-:W-:-:S07]  /*3eb60*/  ULDC UR20, c[0x0][0x228] ;  /* 0x00008a0000147ab9 */ /* 0x000fce0000000800 */
[----:B------:R-:W-:-:S04]  /*3eb70*/  @P1 LOP3.LUT R231, R231, 0x10000, RZ, 0xfc, !PT ;  /* 0x00010000e7e71812 */ /* 0x000fc800078efcff */
[----:B------:R-:W-:Y:S01]  /*3eb80*/  LOP3.LUT R231, R231, 0xffff7fff, RZ, 0xc0, !PT ;  /* 0xffff7fffe7e77812 */ /* 0x000fe200078ec0ff */
[----:B------:R0:W-:Y:S03]  /*3eb90*/  STL [R1+0x988], R190 ;  /* 0x000988be01007387 */ /* 0x0001e60000100800 */
[----:B------:R-:W-:Y:S02]  /*3eba0*/  @P0 LOP3.LUT R231, R231, 0x8000, RZ, 0xfc, !PT ;  /* 0x00008000e7e70812 */ /* 0x000fe400078efcff */
[----:B------:R-:W-:-:S04]  /*3ebb0*/  ISETP.GE.AND P0, PT, R203, UR46, PT ;  /* 0x0000002ecb007c0c */ /* 0x000fc8000bf06270 */
        /* <DEDUP_REMOVED lines=10> */
[----:B------:R-:W-:-:S04]  /*3ec60*/  ISETP.GE.AND P0, PT, R204, UR40, PT ;  /* 0x00000028cc007c0c */ /* 0x000fc8000bf06270 */
[----:B------:R-:W-:Y:S01]  /*3ec70*/  ISETP.LT.AND P1, PT, R3, UR34, !P0 ;  /* 0x0000002203007c0c */ /* 0x000fe2000c721270 */
[----:B------:R-:W-:Y:S01]  /*3ec80*/  ULDC UR34, c[0x0][0x248] ;  /* 0x0000920000227ab9 */ /* 0x000fe20000000800 */
[----:B---3--:R-:W-:Y:S02]  /*3ec90*/  R2UR UR46, R193 ;  /* 0x00000000c12e72ca */ /* 0x008fe400000e0000 */
[----:B------:R-:W3:Y:S04]  /*3eca0*/  LDL.LU R193, [R1+0xfac] ;  /* 0x000fac0001c17983 */ /* 0x000ee80000300800 */
[----:B------:R0:W-:Y:S02]  /*3ecb0*/  STL [R1+0x98c], R190 ;  /* 0x00098cbe01007387 */ /* 0x0001e40000100800 */
[----:B0-----:R-:W-:Y:S01]  /*3ecc0*/  VIADD R190, R190, UR34 ;  /* 0x00000022bebe7c36 */ /* 0x001fe20008000000 */
[----:B--2---:R-:W-:Y:S01]  /*3ecd0*/  R2UR UR40, R192 ;  /* 0x00000000c02872ca */ /* 0x004fe200000e0000 */
[----:B------:R-:W-:Y:S01]  /*3ece0*/  ULDC UR34, c[0x0][0x228] ;  /* 0x00008a0000227ab9 */ /* 0x000fe20000000800 */
[----:B------:R-:W2:Y:S04]  /*3ecf0*/  LDL.LU R192, [R1+0xfa8] ;  /* 0x000fa80001c07983 */ /* 0x000ea80000300800 */
[----:B------:R0:W-:Y:S01]  /*3ed00*/  STL [R1+0x990], R190 ;  /* 0x000990be01007387 */ /* 0x0001e20000100800 */
[----:B----4-:R-:W-:-:S03]  /*3ed10*/  R2UR UR52, R191 ;  /* 0x00000000bf3472ca */ /* 0x010fc600000e0000 */
[----:B------:R-:W4:Y:S01]  /*3ed20*/  LDL.LU R191, [R1+0xfa4] ;  /* 0x000fa40001bf7983 */ /* 0x000f220000300800 */
[----:B------:R-:W-:Y:S01]  /*3ed30*/  ISETP.LT.AND P0, PT, R2, UR24, !P0 ;  /* 0x0000001802007c0c */ /* 0x000fe2000c701270 */
[----:B------:R-:W-:Y:S01]  /*3ed40*/  ULDC UR24, c[0x0][0x228] ;  /* 0x00008a0000187ab9 */ /* 0x000fe20000000800 */
[----:B------:R-:W-:-:S04]  /*3ed50*/  LOP3.LUT R231, R231, 0xfffffeff, RZ, 0xc0, !PT ;  /* 0xfffffeffe7e77812 */ /* 0x000fc800078ec0ff */
[----:B------:R-:W-:-:S04]  /*3ed60*/  @P1 LOP3.LUT R231, R231, 0x100, RZ, 0xfc, !PT ;  /* 0x00000100e7e71812 */ /* 0x000fc800078efcff */
[----:B------:R-:W-:-:S04]  /*3ed70*/  LOP3.LUT R231, R231, 0xffffff7f, RZ, 0xc0, !PT ;  /* 0xffffff7fe7e77812 */ /* 0x000fc800078ec0ff */
        /* <DEDUP_REMOVED lines=11> */
[----:B------:R-:W-:Y:S01]  /*3ee30*/  LOP3.LUT R231, R231, 0xfffffff7, RZ, 0xc0, !PT ;  /* 0xfffffff7e7e77812 */ /* 0x000fe200078ec0ff */
[----:B------:R0:W-:Y:S03]  /*3ee40*/  STL [R1+0x994], R190 ;  /* 0x000994be01007387 */ /* 0x0001e60000100800 */
[----:B------:R-:W-:Y:S02]  /*3ee50*/  @P0 LOP3.LUT R231, R231, 0x8, RZ, 0xfc, !PT ;  /* 0x00000008e7e70812 */ /* 0x000fe400078efcff */
[----:B------:R-:W-:-:S04]  /*3ee60*/  ISETP.GE.AND P0, PT, R206, UR44, PT ;  /* 0x0000002cce007c0c */ /* 0x000fc8000bf06270 */
[----:B------:R-:W-:Y:S01]  /*3ee70*/  ISETP.LT.AND P1, PT, R3, UR26, !P0 ;  /* 0x0000001a03007c0c */ /* 0x000fe2000c721270 */
[----:B------:R-:W-:Y:S01]  /*3ee80*/  ULDC UR26, c[0x0][0x228] ;  /* 0x00008a00001a7ab9 */ /* 0x000fe20000000800 */
[----:B------:R-:W-:Y:S01]  /*3ee90*/  ISETP.LT.AND P0, PT, R2, UR12, !P0 ;  /* 0x0000000c02007c0c */ /* 0x000fe2000c701270 */
[----:B------:R-:W-:Y:S02]  /*3eea0*/  ULDC UR12, c[0x0][0x248] ;  /* 0x00009200000c7ab9 */ /* 0x000fe40000000800 */
[----:B0-----:R-:W-:Y:S01]  /*3eeb0*/  VIADD R190, R190, UR12 ;  /* 0x0000000cbebe7c36 */ /* 0x001fe20008000000 */
[----:B------:R-:W-:Y:S01]  /*3eec0*/  LOP3.LUT R231, R231, 0xfffffffe, RZ, 0xc0, !PT ;  /* 0xfffffffee7e77812 */ /* 0x000fe200078ec0ff */
[----:B------:R-:W-:Y:S01]  /*3eed0*/  VIADD R216, R0, 0xf1 ;  /* 0x000000f100d87836 */ /* 0x000fe20000000000 */
[----:B------:R-:W-:-:S07]  /*3eee0*/  ULDC UR12, c[0x0][0x228] ;  /* 0x00008a00000c7ab9 */ /* 0x000fce0000000800 */
[----:B------:R-:W-:Y:S02]  /*3eef0*/  @P0 LOP3.LUT R230, R230, 0x80000000, RZ, 0xfc, !PT ;  /* 0x80000000e6e60812 */ /* 0x000fe400078efcff */
[----:B------:R-:W-:Y:S02]  /*3ef00*/  ISETP.GE.AND P0, PT, R207, UR46, PT ;  /* 0x0000002ecf007c0c */ /* 0x000fe4000bf06270 */
[----:B------:R-:W-:Y:S02]  /*3ef10*/  @P1 LOP3.LUT R231, R231, 0x1, RZ, 0xfc, !PT ;  /* 0x00000001e7e71812 */ /* 0x000fe400078efcff */
[----:B------:R-:W-:Y:S01]  /*3ef20*/  ISETP.LT.AND P1, PT, R3, UR18, !P0 ;  /* 0x0000001203007c0c */ /* 0x000fe2000c721270 */
[----:B------:R-:W-:Y:S01]  /*3ef30*/  ULDC UR18, c[0x0][0x248] ;  /* 0x0000920000127ab9 */ /* 0x000fe20000000800 */
[----:B---3--:R-:W-:Y:S02]  /*3ef40*/  R2UR UR44, R193 ;  /* 0x00000000c12c72ca */ /* 0x008fe400000e0000 */
[----:B------:R-:W3:Y:S04]  /*3ef50*/  LDL.LU R193, [R1+0xfa0] ;  /* 0x000fa00001c17983 */ /* 0x000ee80000300800 */
[----:B------:R0:W-:Y:S02]  /*3ef60*/  STL [R1+0x998], R190 ;  /* 0x000998be01007387 */ /* 0x0001e40000100800 */
[----:B0-----:R-:W-:Y:S01]  /*3ef70*/  VIADD R190, R190, UR18 ;  /* 0x00000012bebe7c36 */ /* 0x001fe20008000000 */
[----:B--2---:R-:W-:Y:S01]  /*3ef80*/  R2UR UR46, R192 ;  /* 0x00000000c02e72ca */ /* 0x004fe200000e0000 */
[----:B------:R-:W-:Y:S01]  /*3ef90*/  VIADD R217, R0, 0xef ;  /* 0x000000ef00d97836 */ /* 0x000fe20000000000 */
[----:B------:R-:W2:Y:S01]  /*3efa0*/  LDL.LU R192, [R1+0xf9c] ;  /* 0x000f9c0001c07983 */ /* 0x000ea20000300800 */
[----:B----4-:R-:W-:-:S03]  /*3efb0*/  R2UR UR48, R191 ;  /* 0x00000000bf3072ca */ /* 0x010fc600000e0000 */
[----:B------:R0:W-:Y:S01]  /*3efc0*/  STL [R1+0x99c], R190 ;  /* 0x00099cbe01007387 */ /* 0x0001e20000100800 */
[----:B------:R-:W-:Y:S01]  /*3efd0*/  ISETP.LT.AND P0, PT, R2, UR28, !P0 ;  /* 0x0000001c02007c0c */ /* 0x000fe2000c701270 */
[----:B------:R-:W-:Y:S01]  /*3efe0*/  ULDC UR18, c[0x0][0x228] ;  /* 0x00008a0000127ab9 */ /* 0x000fe20000000800 */
[----:B------:R-:W-:Y:S01]  /*3eff0*/  LOP3.LUT R230, R230, 0xefffffff, RZ, 0xc0, !PT ;  /* 0xefffffffe6e67812 */ /* 0x000fe200078ec0ff */
[----:B------:R-:W4:Y:S01]  /*3f000*/  LDL.LU R191, [R1+0xf98] ;  /* 0x000f980001bf7983 */ /* 0x000f220000300800 */
[----:B------:R-:W-:Y:S02]  /*3f010*/  ULDC UR28, c[0x0][0x228] ;  /* 0x00008a00001c7ab9 */ /* 0x000fe40000000800 */
[----:B------:R-:W-:-:S04]  /*3f020*/  @P1 LOP3.LUT R230, R230, 0x10000000, RZ, 0xfc, !PT ;  /* 0x10000000e6e61812 */ /* 0x000fc800078efcff */
[----:B------:R-:W-:-:S04]  /*3f030*/  LOP3.LUT R230, R230, 0xf7ffffff, RZ, 0xc0, !PT ;  /* 0xf7ffffffe6e67812 */ /* 0x000fc800078ec0ff */
[----:B------:R-:W-:Y:S02]  /*3f040*/  @P0 LOP3.LUT R230, R230, 0x8000000, RZ, 0xfc, !PT ;  /* 0x08000000e6e60812 */ /* 0x000fe400078efcff */
[----:B------:R-:W-:Y:S01]  /*3f050*/  ISETP.GE.AND P0, PT, R208, UR40, PT ;  /* 0x00000028d0007c0c */ /* 0x000fe2000bf06270 */
[----:B------:R-:W-:Y:S01]  /*3f060*/  VIADD R218, R0, 0xed ;  /* 0x000000ed00da7836 */ /* 0x000fe20000000000 */
[----:B------:R-:W-:Y:S01]  /*3f070*/  LOP3.LUT R230, R230, 0xfeffffff, RZ, 0xc0, !PT ;  /* 0xfeffffffe6e67812 */ /* 0x000fe200078ec0ff */
[----:B------:R-:W-:Y:S01]  /*3f080*/  VIADD R219, R0, 0xeb ;  /* 0x000000eb00db7836 */ /* 0x000fe20000000000 */
[----:B------:R-:W-:Y:S01]  /*3f090*/  ISETP.LT.AND P1, PT, R3, UR6, !P0 ;  /* 0x0000000603007c0c */ /* 0x000fe2000c721270 */
[----:B------:R-:W-:Y:S01]  /*3f0a0*/  ULDC UR6, c[0x0][0x248] ;  /* 0x0000920000067ab9 */ /* 0x000fe20000000800 */
[----:B------:R-:W-:Y:S01]  /*3f0b0*/  ISETP.LT.AND P0, PT, R2, UR10, !P0 ;  /* 0x0000000a02007c0c */ /* 0x000fe2000c701270 */
[----:B------:R-:W-:Y:S01]  /*3f0c0*/  ULDC UR10, c[0x0][0x228] ;  /* 0x00008a00000a7ab9 */ /* 0x000fe20000000800 */
[----:B------:R-:W-:-:S09]  /*3f0d0*/  ULDC UR40, c[0x0][0x228] ;  /* 0x00008a0000287ab9 */ /* 0x000fd20000000800 */
[----:B------:R-:W-:-:S04]  /*3f0e0*/  @P1 LOP3.LUT R230, R230, 0x1000000, RZ, 0xfc, !PT ;  /* 0x01000000e6e61812 */ /* 0x000fc800078efcff */
[----:B------:R-:W-:-:S04]  /*3f0f0*/  LOP3.LUT R230, R230, 0xff7fffff, RZ, 0xc0, !PT ;  /* 0xff7fffffe6e67812 */ /* 0x000fc800078ec0ff */
[----:B------:R-:W-:Y:S02]  /*3f100*/  @P0 LOP3.LUT R230, R230, 0x800000, RZ, 0xfc, !PT ;  /* 0x00800000e6e60812 */ /* 0x000fe400078efcff */
[----:B------:R-:W-:-:S04]  /*3f110*/  ISETP.GE.AND P0, PT, R209, UR52, PT ;  /* 0x00000034d1007c0c */ /* 0x000fc8000bf06270 */
[----:B------:R-:W-:Y:S01]  /*3f120*/  ISETP.LT.AND P1, PT, R3, UR14, !P0 ;  /* 0x0000000e03007c0c */ /* 0x000fe2000c721270 */
[----:B0-----:R-:W-:Y:S01]  /*3f130*/  VIADD R190, R190, UR6 ;  /* 0x00000006bebe7c36 */ /* 0x001fe20008000000 */
[----:B------:R-:W-:Y:S01]  /*3f140*/  ISETP.LT.AND P0, PT, R2, UR20, !P0 ;  /* 0x0000001402007c0c */ /* 0x000fe2000c701270 */
[----:B------:R-:W-:Y:S01]  /*3f150*/  ULDC UR6, c[0x0][0x228] ;  /* 0x00008a0000067ab9 */ /* 0x000fe20000000800 */
[----:B------:R-:W-:Y:S01]  /*3f160*/  LOP3.LUT R230, R230, 0xffefffff, RZ, 0xc0, !PT ;  /* 0xffefffffe6e67812 */ /* 0x000fe200078ec0ff */
[----:B------:R-:W-:Y:S01]  /*3f170*/  VIADD R220, R0, 0xe9 ;  /* 0x000000e900dc7836 */ /* 0x000fe20000000000 */
[----:B------:R-:W-:Y:S01]  /*3f180*/  ULDC UR14, c[0x0][0x248] ;  /* 0x00009200000e7ab9 */ /* 0x000fe20000000800 */
[----:B---3--:R-:W-:Y:S02]  /*3f190*/  R2UR UR52, R193 ;  /* 0x00000000c13472ca */ /* 0x008fe400000e0000 */
[----:B--2---:R-:W-:Y:S02]  /*3f1a0*/  R2UR UR61, R192 ;  /* 0x00000000c03d72ca */ /* 0x004fe400000e0000 */
[----:B----4-:R-:W-:Y:S01]  /*3f1b0*/  R2UR UR60, R191 ;  /* 0x00000000bf3c72ca */ /* 0x010fe200000e0000 */
[----:B------:R0:W-:Y:S01]  /*3f1c0*/  STL [R1+0x9a0], R190 ;  /* 0x0009a0be01007387 */ /* 0x0001e20000100800 */
[----:B------:R-:W-:Y:S01]  /*3f1d0*/  @P1 LOP3.LUT R230, R230, 0x100000, RZ, 0xfc, !PT ;  /* 0x00100000e6e61812 */ /* 0x000fe200078efcff */
[----:B------:R-:W-:-:S03]  /*3f1e0*/  ULDC UR20, c[0x0][0x228] ;  /* 0x00008a0000147ab9 */ /* 0x000fc60000000800 */
[----:B------:R-:W-:-:S04]  /*3f1f0*/  LOP3.LUT R230, R230, 0xfff7ffff, RZ, 0xc0, !PT ;  /* 0xfff7ffffe6e67812 */ /* 0x000fc800078ec0ff */
[----:B------:R-:W-:Y:S02]  /*3f200*/  @P0 LOP3.LUT R230, R230, 0x80000, RZ, 0xfc, !PT ;  /* 0x00080000e6e60812 */ /* 0x000fe400078efcff */
[----:B------:R-:W-:Y:S01]  /*3f210*/  ISETP.GE.AND P0, PT, R210, UR44, PT ;  /* 0x0000002cd2007c0c */ /* 0x000fe2000bf06270 */
[----:B0-----:R-:W-:Y:S01]  /*3f220*/  VIADD R190, R190, UR14 ;  /* 0x0000000ebebe7c36 */ /* 0x001fe20008000000 */
[----:B------:R-:W-:Y:S01]  /*3f230*/  LOP3.LUT R230, R230, 0xfffeffff, RZ, 0xc0, !PT ;  /* 0xfffeffffe6e67812 */ /* 0x000fe200078ec0ff */
[----:B------:R-:W-:Y:S01]  /*3f240*/  ULDC UR14, c[0x0][0x228] ;  /* 0x00008a00000e7ab9 */ /* 0x000fe20000000800 */
[----:B------:R-:W-:Y:S01]  /*3f250*/  ISETP.LT.AND P1, PT, R3, UR30, !P0 ;  /* 0x0000001e03007c0c */ /* 0x000fe2000c721270 */
[----:B------:R-:W-:Y:S01]  /*3f260*/  VIADD R221, R0, 0xe7 ;  /* 0x000000e700dd7836 */ /* 0x000fe20000000000 */
[----:B------:R-:W-:Y:S01]  /*3f270*/  ISETP.LT.AND P0, PT, R2, UR16, !P0 ;  /* 0x0000001002007c0c */ /* 0x000fe2000c701270 */
[----:B------:R-:W-:Y:S01]  /*3f280*/  ULDC UR30, c[0x0][0x228] ;  /* 0x00008a00001e7ab9 */ /* 0x000fe20000000800 */
[----:B------:R-:W-:Y:S01]  /*3f290*/  ULDC UR44, c[0x0][0x228] ;  /* 0x00008a00002c7ab9 */ /* 0x000fe20000000800 */
[----:B------:R-:W-:Y:S01]  /*3f2a0*/  VIADD R222, R0, 0xe5 ;  /* 0x000000e500de7836 */ /* 0x000fe20000000000 */
[----:B------:R-:W-:-:S07]  /*3f2b0*/  ULDC UR16, c[0x0][0x248] ;  /* 0x0000920000107ab9 */ /* 0x000fce0000000800 */
        /* <DEDUP_REMOVED lines=8> */
[----:B------:R-:W-:Y:S01]  /*3f340*/  VIADD R223, R0, 0xe3 ;  /* 0x000000e300df7836 */ /* 0x000fe20000000000 */
        /* <DEDUP_REMOVED lines=13> */
[----:B------:R0:W-:Y:S01]  /*3f420*/  STL [R1+0x9a8], R190 ;  /* 0x0009a8be01007387 */ /* 0x0001e20000100800 */
[----:B------:R-:W-:Y:S01]  /*3f430*/  ULDC UR24, c[0x0][0x228] ;  /* 0x00008a0000187ab9 */ /* 0x000fe20000000800 */
[----:B------:R-:W-:Y:S01]  /*3f440*/  ULDC UR48, c[0x0][0x228] ;  /* 0x00008a0000307ab9 */ /* 0x000fe20000000800 */
[----:B------:R-:W-:Y:S01]  /*3f450*/  VIADD R225, R0, 0xdf ;  /* 0x000000df00e17836 */ /* 0x000fe20000000000 */
[----:B------:R-:W-:-:S06]  /*3f460*/  ULDC UR34, c[0x0][0x248] ;  /* 0x0000920000227ab9 */ /* 0x000fcc0000000800 */
        /* <DEDUP_REMOVED lines=13> */
[----:B------:R-:W-:Y:S01]  /*3f540*/  ULDC UR52, c[0x0][0x228] ;  /* 0x00008a0000347ab9 */ /* 0x000fe20000000800 */
[----:B------:R-:W2:Y:S06]  /*3f550*/  LDL.LU R192, [R1+0xfe4] ;  /* 0x000fe40001c07983 */ /* 0x000eac0000300800 */
        /* <DEDUP_REMOVED lines=13> */
[C---:B------:R-:W-:Y:S01]  /*3f630*/  VIADD R237, R0.reuse, 0xd9 ;  /* 0x000000d900ed7836 */ /* 0x040fe20000000000 */
[----:B------:R-:W3:Y:S01]  /*3f640*/  LDL.LU R191, [R1+0xfe8] ;  /* 0x000fe80001bf7983 */ /* 0x000ee20000300800 */
[----:B------:R-:W-:Y:S01]  /*3f650*/  VIADD R238, R0, 0xd7 ;  /* 0x000000d700ee7836 */ /* 0x000fe20000000000 */
[----:B------:R-:W-:Y:S01]  /*3f660*/  LOP3.LUT R228, R228, 0x7fffffff, RZ, 0xc0, !PT ;  /* 0x7fffffffe4e47812 */ /* 0x000fe200078ec0ff */
[----:B------:R-:W-:Y:S01]  /*3f670*/  VIADD R239, R0, 0xd5 ;  /* 0x000000d500ef7836 */ /* 0x000fe20000000000 */
[----:B------:R-:W-:-:S04]  /*3f680*/  ULDC UR61, c[0x0][0x228] ;  /* 0x00008a00003d7ab9 */ /* 0x000fc80000000800 */
[----:B------:R-:W-:Y:S02]  /*3f690*/  @P0 LOP3.LUT R229, R229, 0x80000000, RZ, 0xfc, !PT ;  /* 0x80000000e5e50812 */ /* 0x000fe400078efcff */
[----:B------:R-:W-:Y:S02]  /*3f6a0*/  ISETP.GE.AND P0, PT, R215, UR60, PT ;  /* 0x0000003cd7007c0c */ /* 0x000fe4000bf06270 */
[----:B------:R-:W-:Y:S01]  /*3f6b0*/  @P1 LOP3.LUT R230, R230, 0x1, RZ, 0xfc, !PT ;  /* 0x00000001e6e61812 */ /* 0x000fe200078efcff */
[----:B0-----:R-:W-:Y:S01]  /*3f6c0*/  VIADD R190, R190, UR50 ;  /* 0x00000032bebe7c36 */ /* 0x001fe20008000000 */
[----:B------:R-:W-:Y:S01]  /*3f6d0*/  ISETP.LT.AND P1, PT, R3, UR36, !P0 ;  /* 0x0000002403007c0c */ /* 0x000fe2000c721270 */
[----:B------:R-:W-:Y:S01]  /*3f6e0*/  ULDC UR50, c[0x0][0x228] ;  /* 0x00008a0000327ab9 */ /* 0x000fe20000000800 */
[----:B------:R-:W-:Y:S01]  /*3f6f0*/  ISETP.LT.AND P0, PT, R2, UR26, !P0 ;  /* 0x0000001a02007c0c */ /* 0x000fe2000c701270 */
[----:B------:R-:W-:Y:S01]  /*3f700*/  ULDC UR36, c[0x0][0x248] ;  /* 0x0000920000247ab9 */ /* 0x000fe20000000800 */
[----:B------:R-:W-:Y:S01]  /*3f710*/  LOP3.LUT R229, R229, 0xefffffff, RZ, 0xc0, !PT ;  /* 0xefffffffe5e57812 */ /* 0x000fe200078ec0ff */
[----:B------:R0:W-:Y:S01]  /*3f720*/  STL [R1+0x9b4], R190 ;  /* 0x0009b4be01007387 */ /* 0x0001e20000100800 */
[----:B------:R-:W-:Y:S01]  /*3f730*/  ULDC UR26, c[0x0][0x228] ;  /* 0x00008a00001a7ab9 */ /* 0x000fe20000000800 */
[----:B------:R-:W-:-:S06]  /*3f740*/  ULDC UR60, c[0x0][0x228] ;  /* 0x00008a00003c7ab9 */ /* 0x000fcc0000000800 */
        /* <DEDUP_REMOVED lines=9> */
[----:B------:R-:W-:Y:S01]  /*3f7e0*/  ULDC UR12, c[0x0][0x248] ;  /* 0x00009200000c7ab9 */ /* 0x000fe20000000800 */
[----:B------:R0:W-:Y:S01]  /*3f7f0*/  STL [R1+0x9b8], R190 ;  /* 0x0009b8be01007387 */ /* 0x0001e20000100800 */
[----:B------:R-:W-:Y:S01]  /*3f800*/  VIADD R240, R0, 0xd3 ;  /* 0x000000d300f07836 */ /* 0x000fe20000000000 */
[----:B------:R-:W-:-:S05]  /*3f810*/  ULDC UR38, c[0x0][0x228] ;  /* 0x00008a0000267ab9 */ /* 0x000fca0000000800 */
[----:B------:R-:W-:-:S04]  /*3f820*/  @P1 LOP3.LUT R229, R229, 0x4000000, RZ, 0xfc, !PT ;  /* 0x04000000e5e51812 */ /* 0x000fc800078efcff */
[----:B------:R-:W-:-:S04]  /*3f830*/  LOP3.LUT R229, R229, 0xfdffffff, RZ, 0xc0, !PT ;  /* 0xfdffffffe5e57812 */ /* 0x000fc800078ec0ff */
[----:B------:R-:W-:Y:S02]  /*3f840*/  @P0 LOP3.LUT R229, R229, 0x2000000, RZ, 0xfc, !PT ;  /* 0x02000000e5e50812 */ /* 0x000fe400078efcff */
[----:B------:R-:W-:-:S04]  /*3f850*/  ISETP.GE.AND P0, PT, R217, UR58, PT ;  /* 0x0000003ad9007c0c */ /* 0x000fc8000bf06270 */
[----:B------:R-:W-:Y:S01]  /*3f860*/  ISETP.LT.AND P1, PT, R3, UR18, !P0 ;  /* 0x0000001203007c0c */ /* 0x000fe2000c721270 */
[----:B0-----:R-:W-:Y:S01]  /*3f870*/  VIADD R190, R190, UR36 ;  /* 0x00000024bebe7c36 */ /* 0x001fe20008000000 */
[----:B------:R-:W-:Y:S01]  /*3f880*/  ISETP.LT.AND P0, PT, R2, UR28, !P0 ;  /* 0x0000001c02007c0c */ /* 0x000fe2000c701270 */
[C---:B------:R-:W-:Y:S01]  /*3f890*/  VIADD R241, R0.reuse, 0xd1 ;  /* 0x000000d100f17836 */ /* 0x040fe20000000000 */
[----:B------:R-:W-:Y:S01]  /*3f8a0*/  LOP3.LUT R229, R229, 0xfeffffff, RZ, 0xc0, !PT ;  /* 0xfeffffffe5e57812 */ /* 0x000fe200078ec0ff */
[C---:B------:R-:W-:Y:S01]  /*3f8b0*/  VIADD R242, R0.reuse, 0xcf ;  /* 0x000000cf00f27836 */ /* 0x040fe20000000000 */
[----:B------:R0:W-:Y:S01]  /*3f8c0*/  STL [R1+0x9bc], R190 ;  /* 0x0009bcbe01007387 */ /* 0x0001e20000100800 */
[C---:B------:R-:W-:Y:S01]  /*3f8d0*/  VIADD R243, R0.reuse, 0xcd ;  /* 0x000000cd00f37836 */ /* 0x040fe20000000000 */
[----:B------:R-:W-:Y:S01]  /*3f8e0*/  ULDC UR28, c[0x0][0x228] ;  /* 0x00008a00001c7ab9 */ /* 0x000fe20000000800 */
[C---:B------:R-:W-:Y:S01]  /*3f8f0*/  VIADD R244, R0.reuse, 0xcb ;  /* 0x000000cb00f47836 */ /* 0x040fe20000000000 */
[----:B------:R-:W-:Y:S01]  /*3f900*/  ULDC UR36, c[0x0][0x228] ;  /* 0x00008a0000247ab9 */ /* 0x000fe20000000800 */
[----:B------:R-:W-:Y:S01]  /*3f910*/  VIADD R245, R0, 0xc9 ;  /* 0x000000c900f57836 */ /* 0x000fe20000000000 */
[----:B------:R-:W-:Y:S01]  /*3f920*/  ULDC UR18, c[0x0][0x248] ;  /* 0x0000920000127ab9 */ /* 0x000fe20000000800 */
        /* <DEDUP_REMOVED lines=24> */
[C---:B------:R-:W-:Y:S01]  /*3fab0*/  VIADD R247, R0.reuse, 0xc7 ;  /* 0x000000c700f77836 */ /* 0x040fe20000000000 */
[----:B------:R-:W-:Y:S01]  /*3fac0*/  ULDC UR40, c[0x0][0x228] ;  /* 0x00008a0000287ab9 */ /* 0x000fe20000000800 */
[C---:B------:R-:W-:Y:S01]  /*3fad0*/  VIADD R248, R0.reuse, 0xc6 ;  /* 0x000000c600f87836 */ /* 0x040fe20000000000 */
[----:B------:R-:W-:Y:S01]  /*3fae0*/  F2FP.SATFINITE.E5M2.F32.PACK_AB_MERGE_C R6, R119, R118, RZ ;  /* 0x000000767706723e */ /* 0x000fe200048060ff */
[----:B------:R-:W-:Y:S01]  /*3faf0*/  VIADD R249, R0, 0xc5 ;  /* 0x000000c500f97836 */ /* 0x000fe20000000000 */
[----:B------:R-:W-:-:S02]  /*3fb00*/  F2FP.SATFINITE.E5M2.F32.PACK_AB_MERGE_C R5, R127, R126, RZ ;  /* 0x0000007e7f05723e */ /* 0x000fc400048060ff */
[----:B------:R-:W-:Y:S01]  /*3fb10*/  F2FP.SATFINITE.E5M2.F32.PACK_AB_MERGE_C R14, R135, R134, RZ ;  /* 0x00000086870e723e */ /* 0x000fe200048060ff */
[C---:B------:R-:W-:Y:S01]  /*3fb20*/  VIADD R189, R0.reuse, 0xc2 ;  /* 0x000000c200bd7836 */ /* 0x040fe20000000000 */
[----:B------:R-:W-:Y:S01]  /*3fb30*/  @P1 LOP3.LUT R229, R229, 0x100000, RZ, 0xfc, !PT ;  /* 0x00100000e5e51812 */ /* 0x000fe200078efcff */
[C---:B------:R-:W-:Y:S01]  /*3fb40*/  VIADD R251, R0.reuse, 0xc4 ;  /* 0x000000c400fb7836 */ /* 0x040fe20000000000 */
[----:B------:R-:W-:Y:S01]  /*3fb50*/  ULDC UR42, c[0x0][0x248] ;  /* 0x00009200002a7ab9 */ /* 0x000fe20000000800 */
[C---:B------:R-:W-:Y:S01]  /*3fb60*/  VIADD R188, R0.reuse, 0xc0 ;  /* 0x000000c000bc7836 */ /* 0x040fe20000000000 */
[----:B------:R-:W-:Y:S01]  /*3fb70*/  LOP3.LUT R229, R229, 0xfff7ffff, RZ, 0xc0, !PT ;  /* 0xfff7ffffe5e57812 */ /* 0x000fe200078ec0ff */
[----:B------:R-:W-:Y:S01]  /*3fb80*/  VIADD R185, R0, 0xbe ;  /* 0x000000be00b97836 */ /* 0x000fe20000000000 */
[----:B------:R-:W-:Y:S02]  /*3fb90*/  ULDC UR47, c[0x0][0x248] ;  /* 0x00009200002f7ab9 */ /* 0x000fe40000000800 */
[----:B------:R-:W-:-:S02]  /*3fba0*/  @P0 LOP3.LUT R229, R229, 0x80000, RZ, 0xfc, !PT ;  /* 0x00080000e5e50812 */ /* 0x000fc400078efcff */
        /* <DEDUP_REMOVED lines=21> */
[----:B------:R-:W-:Y:S01]  /*3fd00*/  LOP3.LUT R193, R6, 0xffff, RZ, 0xc0, !PT ;  /* 0x0000ffff06c17812 */ /* 0x000fe200078ec0ff */
[----:B------:R-:W-:Y:S01]  /*3fd10*/  ULDC UR30, c[0x0][0x228] ;  /* 0x00008a00001e7ab9 */ /* 0x000fe20000000800 */
[----:B------:R-:W-:Y:S01]  /*3fd20*/  LOP3.LUT R194, R5, 0xffff, RZ, 0xc0, !PT ;  /* 0x0000ffff05c27812 */ /* 0x000fe200078ec0ff */
        /* <DEDUP_REMOVED lines=13> */
[----:B------:R-:W-:Y:S01]  /*3fe00*/  LOP3.LUT R195, R14, 0xffff, RZ, 0xc0, !PT ;  /* 0x0000ffff0ec37812 */ /* 0x000fe200078ec0ff */
        /* <DEDUP_REMOVED lines=33> */
[----:B------:R-:W-:-:S03]  /*40020*/  ULDC UR53, c[0x0][0x228] ;  /* 0x00008a0000357ab9 */ /* 0x000fc60000000800 */
[----:B------:R-:W-:Y:S01]  /*40030*/  ISETP.LT.AND P1, PT, R3, UR34, !P0 ;  /* 0x0000002203007c0c */ /* 0x000fe2000c721270 */
[----:B0-----:R-:W-:Y:S01]  /*40040*/  VIADD R190, R190, UR6 ;  /* 0x00000006bebe7c36 */ /* 0x001fe20008000000 */
[----:B------:R-:W-:Y:S01]  /*40050*/  ISETP.LT.AND P0, PT, R2, UR5, !P0 ;  /* 0x0000000502007c0c */ /* 0x000fe2000c701270 */
[----:B------:R-:W-:Y:S01]  /*40060*/  ULDC UR6, c[0x0][0x248] ;  /* 0x0000920000067ab9 */ /* 0x000fe20000000800 */
[----:B------:R-:W-:Y:S01]  /*40070*/  LOP3.LUT R229, R229, 0xfffffeff, RZ, 0xc0, !PT ;  /* 0xfffffeffe5e57812 */ /* 0x000fe200078ec0ff */
[----:B------:R-:W-:Y:S01]  /*40080*/  ULDC UR5, c[0x0][0x248] ;  /* 0x0000920000057ab9 */ /* 0x000fe20000000800 */
[----:B--2---:R-:W-:Y:S01]  /*40090*/  R2UR UR59, R192 ;  /* 0x00000000c03b72ca */ /* 0x004fe200000e0000 */
        /* <DEDUP_REMOVED lines=11> */
[C---:B------:R-:W-:Y:S01]  /*40150*/  VIADD R187, R0.reuse, 0xc1 ;  /* 0x000000c100bb7836 */ /* 0x040fe20000000000 */
[----:B---3--:R-:W-:Y:S01]  /*40160*/  R2UR UR58, R191 ;  /* 0x00000000bf3a72ca */ /* 0x008fe200000e0000 */
[----:B------:R-:W-:Y:S01]  /*40170*/  VIADD R186, R0, 0xbf ;  /* 0x000000bf00ba7836 */ /* 0x000fe20000000000 */
[----:B------:R-:W-:Y:S01]  /*40180*/  LOP3.LUT R192, R4, 0xffff, RZ, 0xc0, !PT ;  /* 0x0000ffff04c07812 */ /* 0x000fe200078ec0ff */
[----:B0-----:R-:W-:-:S02]  /*40190*/  VIADD R190, R190, UR41 ;  /* 0x00000029bebe7c36 */ /* 0x001fc40008000000 */
[C---:B------:R-:W-:Y:S02]  /*401a0*/  VIADD R184, R0.reuse, 0xbd ;  /* 0x000000bd00b87836 */ /* 0x040fe40000000000 */
[C---:B------:R-:W-:Y:S02]  /*401b0*/  VIADD R182, R0.reuse, 0xbb ;  /* 0x000000bb00b67836 */ /* 0x040fe40000000000 */
[C---:B------:R-:W-:Y:S01]  /*401c0*/  VIADD R180, R0.reuse, 0xb9 ;  /* 0x000000b900b47836 */ /* 0x040fe20000000000 */
[----:B------:R-:W-:Y:S01]  /*401d0*/  @P1 LOP3.LUT R229, R229, 0x40, RZ, 0xfc, !PT ;  /* 0x00000040e5e51812 */ /* 0x000fe200078efcff */
[----:B------:R-:W-:Y:S01]  /*401e0*/  ULDC UR41, c[0x0][0x248] ;  /* 0x0000920000297ab9 */ /* 0x000fe20000000800 */
[C---:B------:R-:W-:Y:S02]  /*401f0*/  VIADD R179, R0.reuse, 0xb8 ;  /* 0x000000b800b37836 */ /* 0x040fe40000000000 */
[C---:B------:R-:W-:Y:S01]  /*40200*/  VIADD R178, R0.reuse, 0xb7 ;  /* 0x000000b700b27836 */ /* 0x040fe20000000000 */
[----:B------:R-:W-:Y:S01]  /*40210*/  LOP3.LUT R229, R229, 0xffffffdf, RZ, 0xc0, !PT ;  /* 0xffffffdfe5e57812 */ /* 0x000fe200078ec0ff */
[----:B------:R-:W-:-:S02]  /*40220*/  VIADD R177, R0, 0xb6 ;  /* 0x000000b600b17836 */ /* 0x000fc40000000000 */
[C---:B------:R-:W-:Y:S01]  /*40230*/  VIADD R176, R0.reuse, 0xb5 ;  /* 0x000000b500b07836 */ /* 0x040fe20000000000 */
[----:B------:R-:W-:Y:S01]  /*40240*/  @P0 LOP3.LUT R229, R229, 0x20, RZ, 0xfc, !PT ;  /* 0x00000020e5e50812 */ /* 0x000fe200078efcff */
[C---:B------:R-:W-:Y:S01]  /*40250*/  VIADD R175, R0.reuse, 0xb4 ;  /* 0x000000b400af7836 */ /* 0x040fe20000000000 */
[----:B------:R-:W-:Y:S01]  /*40260*/  ISETP.GE.AND P0, PT, R227, UR17, PT ;  /* 0x00000011e3007c0c */ /* 0x000fe2000bf06270 */
[C---:B------:R-:W-:Y:S02]  /*40270*/  VIADD R174, R0.reuse, 0xb3 ;  /* 0x000000b300ae7836 */ /* 0x040fe40000000000 */
[----:B------:R-:W-:Y:S01]  /*40280*/  VIADD R173, R0, 0xb2 ;  /* 0x000000b200ad7836 */ /* 0x000fe20000000000 */
[----:B------:R-:W-:Y:S01]  /*40290*/  ISETP.LT.AND P1, PT, R3, UR8, !P0 ;  /* 0x0000000803007c0c */ /* 0x000fe2000c721270 */
[----:B------:R0:W-:Y:S01]  /*402a0*/  STL [R1+0x9e0], R190 ;  /* 0x0009e0be01007387 */ /* 0x0001e20000100800 */
[----:B------:R-:W-:Y:S01]  /*402b0*/  ISETP.LT.AND P0, PT, R2, UR54, !P0 ;  /* 0x0000003602007c0c */ /* 0x000fe2000c701270 */
[----:B------:R-:W-:Y:S01]  /*402c0*/  ULDC UR54, c[0x0][0x228] ;  /* 0x00008a0000367ab9 */ /* 0x000fe20000000800 */
[----:B------:R-:W-:Y:S01]  /*402d0*/  LOP3.LUT R229, R229, 0xffffffef, RZ, 0xc0, !PT ;  /* 0xffffffefe5e57812 */ /* 0x000fe200078ec0ff */
[----:B------:R-:W-:Y:S01]  /*402e0*/  ULDC UR8, c[0x0][0x248] ;  /* 0x0000920000087ab9 */ /* 0x000fe20000000800 */
[----:B------:R-:W-:-:S02]  /*402f0*/  VIADD R172, R0, 0xb1 ;  /* 0x000000b100ac7836 */ /* 0x000fc40000000000 */
[C---:B------:R-:W-:Y:S02]  /*40300*/  VIADD R171, R0.reuse, 0xb0 ;  /* 0x000000b000ab7836 */ /* 0x040fe40000000000 */
[C---:B------:R-:W-:Y:S02]  /*40310*/  VIADD R170, R0.reuse, 0xaf ;  /* 0x000000af00aa7836 */ /* 0x040fe40000000000 */
[C---:B------:R-:W-:Y:S01]  /*40320*/  VIADD R169, R0.reuse, 0xae ;  /* 0x000000ae00a97836 */ /* 0x040fe20000000000 */
[----:B------:R-:W-:Y:S01]  /*40330*/  @P1 LOP3.LUT R229, R229, 0x10, RZ, 0xfc, !PT ;  /* 0x00000010e5e51812 */ /* 0x000fe200078efcff */
        /* <DEDUP_REMOVED lines=11> */
[----:B0-----:R-:W-:Y:S01]  /*403f0*/  VIADD R190, R190, UR27 ;  /* 0x0000001bbebe7c36 */ /* 0x001fe20008000000 */
[----:B------:R-:W-:Y:S01]  /*40400*/  ISETP.LT.AND P0, PT, R2, UR26, !P0 ;  /* 0x0000001a02007c0c */ /* 0x000fe2000c701270 */
[----:B------:R-:W-:Y:S01]  /*40410*/  ULDC UR27, c[0x0][0x228] ;  /* 0x00008a00001b7ab9 */ /* 0x000fe20000000800 */
[----:B------:R-:W-:Y:S01]  /*40420*/  LOP3.LUT R229, R229, 0xfffffffb, RZ, 0xc0, !PT ;  /* 0xfffffffbe5e57812 */ /* 0x000fe200078ec0ff */
[----:B------:R-:W-:Y:S01]  /*40430*/  ULDC UR53, c[0x0][0x228] ;  /* 0x00008a0000357ab9 */ /* 0x000fe20000000800 */
[----:B------:R-:W-:-:S02]  /*40440*/  VIADD R161, R0, 0xa6 ;  /* 0x000000a600a17836 */ /* 0x000fc40000000000 */
[C---:B------:R-:W-:Y:S02]  /*40450*/  VIADD R160, R0.reuse, 0xa5 ;  /* 0x000000a500a07836 */ /* 0x040fe40000000000 */
[C---:B------:R-:W-:Y:S01]  /*40460*/  VIADD R159, R0.reuse, 0xa4 ;  /* 0x000000a4009f7836 */ /* 0x040fe20000000000 */
[----:B------:R-:W-:Y:S01]  /*40470*/  SHF.R.U32.HI R197, RZ, 0x8, R193 ;  /* 0x00000008ffc57819 */ /* 0x000fe200000116c1 */
[----:B------:R-:W-:Y:S01]  /*40480*/  ULDC UR50, c[0x0][0x248] ;  /* 0x0000920000327ab9 */ /* 0x000fe20000000800 */
[----:B------:R-:W-:Y:S01]  /*40490*/  @P1 LOP3.LUT R229, R229, 0x4, RZ, 0xfc, !PT ;  /* 0x00000004e5e51812 */ /* 0x000fe200078efcff */
[----:B------:R-:W-:Y:S01]  /*404a0*/  VIADD R158, R0, 0xa3 ;  /* 0x000000a3009e7836 */ /* 0x000fe20000000000 */
[----:B------:R-:W-:Y:S02]  /*404b0*/  ULDC UR52, c[0x0][0x248] ;  /* 0x0000920000347ab9 */ /* 0x000fe40000000800 */
[----:B------:R-:W-:-:S04]  /*404c0*/  LOP3.LUT R229, R229, 0xfffffffd, RZ, 0xc0, !PT ;  /* 0xfffffffde5e57812 */ /* 0x000fc800078ec0ff */
[----:B------:R-:W-:Y:S02]  /*404d0*/  @P0 LOP3.LUT R229, R229, 0x2, RZ, 0xfc, !PT ;  /* 0x00000002e5e50812 */ /* 0x000fe400078efcff */
[----:B------:R-:W-:-:S04]  /*404e0*/  ISETP.GE.AND P0, PT, R238, UR7, PT ;  /* 0x00000007ee007c0c */ /* 0x000fc8000bf06270 */
[----:B------:R-:W-:Y:S01]  /*404f0*/  ISETP.LT.AND P1, PT, R3, UR57, !P0 ;  /* 0x0000003903007c0c */ /* 0x000fe2000c721270 */
[----:B------:R0:W-:Y:S01]  /*40500*/  STL [R1+0x9e4], R190 ;  /* 0x0009e4be01007387 */ /* 0x0001e20000100800 */
[----:B------:R-:W-:Y:S01]  /*40510*/  ISETP.LT.AND P0, PT, R2, UR56, !P0 ;  /* 0x0000003802007c0c */ /* 0x000fe2000c701270 */
[----:B------:R-:W-:Y:S01]  /*40520*/  ULDC UR57, c[0x0][0x228] ;  /* 0x00008a0000397ab9 */ /* 0x000fe20000000800 */
[----:B------:R-:W-:Y:S01]  /*40530*/  LOP3.LUT R229, R229, 0xfffffffe, RZ, 0xc0, !PT ;  /* 0xfffffffee5e57812 */ /* 0x000fe200078ec0ff */
[C---:B------:R-:W-:Y:S01]  /*40540*/  VIADD R157, R0.reuse, 0xa2 ;  /* 0x000000a2009d7836 */ /* 0x040fe20000000000 */
[----:B------:R-:W-:Y:S01]  /*40550*/  LOP3.LUT R191, R7, 0xffff, RZ, 0xc0, !PT ;  /* 0x0000ffff07bf7812 */ /* 0x000fe200078ec0ff */
[----:B------:R-:W-:Y:S01]  /*40560*/  VIADD R156, R0, 0xa1 ;  /* 0x000000a1009c7836 */ /* 0x000fe20000000000 */
[----:B------:R-:W-:Y:S01]  /*40570*/  LOP3.LUT R238, R238, 0x7fffffff, RZ, 0xc0, !PT ;  /* 0x7fffffffeeee7812 */ /* 0x000fe200078ec0ff */
[----:B------:R-:W-:Y:S01]  /*40580*/  VIADD R155, R0, 0xa0 ;  /* 0x000000a0009b7836 */ /* 0x000fe20000000000 */
[----:B------:R-:W-:-:S05]  /*40590*/  ULDC UR56, c[0x0][0x228] ;  /* 0x00008a0000387ab9 */ /* 0x000fca0000000800 */
[----:B------:R-:W-:Y:S02]  /*405a0*/  @P0 LOP3.LUT R228, R228, 0x80000000, RZ, 0xfc, !PT ;  /* 0x80000000e4e40812 */ /* 0x000fe400078efcff */
[----:B------:R-:W-:Y:S02]  /*405b0*/  ISETP.GE.AND P0, PT, R239, UR31, PT ;  /* 0x0000001fef007c0c */ /* 0x000fe4000bf06270 */
[----:B------:R-:W-:Y:S02]  /*405c0*/  @P1 LOP3.LUT R229, R229, 0x1, RZ, 0xfc, !PT ;  /* 0x00000001e5e51812 */ /* 0x000fe400078efcff */
[----:B------:R-:W-:Y:S01]  /*405d0*/  ISETP.LT.AND P1, PT, R3, UR61, !P0 ;  /* 0x0000003d03007c0c */ /* 0x000fe2000c721270 */
[----:B0-----:R-:W-:Y:S01]  /*405e0*/  VIADD R190, R190, UR19 ;  /* 0x00000013bebe7c36 */ /* 0x001fe20008000000 */
[----:B------:R-:W-:Y:S01]  /*405f0*/  ISETP.LT.AND P0, PT, R2, UR60, !P0 ;  /* 0x0000003c02007c0c */ /* 0x000fe2000c701270 */
[----:B------:R-:W-:Y:S01]  /*40600*/  ULDC UR61, c[0x0][0x228] ;  /* 0x00008a00003d7ab9 */ /* 0x000fe20000000800 */
[----:B------:R-:W-:Y:S01]  /*40610*/  LOP3.LUT R228, R228, 0xbfffffff, RZ, 0xc0, !PT ;  /* 0xbfffffffe4e47812 */ /* 0x000fe200078ec0ff */
[----:B------:R-:W-:-:S08]  /*40620*/  ULDC UR60, c[0x0][0x228] ;  /* 0x00008a00003c7ab9 */ /* 0x000fd00000000800 */
[----:B------:R-:W-:-:S04]  /*40630*/  @P1 LOP3.LUT R228, R228, 0x40000000, RZ, 0xfc, !PT ;  /* 0x40000000e4e41812 */ /* 0x000fc800078efcff */
        /* <DEDUP_REMOVED lines=8> */
[----:B------:R-:W-:-:S08]  /*406c0*/  ULDC.64 UR26, c[0x0][0x228] ;  /* 0x00008a00001a7ab9 */ /* 0x000fd00000000a00 */
[----:B------:R-:W-:-:S04]  /*406d0*/  @P1 LOP3.LUT R228, R228, 0x10000000, RZ, 0xfc, !PT ;  /* 0x10000000e4e41812 */ /* 0x000fc800078efcff */
[----:B------:R-:W-:-:S04]  /*406e0*/  LOP3.LUT R228, R228, 0xf7ffffff, RZ, 0xc0, !PT ;  /* 0xf7ffffffe4e47812 */ /* 0x000fc800078ec0ff */
[----:B------:R-:W-:Y:S02]  /*406f0*/  @P0 LOP3.LUT R228, R228, 0x8000000, RZ, 0xfc, !PT ;  /* 0x08000000e4e40812 */ /* 0x000fe400078efcff */
[----:B------:R-:W-:Y:S01]  /*40700*/  ISETP.GE.AND P0, PT, R241, UR9, PT ;  /* 0x00000009f1007c0c */ /* 0x000fe2000bf06270 */
[----:B0-----:R-:W-:Y:S01]  /*40710*/  VIADD R190, R190, UR16 ;  /* 0x00000010bebe7c36 */ /* 0x001fe20008000000 */
[----:B------:R-:W-:Y:S01]  /*40720*/  LOP3.LUT R228, R228, 0xfbffffff, RZ, 0xc0, !PT ;  /* 0xfbffffffe4e47812 */ /* 0x000fe200078ec0ff */
[----:B------:R-:W-:Y:S01]  /*40730*/  ULDC.64 UR16, c[0x0][0x228] ;  /* 0x00008a0000107ab9 */ /* 0x000fe20000000a00 */
        /* <DEDUP_REMOVED lines=15> */
[----:B------:R-:W-:Y:S01]  /*40830*/  ULDC UR54, c[0x0][0x228] ;  /* 0x00008a0000367ab9 */ /* 0x000fe20000000800 */
[----:B------:R-:W-:Y:S01]  /*40840*/  ISETP.GE.AND P0, PT, R243, UR49, PT ;  /* 0x00000031f3007c0c */ /* 0x000fe2000bf06270 */
[----:B------:R-:W-:-:S08]  /*40850*/  ULDC UR49, c[0x0][0x228] ;  /* 0x00008a0000317ab9 */ /* 0x000fd00000000800 */
[----:B------:R-:W-:Y:S02]  /*40860*/  @P2 LOP3.LUT R228, R228, 0x1000000, RZ, 0xfc, !PT ;  /* 0x01000000e4e42812 */ /* 0x000fe400078efcff */
[----:B------:R-:W-:Y:S01]  /*40870*/  ISETP.LT.AND P2, PT, R3, UR53, !P0 ;  /* 0x0000003503007c0c */ /* 0x000fe2000c741270 */
[----:B0-----:R-:W-:Y:S01]  /*40880*/  VIADD R190, R190, UR6 ;  /* 0x00000006bebe7c36 */ /* 0x001fe20008000000 */
[----:B------:R-:W-:Y:S01]  /*40890*/  LOP3.LUT R228, R228, 0xff7fffff, RZ, 0xc0, !PT ;  /* 0xff7fffffe4e47812 */ /* 0x000fe200078ec0ff */
[----:B------:R-:W-:Y:S01]  /*408a0*/  ULDC.64 UR6, c[0x0][0x228] ;  /* 0x00008a0000067ab9 */ /* 0x000fe20000000a00 */
[----:B------:R-:W-:Y:S01]  /*408b0*/  LOP3.LUT R239, R239, 0x7fffffff, RZ, 0xc0, !PT ;  /* 0x7fffffffefef7812 */ /* 0x000fe200078ec0ff */
[----:B------:R-:W-:Y:S01]  /*408c0*/  ULDC UR53, c[0x0][0x228] ;  /* 0x00008a0000357ab9 */ /* 0x000fe20000000800 */
[----:B------:R-:W-:Y:S02]  /*408d0*/  @P1 LOP3.LUT R228, R228, 0x800000, RZ, 0xfc, !PT ;  /* 0x00800000e4e41812 */ /* 0x000fe400078efcff */
[----:B------:R-:W-:Y:S01]  /*408e0*/  ISETP.LT.AND P1, PT, R2, UR55, !P0 ;  /* 0x0000003702007c0c */ /* 0x000fe2000c721270 */
[----:B------:R0:W-:Y:S01]  /*408f0*/  STL [R1+0x9f0], R190 ;  /* 0x0009f0be01007387 */ /* 0x0001e20000100800 */
[----:B------:R-:W-:Y:S01]  /*40900*/  LOP3.LUT R228, R228, 0xffefffff, RZ, 0xc0, !PT ;  /* 0xffefffffe4e47812 */ /* 0x000fe200078ec0ff */
[----:B------:R-:W-:Y:S01]  /*40910*/  VIADD R154, R0, 0x9f ;  /* 0x0000009f009a7836 */ /* 0x000fe20000000000 */
[----:B------:R-:W-:Y:S01]  /*40920*/  ISETP.GE.AND P0, PT, R244, UR43, PT ;  /* 0x0000002bf4007c0c */ /* 0x000fe2000bf06270 */
[----:B------:R-:W-:Y:S01]  /*40930*/  ULDC UR55, c[0x0][0x228] ;  /* 0x00008a0000377ab9 */ /* 0x000fe20000000800 */
[----:B------:R-:W-:-:S02]  /*40940*/  @P2 LOP3.LUT R228, R228, 0x100000, RZ, 0xfc, !PT ;  /* 0x00100000e4e42812 */ /* 0x000fc400078efcff */
[----:B------:R-:W-:Y:S02]  /*40950*/  ISETP.LT.AND P2, PT, R3, UR28, !P0 ;  /* 0x0000001c03007c0c */ /* 0x000fe4000c741270 */
[----:B------:R-:W-:-:S04]  /*40960*/  LOP3.LUT R228, R228, 0xfff7ffff, RZ, 0xc0, !PT ;  /* 0xfff7ffffe4e47812 */ /* 0x000fc800078ec0ff */
[----:B------:R-:W-:Y:S02]  /*40970*/  @P1 LOP3.LUT R228, R228, 0x80000, RZ, 0xfc, !PT ;  /* 0x00080000e4e41812 */ /* 0x000fe400078efcff */
[----:B------:R-:W-:Y:S01]  /*40980*/  ISETP.LT.AND P1, PT, R2, UR10, !P0 ;  /* 0x0000000a02007c0c */ /* 0x000fe2000c721270 */
[----:B0-----:R-:W-:Y:S01]  /*40990*/  VIADD R190, R190, UR12 ;  /* 0x0000000cbebe7c36 */ /* 0x001fe20008000000 */
[----:B------:R-:W-:Y:S01]  /*409a0*/  LOP3.LUT R228, R228, 0xfffeffff, RZ, 0xc0, !PT ;  /* 0xfffeffffe4e47812 */ /* 0x000fe200078ec0ff */
[----:B------:R-:W-:Y:S01]  /*409b0*/  ULDC.64 UR12, c[0x0][0x228] ;  /* 0x00008a00000c7ab9 */ /* 0x000fe20000000a00 */
[----:B------:R-:W-:Y:S01]  /*409c0*/  ISETP.GE.AND P0, PT, R245, UR39, PT ;  /* 0x00000027f5007c0c */ /* 0x000fe2000bf06270 */
[----:B------:R-:W-:Y:S01]  /*409d0*/  ULDC UR10, c[0x0][0x228] ;  /* 0x00008a00000a7ab9 */ /* 0x000fe20000000800 */
[----:B------:R-:W-:Y:S02]  /*409e0*/  @P2 LOP3.LUT R228, R228, 0x10000, RZ, 0xfc, !PT ;  /* 0x00010000e4e42812 */ /* 0x000fe400078efcff */
[----:B------:R-:W-:-:S02]  /*409f0*/  ISETP.LT.AND P2, PT, R3, UR36, !P0 ;  /* 0x0000002403007c0c */ /* 0x000fc4000c741270 */
[----:B------:R-:W-:-:S04]  /*40a00*/  LOP3.LUT R228, R228, 0xffff7fff, RZ, 0xc0, !PT ;  /* 0xffff7fffe4e47812 */ /* 0x000fc800078ec0ff */
[----:B------:R-:W-:Y:S02]  /*40a10*/  @P1 LOP3.LUT R228, R228, 0x8000, RZ, 0xfc, !PT ;  /* 0x00008000e4e41812 */ /* 0x000fe400078efcff */
[----:B------:R-:W-:Y:S01]  /*40a20*/  ISETP.LT.AND P1, PT, R2, UR20, !P0 ;  /* 0x0000001402007c0c */ /* 0x000fe2000c721270 */
[----:B------:R0:W-:Y:S01]  /*40a30*/  STL [R1+0x9f4], R190 ;  /* 0x0009f4be01007387 */ /* 0x0001e20000100800 */
[----:B------:R-:W-:Y:S01]  /*40a40*/  LOP3.LUT R228, R228, 0xffffefff, RZ, 0xc0, !PT ;  /* 0xffffefffe4e47812 */ /* 0x000fe200078ec0ff */
[----:B------:R-:W-:Y:S01]  /*40a50*/  ULDC UR20, c[0x0][0x228] ;  /* 0x00008a0000147ab9 */ /* 0x000fe20000000800 */
[----:B------:R-:W-:Y:S02]  /*40a60*/  ISETP.GE.AND P0, PT, R246, UR35, PT ;  /* 0x00000023f6007c0c */ /* 0x000fe4000bf06270 */
[----:B------:R-:W-:Y:S02]  /*40a70*/  @P2 LOP3.LUT R228, R228, 0x1000, RZ, 0xfc, !PT ;  /* 0x00001000e4e42812 */ /* 0x000fe400078efcff */
[----:B------:R-:W-:Y:S01]  /*40a80*/  ISETP.LT.AND P2, PT, R3, UR6, !P0 ;  /* 0x0000000603007c0c */ /* 0x000fe2000c741270 */
[----:B------:R-:W-:Y:S01]  /*40a90*/  ULDC UR6, c[0x0][0x228] ;  /* 0x00008a0000067ab9 */ /* 0x000fe20000000800 */
[----:B------:R-:W-:-:S04]  /*40aa0*/  LOP3.LUT R228, R228, 0xfffff7ff, RZ, 0xc0, !PT ;  /* 0xfffff7ffe4e47812 */ /* 0x000fc800078ec0ff */
[----:B------:R-:W-:Y:S02]  /*40ab0*/  @P1 LOP3.LUT R228, R228, 0x800, RZ, 0xfc, !PT ;  /* 0x00000800e4e41812 */ /* 0x000fe400078efcff */
[----:B------:R-:W-:Y:S01]  /*40ac0*/  ISETP.LT.AND P1, PT, R2, UR12, !P0 ;  /* 0x0000000c02007c0c */ /* 0x000fe2000c721270 */
[----:B0-----:R-:W-:Y:S01]  /*40ad0*/  VIADD R190, R190, UR18 ;  /* 0x00000012bebe7c36 */ /* 0x001fe20008000000 */
[----:B------:R-:W-:Y:S01]  /*40ae0*/  LOP3.LUT R228, R228, 0xfffffbff, RZ, 0xc0, !PT ;  /* 0xfffffbffe4e47812 */ /* 0x000fe200078ec0ff */
[----:B------:R-:W-:Y:S01]  /*40af0*/  ULDC.64 UR18, c[0x0][0x228] ;  /* 0x00008a0000127ab9 */ /* 0x000fe20000000a00 */
[----:B------:R-:W-:Y:S01]  /*40b00*/  ISETP.GE.AND P0, PT, R247, UR29, PT ;  /* 0x0000001df7007c0c */ /* 0x000fe2000bf06270 */
[----:B------:R-:W-:Y:S01]  /*40b10*/  VIADD R196, R190, UR22 ;  /* 0x00000016bec47c36 */ /* 0x000fe20008000000 */
[----:B------:R-:W-:Y:S01]  /*40b20*/  @P2 LOP3.LUT R228, R228, 0x400, RZ, 0xfc, !PT ;  /* 0x00000400e4e42812 */ /* 0x000fe200078efcff */
[----:B------:R0:W-:Y:S01]  /*40b30*/  STL [R1+0x9f8], R190 ;  /* 0x0009f8be01007387 */ /* 0x0001e20000100800 */
[----:B------:R-:W-:Y:S01]  /*40b40*/  ISETP.LT.AND P2, PT, R3, UR14, !P0 ;  /* 0x0000000e03007c0c */ /* 0x000fe2000c741270 */
[----:B------:R-:W-:Y:S01]  /*40b50*/  ULDC.64 UR28, c[0x0][0x228] ;  /* 0x00008a00001c7ab9 */ /* 0x000fe20000000a00 */
[----:B------:R-:W-:Y:S01]  /*40b60*/  LOP3.LUT R228, R228, 0xfffffdff, RZ, 0xc0, !PT ;  /* 0xfffffdffe4e47812 */ /* 0x000fe200078ec0ff */
[----:B------:R1:W-:Y:S01]  /*40b70*/  STL [R1+0x9fc], R196 ;  /* 0x0009fcc401007387 */ /* 0x0003e20000100800 */
[----:B------:R-:W-:Y:S01]  /*40b80*/  ULDC.64 UR22, c[0x0][0x228] ;  /* 0x00008a0000167ab9 */ /* 0x000fe20000000a00 */
[----:B------:R-:W-:Y:S01]  /*40b90*/  ULDC UR12, c[0x0][0x228] ;  /* 0x00008a00000c7ab9 */ /* 0x000fe20000000800 */
[----:B------:R-:W-:Y:S01]  /*40ba0*/  @P1 LOP3.LUT R228, R228, 0x200, RZ, 0xfc, !PT ;  /* 0x00000200e4e41812 */ /* 0x000fe200078efcff */
[----:B------:R-:W-:Y:S01]  /*40bb0*/  ULDC UR14, c[0x0][0x228] ;  /* 0x00008a00000e7ab9 */ /* 0x000fe20000000800 */
[----:B------:R-:W-:-:S02]  /*40bc0*/  ISETP.LT.AND P1, PT, R2, UR40, !P0 ;  /* 0x0000002802007c0c */ /* 0x000fc4000c721270 */
[----:B------:R-:W-:Y:S02]  /*40bd0*/  LOP3.LUT R228, R228, 0xfffffeff, RZ, 0xc0, !PT ;  /* 0xfffffeffe4e47812 */ /* 0x000fe400078ec0ff */
[----:B------:R-:W-:Y:S02]  /*40be0*/  ISETP.GE.AND P0, PT, R248, UR25, PT ;  /* 0x00000019f8007c0c */ /* 0x000fe4000bf06270 */
[----:B------:R-:W-:Y:S02]  /*40bf0*/  @P2 LOP3.LUT R228, R228, 0x100, RZ, 0xfc, !PT ;  /* 0x00000100e4e42812 */ /* 0x000fe400078efcff */
[----:B------:R-:W-:Y:S02]  /*40c00*/  ISETP.LT.AND P2, PT, R3, UR16, !P0 ;  /* 0x0000001003007c0c */ /* 0x000fe4000c741270 */
[----:B0-----:R-:W-:Y:S01]  /*40c10*/  LOP3.LUT R190, R250, 0xffff, RZ, 0xc0, !PT ;  /* 0x0000fffffabe7812 */ /* 0x001fe200078ec0ff */
[----:B-1----:R-:W-:Y:S01]  /*40c20*/  VIADD R196, R196, UR24 ;  /* 0x00000018c4c47c36 */ /* 0x002fe20008000000 */
[----:B------:R-:W-:Y:S01]  /*40c30*/  LOP3.LUT R228, R228, 0xffffff7f, RZ, 0xc0, !PT ;  /* 0xffffff7fe4e47812 */ /* 0x000fe200078ec0ff */
[----:B------:R-:W2:Y:S01]  /*40c40*/  LDL.LU R250, [R1+0x13cc] ;  /* 0x0013cc0001fa7983 */ /* 0x000ea20000300800 */
[----:B------:R-:W-:Y:S01]  /*40c50*/  ULDC.64 UR24, c[0x0][0x228] ;  /* 0x00008a0000187ab9 */ /* 0x000fe20000000a00 */
[----:B------:R-:W-:Y:S01]  /*40c60*/  ULDC UR16, c[0x0][0x228] ;  /* 0x00008a0000107ab9 */ /* 0x000fe20000000800 */
[----:B------:R-:W-:Y:S01]  /*40c70*/  @P1 LOP3.LUT R228, R228, 0x80, RZ, 0xfc, !PT ;  /* 0x00000080e4e41812 */ /* 0x000fe200078efcff */
[----:B------:R-:W3:Y:S01]  /*40c80*/  LDL.LU R7, [R1+0x13c8] ;  /* 0x0013c80001077983 */ /* 0x000ee20000300800 */
[----:B------:R-:W-:Y:S01]  /*40c90*/  ISETP.LT.AND P1, PT, R2, UR18, !P0 ;  /* 0x0000001202007c0c */ /* 0x000fe2000c721270 */
[----:B------:R-:W-:Y:S01]  /*40ca0*/  ULDC UR18, c[0x0][0x228] ;  /* 0x00008a0000127ab9 */ /* 0x000fe20000000800 */
[----:B------:R-:W-:Y:S01]  /*40cb0*/  LOP3.LUT R228, R228, 0xffffffbf, RZ, 0xc0, !PT ;  /* 0xffffffbfe4e47812 */ /* 0x000fe200078ec0ff */
[----:B------:R-:W4:Y:S01]  /*40cc0*/  LDL.LU R4, [R1+0x13c4] ;  /* 0x0013c40001047983 */ /* 0x000f220000300800 */
[----:B------:R-:W-:Y:S01]  /*40cd0*/  ISETP.GE.AND P0, PT, R249, UR21, PT ;  /* 0x00000015f9007c0c */ /* 0x000fe2000bf06270 */
[----:B------:R-:W-:Y:S01]  /*40ce0*/  ULDC UR21, c[0x0][0x228] ;  /* 0x00008a0000157ab9 */ /* 0x000fe20000000800 */
[----:B------:R-:W-:Y:S01]  /*40cf0*/  @P2 LOP3.LUT R228, R228, 0x40, RZ, 0xfc, !PT ;  /* 0x00000040e4e42812 */ /* 0x000fe200078efcff */
[----:B------:R-:W3:Y:S01]  /*40d00*/  LDL.LU R6, [R1+0x13c0] ;  /* 0x0013c00001067983 */ /* 0x000ee20000300800 */
[----:B------:R-:W-:Y:S01]  /*40d10*/  ISETP.LT.AND P2, PT, R3, UR38, !P0 ;  /* 0x0000002603007c0c */ /* 0x000fe2000c741270 */
[----:B------:R-:W-:Y:S01]  /*40d20*/  ULDC.64 UR38, c[0x0][0x228] ;  /* 0x00008a0000267ab9 */ /* 0x000fe20000000a00 */
[----:B------:R-:W-:Y:S01]  /*40d30*/  LOP3.LUT R228, R228, 0xffffffdf, RZ, 0xc0, !PT ;  /* 0xffffffdfe4e47812 */ /* 0x000fe200078ec0ff */
[----:B------:R-:W4:Y:S03]  /*40d40*/  LDL.LU R5, [R1+0x13bc] ;  /* 0x0013bc0001057983 */ /* 0x000f260000300800 */
[----:B------:R-:W-:Y:S01]  /*40d50*/  @P1 LOP3.LUT R228, R228, 0x20, RZ, 0xfc, !PT ;  /* 0x00000020e4e41812 */ /* 0x000fe200078efcff */
[----:B------:R-:W2:Y:S03]  /*40d60*/  LDL.LU R14, [R1+0x13b8] ;  /* 0x0013b800010e7983 */ /* 0x000ea60000300800 */
[----:B------:R-:W-:Y:S01]  /*40d70*/  LOP3.LUT R228, R228, 0xffffffef, RZ, 0xc0, !PT ;  /* 0xffffffefe4e47812 */ /* 0x000fe200078ec0ff */
[----:B------:R0:W-:Y:S01]  /*40d80*/  STL [R1+0xa00], R196 ;  /* 0x000a00c401007387 */ /* 0x0001e20000100800 */
[----:B------:R-:W-:Y:S01]  /*40d90*/  ISETP.LT.AND P1, PT, R2, UR30, !P0 ;  /* 0x0000001e02007c0c */ /* 0x000fe2000c721270 */
[----:B------:R-:W-:Y:S01]  /*40da0*/  ULDC.64 UR30, c[0x0][0x228] ;  /* 0x00008a00001e7ab9 */ /* 0x000fe20000000a00 */
[----:B------:R-:W-:-:S02]  /*40db0*/  @P2 LOP3.LUT R228, R228, 0x10, RZ, 0xfc, !PT ;  /* 0x00000010e4e42812 */ /* 0x000fc400078efcff */
[----:B------:R-:W-:Y:S01]  /*40dc0*/  ISETP.GE.AND P2, PT, R189, UR7, PT ;  /* 0x00000007bd007c0c */ /* 0x000fe2000bf46270 */
[----:B------:R-:W-:Y:S01]  /*40dd0*/  ULDC UR7, c[0x0][0x228] ;  /* 0x00008a0000077ab9 */ /* 0x000fe20000000800 */
[----:B0-----:R-:W-:Y:S02]  /*40de0*/  VIADD R196, R196, UR32 ;  /* 0x00000020c4c47c36 */ /* 0x001fe40008000000 */
[----:B------:R-:W-:Y:S01]  /*40df0*/  ISETP.LT.AND P3, PT, R2, UR28, !P2 ;  /* 0x0000001c02007c0c */ /* 0x000fe2000d761270 */
[----:B------:R-:W-:Y:S01]  /*40e00*/  VIADD R153, R0, 0x9e ;  /* 0x0000009e00997836 */ /* 0x000fe20000000000 */
[----:B------:R-:W-:Y:S01]  /*40e10*/  LOP3.LUT R228, R228, 0xfffffff7, RZ, 0xc0, !PT ;  /* 0xfffffff7e4e47812 */ /* 0x000fe200078ec0ff */
[----:B------:R-:W-:Y:S01]  /*40e20*/  VIADD R152, R0, 0x9d ;  /* 0x0000009d00987836 */ /* 0x000fe20000000000 */
[----:B------:R0:W-:Y:S01]  /*40e30*/  STL [R1+0xa04], R196 ;  /* 0x000a04c401007387 */ /* 0x0001e20000100800 */
[----:B------:R-:W-:Y:S01]  /*40e40*/  ISETP.GE.AND P0, PT, R251, UR15, PT ;  /* 0x0000000ffb007c0c */ /* 0x000fe2000bf06270 */
[----:B------:R-:W-:Y:S01]  /*40e50*/  ULDC UR15, c[0x0][0x228] ;  /* 0x00008a00000f7ab9 */ /* 0x000fe20000000800 */
[----:B------:R-:W-:Y:S01]  /*40e60*/  PRMT R215, R190, 0x3340, R193 ;  /* 0x00003340bed77816 */ /* 0x000fe200000000c1 */
[C---:B------:R-:W-:Y:S01]  /*40e70*/  VIADD R151, R0.reuse, 0x9c ;  /* 0x0000009c00977836 */ /* 0x040fe20000000000 */
[----:B------:R-:W-:Y:S01]  /*40e80*/  PRMT R223, R191, 0x3340, R194 ;  /* 0x00003340bfdf7816 */ /* 0x000fe200000000c2 */
[----:B------:R-:W-:Y:S01]  /*40e90*/  VIADD R150, R0, 0x9b ;  /* 0x0000009b00967836 */ /* 0x000fe20000000000 */
[----:B------:R-:W-:Y:S01]  /*40ea0*/  LOP3.LUT R240, R240, 0x7fffffff, RZ, 0xc0, !PT ;  /* 0x7ffffffff0f07812 */ /* 0x000fe200078ec0ff */
[----:B------:R-:W-:Y:S01]  /*40eb0*/  VIADD R149, R0, 0x9a ;  /* 0x0000009a00957836 */ /* 0x000fe20000000000 */
[----:B------:R-:W-:Y:S01]  /*40ec0*/  ULDC UR28, c[0x0][0x228] ;  /* 0x00008a00001c7ab9 */ /* 0x000fe20000000800 */
[----:B0-----:R-:W-:Y:S01]  /*40ed0*/  VIADD R196, R196, UR5 ;  /* 0x00000005c4c47c36 */ /* 0x001fe20008000000 */
[----:B------:R-:W-:Y:S01]  /*40ee0*/  @P1 LOP3.LUT R228, R228, 0x8, RZ, 0xfc, !PT ;  /* 0x00000008e4e41812 */ /* 0x000fe200078efcff */
[----:B------:R-:W-:-:S03]  /*40ef0*/  ULDC UR5, c[0x0][0x228] ;  /* 0x00008a0000057ab9 */ /* 0x000fc60000000800 */
[----:B------:R0:W-:Y:S01]  /*40f00*/  STL [R1+0xa08], R196 ;  /* 0x000a08c401007387 */ /* 0x0001e20000100800 */
[C---:B------:R-:W-:Y:S02]  /*40f10*/  ISETP.LT.AND P1, PT, R3.reuse, UR26, !P0 ;  /* 0x0000001a03007c0c */ /* 0x040fe4000c721270 */
[----:B------:R-:W-:Y:S01]  /*40f20*/  @P3 LOP3.LUT R238, R238, 0x80000000, RZ, 0xfc, !PT ;  /* 0x80000000eeee3812 */ /* 0x000fe200078efcff */
[----:B0-----:R-:W-:Y:S01]  /*40f30*/  VIADD R196, R196, UR33 ;  /* 0x00000021c4c47c36 */ /* 0x001fe20008000000 */
[----:B------:R-:W-:Y:S02]  /*40f40*/  ULDC.64 UR32, c[0x0][0x228] ;  /* 0x00008a0000207ab9 */ /* 0x000fe40000000a00 */
[C---:B------:R-:W-:Y:S02]  /*40f50*/  ISETP.LT.AND P4, PT, R3.reuse, UR32, !P2 ;  /* 0x0000002003007c0c */ /* 0x040fe4000d781270 */
[----:B------:R-:W-:Y:S01]  /*40f60*/  ISETP.GE.AND P2, PT, R188, UR17, PT ;  /* 0x00000011bc007c0c */ /* 0x000fe2000bf46270 */
[----:B------:R0:W-:Y:S01]  /*40f70*/  STL [R1+0xa0c], R196 ;  /* 0x000a0cc401007387 */ /* 0x0001e20000100800 */
[----:B------:R-:W-:Y:S01]  /*40f80*/  ISETP.LT.AND P0, PT, R2, UR22, !P0 ;  /* 0x0000001602007c0c */ /* 0x000fe2000c701270 */
[----:B------:R-:W-:Y:S01]  /*40f90*/  ULDC UR22, c[0x0][0x228] ;  /* 0x00008a0000167ab9 */ /* 0x000fe20000000800 */
[----:B------:R-:W-:Y:S01]  /*40fa0*/  ISETP.LT.AND P3, PT, R3, UR30, !P2 ;  /* 0x0000001e03007c0c */ /* 0x000fe2000d761270 */
[----:B------:R-:W-:Y:S01]  /*40fb0*/  ULDC UR30, c[0x0][0x228] ;  /* 0x00008a00001e7ab9 */ /* 0x000fe20000000800 */
[----:B------:R-:W-:Y:S01]  /*40fc0*/  LOP3.LUT R228, R228, 0xfffffffb, RZ, 0xc0, !PT ;  /* 0xfffffffbe4e47812 */ /* 0x000fe200078ec0ff */
[----:B------:R-:W-:Y:S01]  /*40fd0*/  ULDC UR17, c[0x0][0x228] ;  /* 0x00008a0000117ab9 */ /* 0x000fe20000000800 */
[----:B0-----:R-:W-:Y:S01]  /*40fe0*/  VIADD R196, R196, UR34 ;  /* 0x00000022c4c47c36 */ /* 0x001fe20008000000 */
[----:B------:R-:W-:Y:S01]  /*40ff0*/  ISETP.LT.AND P2, PT, R2, UR24, !P2 ;  /* 0x0000001802007c0c */ /* 0x000fe2000d741270 */
[----:B------:R-:W-:Y:S01]  /*41000*/  ULDC.64 UR34, c[0x0][0x228] ;  /* 0x00008a0000227ab9 */ /* 0x000fe20000000a00 */
[----:B------:R-:W-:Y:S01]  /*41010*/  @P1 LOP3.LUT R228, R228, 0x4, RZ, 0xfc, !PT ;  /* 0x00000004e4e41812 */ /* 0x000fe200078efcff */
[----:B------:R-:W-:Y:S01]  /*41020*/  VIADD R148, R0, 0x99 ;  /* 0x0000009900947836 */ /* 0x000fe20000000000 */
[----:B------:R0:W-:Y:S01]  /*41030*/  STL [R1+0xa10], R196 ;  /* 0x000a10c401007387 */ /* 0x0001e20000100800 */
[----:B------:R-:W-:Y:S01]  /*41040*/  LOP3.LUT R238, R238, 0xbfffffff, RZ, 0xc0, !PT ;  /* 0xbfffffffeeee7812 */ /* 0x000fe200078ec0ff */
[----:B------:R-:W-:Y:S01]  /*41050*/  ULDC UR24, c[0x0][0x228] ;  /* 0x00008a0000187ab9 */ /* 0x000fe20000000800 */
[----:B------:R-:W-:Y:S01]  /*41060*/  LOP3.LUT R228, R228, 0xfffffffd, RZ, 0xc0, !PT ;  /* 0xfffffffde4e47812 */ /* 0x000fe200078ec0ff */
[----:B0-----:R-:W-:Y:S01]  /*41070*/  VIADD R196, R196, UR41 ;  /* 0x00000029c4c47c36 */ /* 0x001fe20008000000 */
[----:B------:R-:W-:Y:S01]  /*41080*/  @P3 LOP3.LUT R238, R238, 0x40000000, RZ, 0xfc, !PT ;  /* 0x40000000eeee3812 */ /* 0x000fe200078efcff */
[----:B------:R-:W-:-:S03]  /*41090*/  ULDC.64 UR40, c[0x0][0x228] ;  /* 0x00008a0000287ab9 */ /* 0x000fc60000000a00 */
[----:B------:R0:W-:Y:S01]  /*410a0*/  STL [R1+0xa14], R196 ;  /* 0x000a14c401007387 */ /* 0x0001e20000100800 */
[----:B------:R-:W-:Y:S02]  /*410b0*/  @P0 LOP3.LUT R228, R228, 0x2, RZ, 0xfc, !PT ;  /* 0x00000002e4e40812 */ /* 0x000fe400078efcff */
[----:B------:R-:W-:Y:S01]  /*410c0*/  LOP3.LUT R238, R238, 0xdfffffff, RZ, 0xc0, !PT ;  /* 0xdfffffffeeee7812 */ /* 0x000fe200078ec0ff */
[----:B0-----:R-:W-:Y:S01]  /*410d0*/  VIADD R196, R196, UR45 ;  /* 0x0000002dc4c47c36 */ /* 0x001fe20008000000 */
[----:B------:R-:W-:Y:S01]  /*410e0*/  LOP3.LUT R228, R228, 0xfffffffe, RZ, 0xc0, !PT ;  /* 0xfffffffee4e47812 */ /* 0x000fe200078ec0ff */
[----:B------:R-:W-:-:S03]  /*410f0*/  ULDC UR45, c[0x0][0x228] ;  /* 0x00008a00002d7ab9 */ /* 0x000fc60000000800 */
[----:B------:R0:W-:Y:S01]  /*41100*/  STL [R1+0xa18], R196 ;  /* 0x000a18c401007387 */ /* 0x0001e20000100800 */
[----:B------:R-:W-:Y:S02]  /*41110*/  @P2 LOP3.LUT R238, R238, 0x20000000, RZ, 0xfc, !PT ;  /* 0x20000000eeee2812 */ /* 0x000fe400078efcff */
[----:B------:R-:W-:Y:S01]  /*41120*/  ISETP.GE.AND P2, PT, R185, UR27, PT ;  /* 0x0000001bb9007c0c */ /* 0x000fe2000bf46270 */
[----:B------:R-:W-:Y:S01]  /*41130*/  ULDC.64 UR26, c[0x0][0x228] ;  /* 0x00008a00001a7ab9 */ /* 0x000fe20000000a00 */
[----:B0-----:R-:W-:Y:S01]  /*41140*/  VIADD R196, R196, UR44 ;  /* 0x0000002cc4c47c36 */ /* 0x001fe20008000000 */
[----:B------:R-:W-:Y:S01]  /*41150*/  @P4 LOP3.LUT R228, R228, 0x1, RZ, 0xfc, !PT ;  /* 0x00000001e4e44812 */ /* 0x000fe200078efcff */
[----:B------:R-:W-:Y:S01]  /*41160*/  ULDC UR44, c[0x0][0x228] ;  /* 0x00008a00002c7ab9 */ /* 0x000fe20000000800 */
[----:B------:R-:W-:Y:S01]  /*41170*/  ISETP.LT.AND P4, PT, R3, UR34, !P2 ;  /* 0x0000002203007c0c */ /* 0x000fe2000d781270 */
[----:B------:R-:W-:Y:S01]  /*41180*/  VIADD R147, R0, 0x98 ;  /* 0x0000009800937836 */ /* 0x000fe20000000000 */
[----:B------:R0:W-:Y:S01]  /*41190*/  STL [R1+0xa1c], R196 ;  /* 0x000a1cc401007387 */ /* 0x0001e20000100800 */
[----:B------:R-:W-:Y:S01]  /*411a0*/  LOP3.LUT R238, R238, 0xefffffff, RZ, 0xc0, !PT ;  /* 0xefffffffeeee7812 */ /* 0x000fe200078ec0ff */
[----:B------:R-:W-:Y:S01]  /*411b0*/  VIADD R146, R0, 0x97 ;  /* 0x0000009700927836 */ /* 0x000fe20000000000 */
[----:B------:R-:W-:Y:S01]  /*411c0*/  ISETP.GE.AND P1, PT, R252, UR11, PT ;  /* 0x0000000bfc007c0c */ /* 0x000fe2000bf26270 */
[----:B------:R-:W-:Y:S01]  /*411d0*/  ULDC UR11, c[0x0][0x228] ;  /* 0x00008a00000b7ab9 */ /* 0x000fe20000000800 */
[----:B------:R-:W-:Y:S01]  /*411e0*/  SHF.R.U32.HI R193, RZ, 0x8, R191 ;  /* 0x00000008ffc17819 */ /* 0x000fe200000116bf */
[----:B------:R-:W-:Y:S01]  /*411f0*/  ULDC UR34, c[0x0][0x228] ;  /* 0x00008a0000227ab9 */ /* 0x000fe20000000800 */
[----:B0-----:R-:W-:-:S04]  /*41200*/  VIADD R196, R196, UR42 ;  /* 0x0000002ac4c47c36 */ /* 0x001fc80008000000 */
[----:B------:R-:W-:Y:S01]  /*41210*/  @P4 LOP3.LUT R238, R238, 0x10000000, RZ, 0xfc, !PT ;  /* 0x10000000eeee4812 */ /* 0x000fe200078efcff */
[----:B------:R-:W-:Y:S01]  /*41220*/  VIADD R145, R0, 0x96 ;  /* 0x0000009600917836 */ /* 0x000fe20000000000 */
[----:B------:R-:W-:Y:S01]  /*41230*/  PRMT R191, R192, 0x3340, R195 ;  /* 0x00003340c0bf7816 */ /* 0x000fe200000000c3 */
[C---:B------:R-:W-:Y:S01]  /*41240*/  VIADD R144, R0.reuse, 0x95 ;  /* 0x0000009500907836 */ /* 0x040fe20000000000 */
[----:B------:R0:W-:Y:S01]  /*41250*/  STL [R1+0xa20], R196 ;  /* 0x000a20c401007387 */ /* 0x0001e20000100800 */
[C---:B------:R-:W-:Y:S02]  /*41260*/  VIADD R143, R0.reuse, 0x94 ;  /* 0x00000094008f7836 */ /* 0x040fe40000000000 */
[C---:B------:R-:W-:Y:S01]  /*41270*/  VIADD R142, R0.reuse, 0x93 ;  /* 0x00000093008e7836 */ /* 0x040fe20000000000 */
[----:B------:R-:W-:Y:S01]  /*41280*/  LOP3.LUT R241, R241, 0x7fffffff, RZ, 0xc0, !PT ;  /* 0x7ffffffff1f17812 */ /* 0x000fe200078ec0ff */
        /* <DEDUP_REMOVED lines=15> */
[----:B------:R-:W-:Y:S01]  /*41380*/  VIADD R126, R0, 0x83 ;  /* 0x00000083007e7836 */ /* 0x000fe20000000000 */
[----:B------:R-:W-:Y:S01]  /*41390*/  LOP3.LUT R242, R242, 0x7fffffff, RZ, 0xc0, !PT ;  /* 0x7ffffffff2f27812 */ /* 0x000fe200078ec0ff */
[----:B0-----:R-:W-:Y:S01]  /*413a0*/  VIADD R196, R196, UR37 ;  /* 0x00000025c4c47c36 */ /* 0x001fe20008000000 */
[----:B------:R-:W-:Y:S01]  /*413b0*/  ULDC.64 UR36, c[0x0][0x228] ;  /* 0x00008a0000247ab9 */ /* 0x000fe20000000a00 */
[----:B------:R-:W-:Y:S01]  /*413c0*/  VIADD R125, R0, 0x82 ;  /* 0x00000082007d7836 */ /* 0x000fe20000000000 */
[----:B------:R-:W-:Y:S01]  /*413d0*/  ISETP.LT.AND P3, PT, R2, UR36, !P2 ;  /* 0x0000002402007c0c */ /* 0x000fe2000d761270 */
[----:B------:R-:W-:Y:S01]  /*413e0*/  VIADD R124, R0, 0x81 ;  /* 0x00000081007c7836 */ /* 0x000fe20000000000 */
[----:B------:R-:W-:Y:S01]  /*413f0*/  LOP3.LUT R238, R238, 0xffdfffff, RZ, 0xc0, !PT ;  /* 0xffdfffffeeee7812 */ /* 0x000fe200078ec0ff */
[----:B------:R-:W-:Y:S01]  /*41400*/  VIADD R198, R196, UR48 ;  /* 0x00000030c4c67c36 */ /* 0x000fe20008000000 */
[----:B------:R-:W-:Y:S01]  /*41410*/  ISETP.GE.AND P2, PT, R183, UR33, PT ;  /* 0x00000021b7007c0c */ /* 0x000fe2000bf46270 */
[----:B------:R-:W-:Y:S01]  /*41420*/  ULDC.64 UR32, c[0x0][0x228] ;  /* 0x00008a0000207ab9 */ /* 0x000fe20000000a00 */
[----:B------:R0:W-:Y:S01]  /*41430*/  STL [R1+0xa24], R196 ;  /* 0x000a24c401007387 */ /* 0x0001e20000100800 */
[----:B------:R-:W-:Y:S01]  /*41440*/  ULDC UR36, c[0x0][0x228] ;  /* 0x00008a0000247ab9 */ /* 0x000fe20000000800 */
[C---:B------:R-:W-:Y:S01]  /*41450*/  VIADD R123, R0.reuse, 0x80 ;  /* 0x00000080007b7836 */ /* 0x040fe20000000000 */
[----:B------:R-:W-:Y:S01]  /*41460*/  ULDC UR48, c[0x0][0x228] ;  /* 0x00008a0000307ab9 */ /* 0x000fe20000000800 */
[----:B------:R-:W-:-:S02]  /*41470*/  VIADD R122, R0, 0x7f ;  /* 0x0000007f007a7836 */ /* 0x000fc40000000000 */
[----:B------:R-:W-:Y:S01]  /*41480*/  VIADD R121, R0, 0x7e ;  /* 0x0000007e00797836 */ /* 0x000fe20000000000 */
[----:B------:R-:W-:Y:S01]  /*41490*/  @P3 LOP3.LUT R238, R238, 0x200000, RZ, 0xfc, !PT ;  /* 0x00200000eeee3812 */ /* 0x000fe200078efcff */
[----:B------:R-:W-:Y:S01]  /*414a0*/  VIADD R120, R0, 0x7d ;  /* 0x0000007d00787836 */ /* 0x000fe20000000000 */
[----:B------:R-:W-:Y:S01]  /*414b0*/  ISETP.LT.AND P3, PT, R3, UR38, !P2 ;  /* 0x0000002603007c0c */ /* 0x000fe2000d761270 */
[----:B------:R-:W-:Y:S01]  /*414c0*/  VIADD R199, R198, UR47 ;  /* 0x0000002fc6c77c36 */ /* 0x000fe20008000000 */
[----:B------:R-:W-:Y:S01]  /*414d0*/  ISETP.LT.AND P2, PT, R2, UR40, !P2 ;  /* 0x0000002802007c0c */ /* 0x000fe2000d741270 */
[----:B------:R-:W-:Y:S01]  /*414e0*/  VIADD R119, R0, 0x7c ;  /* 0x0000007c00777836 */ /* 0x000fe20000000000 */
[----:B------:R-:W-:Y:S01]  /*414f0*/  LOP3.LUT R238, R238, 0xfffbffff, RZ, 0xc0, !PT ;  /* 0xfffbffffeeee7812 */ /* 0x000fe200078ec0ff */
[C---:B------:R-:W-:Y:S01]  /*41500*/  VIADD R118, R0.reuse, 0x7b ;  /* 0x0000007b00767836 */ /* 0x040fe20000000000 */
[----:B0-----:R-:W-:Y:S01]  /*41510*/  SHF.R.U32.HI R196, RZ, 0x8, R190 ;  /* 0x00000008ffc47819 */ /* 0x001fe200000116be */
[----:B------:R-:W-:Y:S01]  /*41520*/  STL [R1+0xa28], R198 ;  /* 0x000a28c601007387 */ /* 0x000fe20000100800 */
[----:B------:R-:W-:Y:S01]  /*41530*/  ULDC UR47, c[0x0][0x228] ;  /* 0x00008a00002f7ab9 */ /* 0x000fe20000000800 */
[----:B------:R-:W-:Y:S01]  /*41540*/  ULDC UR38, c[0x0][0x228] ;  /* 0x00008a0000267ab9 */ /* 0x000fe20000000800 */
[----:B------:R-:W-:Y:S01]  /*41550*/  ULDC UR40, c[0x0][0x228] ;  /* 0x00008a0000287ab9 */ /* 0x000fe20000000800 */
[----:B------:R-:W-:-:S02]  /*41560*/  VIADD R117, R0, 0x7a ;  /* 0x0000007a00757836 */ /* 0x000fc40000000000 */
[----:B------:R-:W-:Y:S01]  /*41570*/  VIADD R116, R0, 0x79 ;  /* 0x0000007900747836 */ /* 0x000fe20000000000 */
[----:B------:R-:W-:Y:S01]  /*41580*/  @P3 LOP3.LUT R238, R238, 0x40000, RZ, 0xfc, !PT ;  /* 0x00040000eeee3812 */ /* 0x000fe200078efcff */
[C---:B------:R-:W-:Y:S02]  /*41590*/  VIADD R115, R0.reuse, 0x78 ;  /* 0x0000007800737836 */ /* 0x040fe40000000000 */
[----:B------:R-:W-:Y:S01]  /*415a0*/  VIADD R114, R0, 0x77 ;  /* 0x0000007700727836 */ /* 0x000fe20000000000 */
[----:B------:R-:W-:Y:S01]  /*415b0*/  LOP3.LUT R238, R238, 0xfffdffff, RZ, 0xc0, !PT ;  /* 0xfffdffffeeee7812 */ /* 0x000fe200078ec0ff */
[C---:B------:R-:W-:Y:S02]  /*415c0*/  VIADD R113, R0.reuse, 0x76 ;  /* 0x0000007600717836 */ /* 0x040fe40000000000 */
[----:B------:R-:W-:Y:S01]  /*415d0*/  VIADD R112, R0, 0x75 ;  /* 0x0000007500707836 */ /* 0x000fe20000000000 */
[----:B------:R-:W-:Y:S01]  /*415e0*/  @P2 LOP3.LUT R238, R238, 0x20000, RZ, 0xfc, !PT ;  /* 0x00020000eeee2812 */ /* 0x000fe200078efcff */
[----:B------:R-:W-:Y:S01]  /*415f0*/  ULDC.64 UR42, c[0x0][0x228] ;  /* 0x00008a00002a7ab9 */ /* 0x000fe20000000a00 */
[----:B------:R-:W-:-:S04]  /*41600*/  ISETP.GE.AND P2, PT, R181, UR31, PT ;  /* 0x0000001fb5007c0c */ /* 0x000fc8000bf46270 */
[----:B------:R-:W-:Y:S01]  /*41610*/  ISETP.LT.AND P3, PT, R3, UR26, !P2 ;  /* 0x0000001a03007c0c */ /* 0x000fe2000d761270 */
[----:B------:R-:W-:Y:S01]  /*41620*/  VIADD R190, R199, UR46 ;  /* 0x0000002ec7be7c36 */ /* 0x000fe20008000000 */
[----:B------:R-:W-:Y:S01]  /*41630*/  ISETP.LT.AND P2, PT, R2, UR32, !P2 ;  /* 0x0000002002007c0c */ /* 0x000fe2000d741270 */
[----:B------:R0:W-:Y:S01]  /*41640*/  STL [R1+0xa2c], R199 ;  /* 0x000a2cc701007387 */ /* 0x0001e20000100800 */
[----:B------:R-:W-:Y:S01]  /*41650*/  LOP3.LUT R238, R238, 0xffffbfff, RZ, 0xc0, !PT ;  /* 0xffffbfffeeee7812 */ /* 0x000fe200078ec0ff */
[----:B------:R-:W-:Y:S01]  /*41660*/  ULDC UR32, c[0x0][0x228] ;  /* 0x00008a0000207ab9 */ /* 0x000fe20000000800 */
[----:B------:R-:W-:Y:S01]  /*41670*/  ULDC UR46, c[0x0][0x228] ;  /* 0x00008a00002e7ab9 */ /* 0x000fe20000000800 */
[----:B------:R-:W-:-:S06]  /*41680*/  ULDC UR26, c[0x0][0x228] ;  /* 0x00008a00001a7ab9 */ /* 0x000fcc0000000800 */
[----:B------:R-:W-:-:S04]  /*41690*/  @P3 LOP3.LUT R238, R238, 0x4000, RZ, 0xfc, !PT ;  /* 0x00004000eeee3812 */ /* 0x000fc800078efcff */
[----:B------:R-:W-:-:S04]  /*416a0*/  LOP3.LUT R238, R238, 0xffffdfff, RZ, 0xc0, !PT ;  /* 0xffffdfffeeee7812 */ /* 0x000fc800078ec0ff */
[----:B------:R-:W-:Y:S02]  /*416b0*/  @P2 LOP3.LUT R238, R238, 0x2000, RZ, 0xfc, !PT ;  /* 0x00002000eeee2812 */ /* 0x000fe400078efcff */
[----:B------:R-:W-:Y:S02]  /*416c0*/  ISETP.LT.AND P2, PT, R3, UR7, !P1 ;  /* 0x0000000703007c0c */ /* 0x000fe4000cf41270 */
[----:B------:R-:W-:Y:S01]  /*416d0*/  ISETP.LT.AND P1, PT, R2, UR61, !P1 ;  /* 0x0000003d02007c0c */ /* 0x000fe2000cf21270 */
[----:B0-----:R-:W-:Y:S01]  /*416e0*/  VIADD R199, R190, UR8 ;  /* 0x00000008bec77c36 */ /* 0x001fe20008000000 */
[----:B------:R-:W-:Y:S01]  /*416f0*/  LOP3.LUT R238, R238, 0xf7ffffff, RZ, 0xc0, !PT ;  /* 0xf7ffffffeeee7812 */ /* 0x000fe200078ec0ff */
[----:B------:R-:W-:Y:S01]  /*41700*/  ULDC UR8, c[0x0][0x228] ;  /* 0x00008a0000087ab9 */ /* 0x000fe20000000800 */
[----:B------:R0:W-:Y:S01]  /*41710*/  STL [R1+0xa30], R190 ;  /* 0x000a30be01007387 */ /* 0x0001e20000100800 */
[----:B------:R-:W-:-:S06]  /*41720*/  ULDC UR61, c[0x0][0x228] ;  /* 0x00008a00003d7ab9 */ /* 0x000fcc0000000800 */
[----:B------:R-:W-:-:S04]  /*41730*/  @P2 LOP3.LUT R238, R238, 0x8000000, RZ, 0xfc, !PT ;  /* 0x08000000eeee2812 */ /* 0x000fc800078efcff */
[----:B------:R-:W-:-:S04]  /*41740*/  LOP3.LUT R238, R238, 0xfbffffff, RZ, 0xc0, !PT ;  /* 0xfbffffffeeee7812 */ /* 0x000fc800078ec0ff */
[----:B------:R-:W-:Y:S02]  /*41750*/  @P1 LOP3.LUT R238, R238, 0x4000000, RZ, 0xfc, !PT ;  /* 0x04000000eeee1812 */ /* 0x000fe400078efcff */
[----:B------:R-:W-:-:S04]  /*41760*/  ISETP.GE.AND P1, PT, R187, UR13, PT ;  /* 0x0000000dbb007c0c */ /* 0x000fc8000bf26270 */
[----:B------:R-:W-:Y:S01]  /*41770*/  ISETP.LT.AND P2, PT, R3, UR60, !P1 ;  /* 0x0000003c03007c0c */ /* 0x000fe2000cf41270 */
[----:B------:R-:W-:Y:S01]  /*41780*/  STL [R1+0xa48], R191 ;  /* 0x000a48bf01007387 */ /* 0x000fe20000100800 */
[----:B------:R-:W-:Y:S01]  /*41790*/  ISETP.LT.AND P1, PT, R2, UR57, !P1 ;  /* 0x0000003902007c0c */ /* 0x000fe2000cf21270 */
[----:B------:R-:W-:Y:S01]  /*417a0*/  ULDC UR60, c[0x0][0x228] ;  /* 0x00008a00003c7ab9 */ /* 0x000fe20000000800 */
[----:B------:R-:W-:Y:S01]  /*417b0*/  LOP3.LUT R238, R238, 0xfdffffff, RZ, 0xc0, !PT ;  /* 0xfdffffffeeee7812 */ /* 0x000fe200078ec0ff */
[----:B------:R1:W-:Y:S01]  /*417c0*/  STL [R1+0xa34], R199 ;  /* 0x000a34c701007387 */ /* 0x0003e20000100800 */
[----:B0-----:R-:W-:Y:S01]  /*417d0*/  LOP3.LUT R190, R196, 0xffff, RZ, 0xc0, !PT ;  /* 0x0000ffffc4be7812 */ /* 0x001fe200078ec0ff */
[----:B------:R-:W-:-:S06]  /*417e0*/  ULDC UR57, c[0x0][0x228] ;  /* 0x00008a0000397ab9 */ /* 0x000fcc0000000800 */
[----:B------:R-:W-:-:S04]  /*417f0*/  @P2 LOP3.LUT R238, R238, 0x2000000, RZ, 0xfc, !PT ;  /* 0x02000000eeee2812 */ /* 0x000fc800078efcff */
[----:B------:R-:W-:-:S04]  /*41800*/  LOP3.LUT R238, R238, 0xfeffffff, RZ, 0xc0, !PT ;  /* 0xfeffffffeeee7812 */ /* 0x000fc800078ec0ff */
[----:B------:R-:W-:Y:S02]  /*41810*/  @P1 LOP3.LUT R238, R238, 0x1000000, RZ, 0xfc, !PT ;  /* 0x01000000eeee1812 */ /* 0x000fe400078efcff */
[----:B------:R-:W-:-:S04]  /*41820*/  ISETP.GE.AND P1, PT, R186, UR19, PT ;  /* 0x00000013ba007c0c */ /* 0x000fc8000bf26270 */
[----:B------:R-:W-:Y:S01]  /*41830*/  ISETP.LT.AND P3, PT, R3, UR5, !P1 ;  /* 0x0000000503007c0c */ /* 0x000fe2000cf61270 */
[----:B-1----:R-:W-:Y:S01]  /*41840*/  VIADD R199, R199, UR50 ;  /* 0x00000032c7c77c36 */ /* 0x002fe20008000000 */
[----:B------:R-:W-:Y:S01]  /*41850*/  ISETP.LT.AND P2, PT, R2, UR6, !P1 ;  /* 0x0000000602007c0c */ /* 0x000fe2000cf41270 */
[----:B------:R-:W-:Y:S01]  /*41860*/  ULDC.64 UR6, c[0x0][0x228] ;  /* 0x00008a0000067ab9 */ /* 0x000fe20000000a00 */
[----:B------:R-:W-:Y:S01]  /*41870*/  LOP3.LUT R238, R238, 0xff7fffff, RZ, 0xc0, !PT ;  /* 0xff7fffffeeee7812 */ /* 0x000fe200078ec0ff */
[----:B------:R-:W-:Y:S01]  /*41880*/  ULDC UR50, c[0x0][0x228] ;  /* 0x00008a0000327ab9 */ /* 0x000fe20000000800 */
[----:B------:R-:W-:Y:S01]  /*41890*/  ISETP.GE.AND P1, PT, R184, UR23, PT ;  /* 0x00000017b8007c0c */ /* 0x000fe2000bf26270 */
[----:B------:R-:W-:Y:S01]  /*418a0*/  VIADD R111, R0, 0x74 ;  /* 0x00000074006f7836 */ /* 0x000fe20000000000 */
[----:B------:R-:W-:Y:S01]  /*418b0*/  ISETP.GE.AND P0, PT, R2, UR4, PT ;  /* 0x0000000402007c0c */ /* 0x000fe2000bf06270 */
[----:B------:R-:W-:-:S04]  /*418c0*/  ULDC UR5, c[0x0][0x228] ;  /* 0x00008a0000057ab9 */ /* 0x000fc80000000800 */
[----:B------:R-:W-:Y:S02]  /*418d0*/  @P3 LOP3.LUT R238, R238, 0x800000, RZ, 0xfc, !PT ;  /* 0x00800000eeee3812 */ /* 0x000fe400078efcff */
[----:B------:R-:W-:Y:S02]  /*418e0*/  ISETP.LT.AND P3, PT, R3, UR8, !P1 ;  /* 0x0000000803007c0c */ /* 0x000fe4000cf61270 */
[----:B------:R-:W-:-:S04]  /*418f0*/  LOP3.LUT R238, R238, 0xffbfffff, RZ, 0xc0, !PT ;  /* 0xffbfffffeeee7812 */ /* 0x000fc800078ec0ff */
[----:B------:R-:W-:Y:S02]  /*41900*/  @P2 LOP3.LUT R238, R238, 0x400000, RZ, 0xfc, !PT ;  /* 0x00400000eeee2812 */ /* 0x000fe400078efcff */
[----:B------:R-:W-:Y:S01]  /*41910*/  ISETP.LT.AND P2, PT, R2, UR9, !P1 ;  /* 0x0000000902007c0c */ /* 0x000fe2000cf41270 */
[----:B------:R-:W-:Y:S01]  /*41920*/  ULDC.64 UR8, c[0x0][0x228] ;  /* 0x00008a0000087ab9 */ /* 0x000fe20000000a00 */
[----:B------:R-:W-:Y:S02]  /*41930*/  LOP3.LUT R238, R238, 0xffefffff, RZ, 0xc0, !PT ;  /* 0xffefffffeeee7812 */ /* 0x000fe400078ec0ff */
[----:B------:R-:W-:Y:S02]  /*41940*/  ISETP.GE.AND P1, PT, R182, UR29, PT ;  /* 0x0000001db6007c0c */ /* 0x000fe4000bf26270 */
[----:B------:R-:W-:Y:S02]  /*41950*/  @P3 LOP3.LUT R238, R238, 0x100000, RZ, 0xfc, !PT ;  /* 0x00100000eeee3812 */ /* 0x000fe400078efcff */
[----:B------:R-:W-:-:S02]  /*41960*/  ISETP.LT.AND P3, PT, R3, UR10, !P1 ;  /* 0x0000000a03007c0c */ /* 0x000fc4000cf61270 */
[----:B------:R-:W-:-:S04]  /*41970*/  LOP3.LUT R238, R238, 0xfff7ffff, RZ, 0xc0, !PT ;  /* 0xfff7ffffeeee7812 */ /* 0x000fc800078ec0ff */
[----:B------:R-:W-:Y:S02]  /*41980*/  @P2 LOP3.LUT R238, R238, 0x80000, RZ, 0xfc, !PT ;  /* 0x00080000eeee2812 */ /* 0x000fe400078efcff */
[----:B------:R-:W-:Y:S01]  /*41990*/  ISETP.LT.AND P2, PT, R2, UR11, !P1 ;  /* 0x0000000b02007c0c */ /* 0x000fe2000cf41270 */
[----:B------:R-:W-:Y:S01]  /*419a0*/  ULDC.64 UR10, c[0x0][0x228] ;  /* 0x00008a00000a7ab9 */ /* 0x000fe20000000a00 */
[----:B------:R-:W-:Y:S02]  /*419b0*/  LOP3.LUT R238, R238, 0xfffeffff, RZ, 0xc0, !PT ;  /* 0xfffeffffeeee7812 */ /* 0x000fe400078ec0ff */
[----:B------:R-:W-:Y:S02]  /*419c0*/  ISETP.GE.AND P1, PT, R180, UR25, PT ;  /* 0x00000019b4007c0c */ /* 0x000fe4000bf26270 */
[----:B------:R-:W-:Y:S02]  /*419d0*/  @P3 LOP3.LUT R238, R238, 0x10000, RZ, 0xfc, !PT ;  /* 0x00010000eeee3812 */ /* 0x000fe400078efcff */
[----:B------:R-:W-:Y:S01]  /*419e0*/  ISETP.LT.AND P3, PT, R3, UR12, !P1 ;  /* 0x0000000c03007c0c */ /* 0x000fe2000cf61270 */
[----:B------:R-:W-:Y:S01]  /*419f0*/  ULDC.64 UR12, c[0x0][0x228] ;  /* 0x00008a00000c7ab9 */ /* 0x000fe20000000a00 */
[----:B------:R-:W-:-:S04]  /*41a00*/  LOP3.LUT R238, R238, 0xffff7fff, RZ, 0xc0, !PT ;  /* 0xffff7fffeeee7812 */ /* 0x000fc800078ec0ff */
[----:B------:R-:W-:Y:S02]  /*41a10*/  @P2 LOP3.LUT R238, R238, 0x8000, RZ, 0xfc, !PT ;  /* 0x00008000eeee2812 */ /* 0x000fe400078efcff */
[----:B------:R-:W-:Y:S02]  /*41a20*/  ISETP.LT.AND P2, PT, R2, UR14, !P1 ;  /* 0x0000000e02007c0c */ /* 0x000fe4000cf41270 */
[----:B------:R-:W-:Y:S02]  /*41a30*/  LOP3.LUT R238, R238, 0xffffefff, RZ, 0xc0, !PT ;  /* 0xffffefffeeee7812 */ /* 0x000fe400078ec0ff */
[----:B------:R-:W-:Y:S01]  /*41a40*/  ISETP.GE.AND P1, PT, R179, UR35, PT ;  /* 0x00000023b3007c0c */ /* 0x000fe2000bf26270 */
[----:B------:R-:W-:Y:S01]  /*41a50*/  VIADD R196, R199, UR52 ;  /* 0x00000034c7c47c36 */ /* 0x000fe20008000000 */
[----:B------:R-:W-:Y:S01]  /*41a60*/  @P3 LOP3.LUT R238, R238, 0x1000, RZ, 0xfc, !PT ;  /* 0x00001000eeee3812 */ /* 0x000fe200078efcff */
[----:B------:R-:W-:Y:S01]  /*41a70*/  ULDC UR52, c[0x0][0x228] ;  /* 0x00008a0000347ab9 */ /* 0x000fe20000000800 */
[----:B------:R-:W-:Y:S01]  /*41a80*/  ISETP.LT.AND P3, PT, R3, UR6, !P1 ;  /* 0x0000000603007c0c */ /* 0x000fe2000cf61270 */
[----:B------:R-:W-:Y:S01]  /*41a90*/  ULDC UR35, c[0x0][0x228] ;  /* 0x00008a0000237ab9 */ /* 0x000fe20000000800 */
[----:B------:R-:W-:-:S04]  /*41aa0*/  LOP3.LUT R238, R238, 0xfffff7ff, RZ, 0xc0, !PT ;  /* 0xfffff7ffeeee7812 */ /* 0x000fc800078ec0ff */
[----:B------:R-:W-:Y:S02]  /*41ab0*/  @P2 LOP3.LUT R238, R238, 0x800, RZ, 0xfc, !PT ;  /* 0x00000800eeee2812 */ /* 0x000fe400078efcff */
[----:B------:R-:W-:Y:S01]  /*41ac0*/  ISETP.LT.AND P2, PT, R2, UR15, !P1 ;  /* 0x0000000f02007c0c */ /* 0x000fe2000cf41270 */
[----:B------:R-:W-:Y:S01]  /*41ad0*/  ULDC.64 UR14, c[0x0][0x228] ;  /* 0x00008a00000e7ab9 */ /* 0x000fe20000000a00 */
[----:B------:R-:W-:Y:S02]  /*41ae0*/  LOP3.LUT R238, R238, 0xfffffbff, RZ, 0xc0, !PT ;  /* 0xfffffbffeeee7812 */ /* 0x000fe400078ec0ff */
[----:B------:R-:W-:Y:S01]  /*41af0*/  ISETP.GE.AND P1, PT, R178, UR37, PT ;  /* 0x00000025b2007c0c */ /* 0x000fe2000bf26270 */
[----:B------:R-:W-:Y:S01]  /*41b00*/  ULDC UR37, c[0x0][0x228] ;  /* 0x00008a0000257ab9 */ /* 0x000fe20000000800 */
[----:B------:R-:W-:Y:S02]  /*41b10*/  @P3 LOP3.LUT R238, R238, 0x400, RZ, 0xfc, !PT ;  /* 0x00000400eeee3812 */ /* 0x000fe400078efcff */
[----:B------:R-:W-:-:S02]  /*41b20*/  ISETP.LT.AND P3, PT, R3, UR8, !P1 ;  /* 0x0000000803007c0c */ /* 0x000fc4000cf61270 */
[----:B------:R-:W-:-:S04]  /*41b30*/  LOP3.LUT R238, R238, 0xfffffdff, RZ, 0xc0, !PT ;  /* 0xfffffdffeeee7812 */ /* 0x000fc800078ec0ff */
[----:B------:R-:W-:Y:S02]  /*41b40*/  @P2 LOP3.LUT R238, R238, 0x200, RZ, 0xfc, !PT ;  /* 0x00000200eeee2812 */ /* 0x000fe400078efcff */
[----:B------:R-:W-:Y:S01]  /*41b50*/  ISETP.LT.AND P2, PT, R2, UR16, !P1 ;  /* 0x0000001002007c0c */ /* 0x000fe2000cf41270 */
[----:B------:R-:W-:Y:S01]  /*41b60*/  VIADD R110, R0, 0x73 ;  /* 0x00000073006e7836 */ /* 0x000fe20000000000 */
[----:B------:R-:W-:Y:S01]  /*41b70*/  LOP3.LUT R238, R238, 0xfffffeff, RZ, 0xc0, !PT ;  /* 0xfffffeffeeee7812 */ /* 0x000fe200078ec0ff */
[----:B------:R-:W-:Y:S01]  /*41b80*/  VIADD R109, R0, 0x72 ;  /* 0x00000072006d7836 */ /* 0x000fe20000000000 */
[----:B------:R-:W-:Y:S01]  /*41b90*/  ISETP.GE.AND P1, PT, R177, UR39, PT ;  /* 0x00000027b1007c0c */ /* 0x000fe2000bf26270 */
[----:B------:R-:W-:Y:S01]  /*41ba0*/  ULDC UR39, c[0x0][0x228] ;  /* 0x00008a0000277ab9 */ /* 0x000fe20000000800 */
[----:B------:R-:W-:Y:S01]  /*41bb0*/  @P3 LOP3.LUT R238, R238, 0x100, RZ, 0xfc, !PT ;  /* 0x00000100eeee3812 */ /* 0x000fe200078efcff */
[C---:B------:R-:W-:Y:S01]  /*41bc0*/  VIADD R108, R0.reuse, 0x71 ;  /* 0x00000071006c7836 */ /* 0x040fe20000000000 */
[----:B------:R-:W-:Y:S01]  /*41bd0*/  ISETP.LT.AND P3, PT, R3, UR10, !P1 ;  /* 0x0000000a03007c0c */ /* 0x000fe2000cf61270 */
[----:B------:R-:W-:Y:S01]  /*41be0*/  VIADD R107, R0, 0x70 ;  /* 0x00000070006b7836 */ /* 0x000fe20000000000 */
[----:B------:R-:W-:Y:S01]  /*41bf0*/  LOP3.LUT R238, R238, 0xffffff7f, RZ, 0xc0, !PT ;  /* 0xffffff7feeee7812 */ /* 0x000fe200078ec0ff */
[C---:B------:R-:W-:Y:S01]  /*41c00*/  VIADD R106, R0.reuse, 0x6f ;  /* 0x0000006f006a7836 */ /* 0x040fe20000000000 */
[----:B------:R-:W-:Y:S01]  /*41c10*/  ISETP.LT.AND P0, PT, R0, UR43, !P0 ;  /* 0x0000002b00007c0c */ /* 0x000fe2000c701270 */
[----:B------:R-:W-:Y:S01]  /*41c20*/  ULDC UR43, c[0x0][0x228] ;  /* 0x00008a00002b7ab9 */ /* 0x000fe20000000800 */
[----:B------:R-:W-:Y:S01]  /*41c30*/  @P2 LOP3.LUT R238, R238, 0x80, RZ, 0xfc, !PT ;  /* 0x00000080eeee2812 */ /* 0x000fe200078efcff */
[----:B------:R-:W-:Y:S01]  /*41c40*/  VIADD R105, R0, 0x6e ;  /* 0x0000006e00697836 */ /* 0x000fe20000000000 */
[----:B------:R-:W-:Y:S01]  /*41c50*/  ISETP.LT.AND P2, PT, R2, UR18, !P1 ;  /* 0x0000001202007c0c */ /* 0x000fe2000cf41270 */
[----:B------:R-:W-:Y:S01]  /*41c60*/  ULDC.64 UR18, c[0x0][0x228] ;  /* 0x00008a0000127ab9 */ /* 0x000fe20000000a00 */
[----:B------:R-:W-:Y:S01]  /*41c70*/  LOP3.LUT R238, R238, 0xffffffbf, RZ, 0xc0, !PT ;  /* 0xffffffbfeeee7812 */ /* 0x000fe200078ec0ff */
[----:B------:R-:W-:-:S03]  /*41c80*/  ULDC UR16, c[0x0][0x228] ;  /* 0x00008a0000107ab9 */ /* 0x000fc60000000800 */
[----:B------:R-:W-:Y:S02]  /*41c90*/  @P3 LOP3.LUT R238, R238, 0x40, RZ, 0xfc, !PT ;  /* 0x00000040eeee3812 */ /* 0x000fe400078efcff */
[----:B------:R-:W-:Y:S01]  /*41ca0*/  ISETP.GE.AND P1, PT, R176, UR41, PT ;  /* 0x00000029b0007c0c */ /* 0x000fe2000bf26270 */
[----:B------:R-:W-:Y:S01]  /*41cb0*/  ULDC UR41, c[0x0][0x228] ;  /* 0x00008a0000297ab9 */ /* 0x000fe20000000800 */
        /* <DEDUP_REMOVED lines=8> */
[----:B------:R-:W-:-:S04]  /*41d40*/  ISETP.GE.AND P1, PT, R175, UR27, PT ;  /* 0x0000001baf007c0c */ /* 0x000fc8000bf26270 */
[----:B------:R-:W-:Y:S02]  /*41d50*/  ISETP.LT.AND P2, PT, R3, UR14, !P1 ;  /* 0x0000000e03007c0c */ /* 0x000fe4000cf41270 */
[----:B------:R-:W-:Y:S01]  /*41d60*/  ISETP.LT.AND P1, PT, R2, UR30, !P1 ;  /* 0x0000001e02007c0c */ /* 0x000fe2000cf21270 */
[----:B------:R-:W-:Y:S01]  /*41d70*/  ULDC UR30, c[0x0][0x228] ;  /* 0x00008a00001e7ab9 */ /* 0x000fe20000000800 */
[----:B------:R-:W-:-:S09]  /*41d80*/  LOP3.LUT R238, R238, 0xfffffffb, RZ, 0xc0, !PT ;  /* 0xfffffffbeeee7812 */ /* 0x000fd200078ec0ff */
[----:B------:R-:W-:-:S04]  /*41d90*/  @P2 LOP3.LUT R238, R238, 0x4, RZ, 0xfc, !PT ;  /* 0x00000004eeee2812 */ /* 0x000fc800078efcff */
[----:B------:R-:W-:-:S04]  /*41da0*/  LOP3.LUT R238, R238, 0xfffffffd, RZ, 0xc0, !PT ;  /* 0xfffffffdeeee7812 */ /* 0x000fc800078ec0ff */
[----:B------:R-:W-:Y:S02]  /*41db0*/  @P1 LOP3.LUT R238, R238, 0x2, RZ, 0xfc, !PT ;  /* 0x00000002eeee1812 */ /* 0x000fe400078efcff */
[----:B------:R-:W-:-:S04]  /*41dc0*/  ISETP.GE.AND P1, PT, R174, UR33, PT ;  /* 0x00000021ae007c0c */ /* 0x000fc8000bf26270 */
[----:B------:R-:W-:Y:S02]  /*41dd0*/  ISETP.LT.AND P2, PT, R3, UR18, !P1 ;  /* 0x0000001203007c0c */ /* 0x000fe4000cf41270 */
[----:B------:R-:W-:Y:S01]  /*41de0*/  ISETP.LT.AND P1, PT, R2, UR30, !P1 ;  /* 0x0000001e02007c0c */ /* 0x000fe2000cf21270 */
[----:B------:R-:W-:Y:S01]  /*41df0*/  ULDC.64 UR30, c[0x0][0x228] ;  /* 0x00008a00001e7ab9 */ /* 0x000fe20000000a00 */
[----:B------:R-:W-:-:S11]  /*41e00*/  LOP3.LUT R238, R238, 0xfffffffe, RZ, 0xc0, !PT ;  /* 0xfffffffeeeee7812 */ /* 0x000fd600078ec0ff */
[----:B------:R-:W-:Y:S02]  /*41e10*/  @P1 LOP3.LUT R239, R239, 0x80000000, RZ, 0xfc, !PT ;  /* 0x80000000efef1812 */ /* 0x000fe400078efcff */
[----:B------:R-:W-:Y:S01]  /*41e20*/  ISETP.GE.AND P1, PT, R173, UR7, PT ;  /* 0x00000007ad007c0c */ /* 0x000fe2000bf26270 */
[----:B------:R-:W-:Y:S01]  /*41e30*/  ULDC.64 UR6, c[0x0][0x228] ;  /* 0x00008a0000067ab9 */ /* 0x000fe20000000a00 */
[----:B------:R-:W-:Y:S02]  /*41e40*/  @P2 LOP3.LUT R238, R238, 0x1, RZ, 0xfc, !PT ;  /* 0x00000001eeee2812 */ /* 0x000fe400078efcff */
[----:B------:R-:W-:Y:S02]  /*41e50*/  ISETP.LT.AND P2, PT, R3, UR30, !P1 ;  /* 0x0000001e03007c0c */ /* 0x000fe4000cf41270 */
[----:B------:R-:W-:Y:S01]  /*41e60*/  ISETP.LT.AND P1, PT, R2, UR32, !P1 ;  /* 0x0000002002007c0c */ /* 0x000fe2000cf21270 */
[----:B------:R-:W-:Y:S01]  /*41e70*/  ULDC UR32, c[0x0][0x228] ;  /* 0x00008a0000207ab9 */ /* 0x000fe20000000800 */
[----:B------:R-:W-:-:S09]  /*41e80*/  LOP3.LUT R239, R239, 0xbfffffff, RZ, 0xc0, !PT ;  /* 0xbfffffffefef7812 */ /* 0x000fd200078ec0ff */
[----:B------:R-:W-:-:S04]  /*41e90*/  @P2 LOP3.LUT R239, R239, 0x40000000, RZ, 0xfc, !PT ;  /* 0x40000000efef2812 */ /* 0x000fc800078efcff */
[----:B------:R-:W-:-:S04]  /*41ea0*/  LOP3.LUT R239, R239, 0xdfffffff, RZ, 0xc0, !PT ;  /* 0xdfffffffefef7812 */ /* 0x000fc800078ec0ff */
[----:B------:R-:W-:Y:S02]  /*41eb0*/  @P1 LOP3.LUT R239, R239, 0x20000000, RZ, 0xfc, !PT ;  /* 0x20000000efef1812 */ /* 0x000fe400078efcff */
[----:B------:R-:W-:Y:S01]  /*41ec0*/  ISETP.GE.AND P1, PT, R172, UR9, PT ;  /* 0x00000009ac007c0c */ /* 0x000fe2000bf26270 */
[----:B------:R-:W-:-:S03]  /*41ed0*/  ULDC.64 UR8, c[0x0][0x228] ;  /* 0x00008a0000087ab9 */ /* 0x000fc60000000a00 */
        /* <DEDUP_REMOVED lines=39> */
[----:B------:R-:W-:Y:S02]  /*42150*/  LOP3.LUT R239, R239, 0xffefffff, RZ, 0xc0, !PT ;  /* 0xffefffffefef7812 */ /* 0x000fe400078ec0ff */
[----:B------:R-:W-:Y:S01]  /*42160*/  ISETP.GE.AND P1, PT, R167, UR31, PT ;  /* 0x0000001fa7007c0c */ /* 0x000fe2000bf26270 */
[----:B------:R-:W-:-:S06]  /*42170*/  ULDC.64 UR30, c[0x0][0x228] ;  /* 0x00008a00001e7ab9 */ /* 0x000fcc0000000a00 */
[----:B------:R-:W-:Y:S02]  /*42180*/  @P3 LOP3.LUT R239, R239, 0x100000, RZ, 0xfc, !PT ;  /* 0x00100000efef3812 */ /* 0x000fe400078efcff */
[----:B------:R-:W-:Y:S02]  /*42190*/  ISETP.LT.AND P3, PT, R3, UR18, !P1 ;  /* 0x0000001203007c0c */ /* 0x000fe4000cf61270 */
[----:B------:R-:W-:-:S04]  /*421a0*/  LOP3.LUT R239, R239, 0xfff7ffff, RZ, 0xc0, !PT ;  /* 0xfff7ffffefef7812 */ /* 0x000fc800078ec0ff */
[----:B------:R-:W-:Y:S02]  /*421b0*/  @P2 LOP3.LUT R239, R239, 0x80000, RZ, 0xfc, !PT ;  /* 0x00080000efef2812 */ /* 0x000fe400078efcff */
[----:B------:R-:W-:Y:S01]  /*421c0*/  ISETP.LT.AND P2, PT, R2, UR21, !P1 ;  /* 0x0000001502007c0c */ /* 0x000fe2000cf41270 */
[----:B------:R-:W-:Y:S01]  /*421d0*/  ULDC.64 UR20, c[0x0][0x228] ;  /* 0x00008a0000147ab9 */ /* 0x000fe20000000a00 */
[----:B------:R-:W-:Y:S02]  /*421e0*/  LOP3.LUT R239, R239, 0xfffbffff, RZ, 0xc0, !PT ;  /* 0xfffbffffefef7812 */ /* 0x000fe400078ec0ff */
[----:B------:R-:W-:Y:S01]  /*421f0*/  ISETP.GE.AND P1, PT, R166, UR7, PT ;  /* 0x00000007a6007c0c */ /* 0x000fe2000bf26270 */
[----:B------:R-:W-:Y:S01]  /*42200*/  ULDC.64 UR6, c[0x0][0x228] ;  /* 0x00008a0000067ab9 */ /* 0x000fe20000000a00 */
[----:B------:R-:W-:Y:S02]  /*42210*/  @P3 LOP3.LUT R239, R239, 0x40000, RZ, 0xfc, !PT ;  /* 0x00040000efef3812 */ /* 0x000fe400078efcff */
[----:B------:R-:W-:-:S02]  /*42220*/  ISETP.LT.AND P3, PT, R3, UR20, !P1 ;  /* 0x0000001403007c0c */ /* 0x000fc4000cf61270 */
        /* <DEDUP_REMOVED lines=12> */
[C---:B------:R-:W-:Y:S01]  /*422f0*/  VIADD R104, R0.reuse, 0x6d ;  /* 0x0000006d00687836 */ /* 0x040fe20000000000 */
[----:B------:R-:W-:Y:S01]  /*42300*/  LOP3.LUT R239, R239, 0xffffbfff, RZ, 0xc0, !PT ;  /* 0xffffbfffefef7812 */ /* 0x000fe200078ec0ff */
[C---:B------:R-:W-:Y:S01]  /*42310*/  VIADD R103, R0.reuse, 0x6c ;  /* 0x0000006c00677836 */ /* 0x040fe20000000000 */
[----:B------:R-:W-:Y:S01]  /*42320*/  LOP3.LUT R243, R243, 0x7fffffff, RZ, 0xc0, !PT ;  /* 0x7ffffffff3f37812 */ /* 0x000fe200078ec0ff */
[C---:B------:R-:W-:Y:S01]  /*42330*/  VIADD R102, R0.reuse, 0x6b ;  /* 0x0000006b00667836 */ /* 0x040fe20000000000 */
[----:B------:R-:W-:Y:S01]  /*42340*/  @P3 LOP3.LUT R239, R239, 0x4000, RZ, 0xfc, !PT ;  /* 0x00004000efef3812 */ /* 0x000fe200078efcff */
[----:B------:R-:W-:Y:S01]  /*42350*/  VIADD R101, R0, 0x6a ;  /* 0x0000006a00657836 */ /* 0x000fe20000000000 */
[----:B------:R-:W-:Y:S01]  /*42360*/  ISETP.GE.AND P1, PT, R164, UR11, PT ;  /* 0x0000000ba4007c0c */ /* 0x000fe2000bf26270 */
[----:B------:R-:W-:Y:S01]  /*42370*/  ULDC.64 UR10, c[0x0][0x228] ;  /* 0x00008a00000a7ab9 */ /* 0x000fe20000000a00 */
[----:B------:R-:W-:Y:S01]  /*42380*/  LOP3.LUT R239, R239, 0xffffdfff, RZ, 0xc0, !PT ;  /* 0xffffdfffefef7812 */ /* 0x000fe200078ec0ff */
[----:B------:R-:W-:-:S02]  /*42390*/  VIADD R100, R0, 0x69 ;  /* 0x0000006900647836 */ /* 0x000fc40000000000 */
[C---:B------:R-:W-:Y:S01]  /*423a0*/  VIADD R99, R0.reuse, 0x68 ;  /* 0x0000006800637836 */ /* 0x040fe20000000000 */
[----:B------:R-:W-:Y:S01]  /*423b0*/  @P2 LOP3.LUT R239, R239, 0x2000, RZ, 0xfc, !PT ;  /* 0x00002000efef2812 */ /* 0x000fe200078efcff */
[C---:B------:R-:W-:Y:S01]  /*423c0*/  VIADD R98, R0.reuse, 0x67 ;  /* 0x0000006700627836 */ /* 0x040fe20000000000 */
[----:B------:R-:W-:Y:S01]  /*423d0*/  ISETP.LT.AND P2, PT, R3, UR8, !P1 ;  /* 0x0000000803007c0c */ /* 0x000fe2000cf41270 */
[----:B------:R-:W-:Y:S01]  /*423e0*/  VIADD R97, R0, 0x66 ;  /* 0x0000006600617836 */ /* 0x000fe20000000000 */
[----:B------:R-:W-:Y:S01]  /*423f0*/  ISETP.LT.AND P1, PT, R2, UR45, !P1 ;  /* 0x0000002d02007c0c */ /* 0x000fe2000cf21270 */
[----:B------:R-:W-:Y:S01]  /*42400*/  ULDC UR45, c[0x0][0x228] ;  /* 0x00008a00002d7ab9 */ /* 0x000fe20000000800 */
[----:B------:R-:W-:Y:S01]  /*42410*/  LOP3.LUT R239, R239, 0xffffefff, RZ, 0xc0, !PT ;  /* 0xffffefffefef7812 */ /* 0x000fe200078ec0ff */
[C---:B------:R-:W-:Y:S02]  /*42420*/  VIADD R96, R0.reuse, 0x65 ;  /* 0x0000006500607836 */ /* 0x040fe40000000000 */
[----:B------:R-:W-:-:S02]  /*42430*/  VIADD R95, R0, 0x64 ;  /* 0x00000064005f7836 */ /* 0x000fc40000000000 */
[----:B------:R-:W-:Y:S01]  /*42440*/  VIADD R94, R0, 0x63 ;  /* 0x00000063005e7836 */ /* 0x000fe20000000000 */
[----:B------:R-:W-:Y:S01]  /*42450*/  LOP3.LUT R244, R244, 0x7fffffff, RZ, 0xc0, !PT ;  /* 0x7ffffffff4f47812 */ /* 0x000fe200078ec0ff */
[----:B------:R-:W-:Y:S01]  /*42460*/  VIADD R93, R0, 0x62 ;  /* 0x00000062005d7836 */ /* 0x000fe20000000000 */
[----:B------:R-:W-:Y:S01]  /*42470*/  ULDC UR44, c[0x0][0x228] ;  /* 0x00008a00002c7ab9 */ /* 0x000fe20000000800 */
        /* <DEDUP_REMOVED lines=16> */
[C---:B------:R-:W-:Y:S01]  /*42580*/  VIADD R92, R0.reuse, 0x61 ;  /* 0x00000061005c7836 */ /* 0x040fe20000000000 */
[----:B------:R-:W-:Y:S01]  /*42590*/  LOP3.LUT R239, R239, 0xfffffeff, RZ, 0xc0, !PT ;  /* 0xfffffeffefef7812 */ /* 0x000fe200078ec0ff */
[----:B------:R-:W-:Y:S01]  /*425a0*/  VIADD R91, R0, 0x60 ;  /* 0x00000060005b7836 */ /* 0x000fe20000000000 */
[----:B------:R-:W-:-:S07]  /*425b0*/  ULDC UR47, c[0x0][0x228] ;  /* 0x00008a00002f7ab9 */ /* 0x000fce0000000800 */
[----:B------:R-:W-:-:S04]  /*425c0*/  @P2 LOP3.LUT R239, R239, 0x100, RZ, 0xfc, !PT ;  /* 0x00000100efef2812 */ /* 0x000fc800078efcff */
[----:B------:R-:W-:-:S04]  /*425d0*/  LOP3.LUT R239, R239, 0xffffff7f, RZ, 0xc0, !PT ;  /* 0xffffff7fefef7812 */ /* 0x000fc800078ec0ff */
[----:B------:R-:W-:Y:S02]  /*425e0*/  @P1 LOP3.LUT R239, R239, 0x80, RZ, 0xfc, !PT ;  /* 0x00000080efef1812 */ /* 0x000fe400078efcff */
[----:B------:R-:W-:Y:S01]  /*425f0*/  ISETP.GE.AND P1, PT, R161, UR19, PT ;  /* 0x00000013a1007c0c */ /* 0x000fe2000bf26270 */
[----:B------:R-:W-:-:S03]  /*42600*/  ULDC.64 UR18, c[0x0][0x228] ;  /* 0x00008a0000127ab9 */ /* 0x000fc60000000a00 */
[----:B------:R-:W-:Y:S02]  /*42610*/  ISETP.LT.AND P2, PT, R3, UR14, !P1 ;  /* 0x0000000e03007c0c */ /* 0x000fe4000cf41270 */
[----:B------:R-:W-:Y:S01]  /*42620*/  ISETP.LT.AND P1, PT, R2, UR48, !P1 ;  /* 0x0000003002007c0c */ /* 0x000fe2000cf21270 */
[----:B------:R-:W-:Y:S01]  /*42630*/  VIADD R90, R0, 0x5f ;  /* 0x0000005f005a7836 */ /* 0x000fe20000000000 */
[----:B------:R-:W-:Y:S01]  /*42640*/  LOP3.LUT R239, R239, 0xffffffbf, RZ, 0xc0, !PT ;  /* 0xffffffbfefef7812 */ /* 0x000fe200078ec0ff */
[----:B------:R-:W-:-:S08]  /*42650*/  ULDC UR48, c[0x0][0x228] ;  /* 0x00008a0000307ab9 */ /* 0x000fd00000000800 */
        /* <DEDUP_REMOVED lines=18> */
[C---:B------:R-:W-:Y:S02]  /*42780*/  VIADD R88, R0.reuse, 0x5d ;  /* 0x0000005d00587836 */ /* 0x040fe40000000000 */
[C---:B------:R-:W-:Y:S02]  /*42790*/  VIADD R87, R0.reuse, 0x5c ;  /* 0x0000005c00577836 */ /* 0x040fe40000000000 */
[C---:B------:R-:W-:Y:S02]  /*427a0*/  VIADD R86, R0.reuse, 0x5b ;  /* 0x0000005b00567836 */ /* 0x040fe40000000000 */
[----:B------:R-:W-:-:S02]  /*427b0*/  VIADD R85, R0, 0x5a ;  /* 0x0000005a00557836 */ /* 0x000fc40000000000 */
[C---:B------:R-:W-:Y:S01]  /*427c0*/  VIADD R84, R0.reuse, 0x59 ;  /* 0x0000005900547836 */ /* 0x040fe20000000000 */
[----:B------:R-:W-:Y:S01]  /*427d0*/  @P2 LOP3.LUT R239, R239, 0x4, RZ, 0xfc, !PT ;  /* 0x00000004efef2812 */ /* 0x000fe200078efcff */
[C---:B------:R-:W-:Y:S02]  /*427e0*/  VIADD R83, R0.reuse, 0x58 ;  /* 0x0000005800537836 */ /* 0x040fe40000000000 */
[C---:B------:R-:W-:Y:S01]  /*427f0*/  VIADD R82, R0.reuse, 0x57 ;  /* 0x0000005700527836 */ /* 0x040fe20000000000 */
[----:B------:R-:W-:Y:S01]  /*42800*/  LOP3.LUT R239, R239, 0xfffffffd, RZ, 0xc0, !PT ;  /* 0xfffffffdefef7812 */ /* 0x000fe200078ec0ff */
[C---:B------:R-:W-:Y:S02]  /*42810*/  VIADD R81, R0.reuse, 0x56 ;  /* 0x0000005600517836 */ /* 0x040fe40000000000 */
[C---:B------:R-:W-:Y:S01]  /*42820*/  VIADD R80, R0.reuse, 0x55 ;  /* 0x0000005500507836 */ /* 0x040fe20000000000 */
[----:B------:R-:W-:Y:S01]  /*42830*/  @P1 LOP3.LUT R239, R239, 0x2, RZ, 0xfc, !PT ;  /* 0x00000002efef1812 */ /* 0x000fe200078efcff */
[----:B------:R-:W-:Y:S01]  /*42840*/  VIADD R79, R0, 0x54 ;  /* 0x00000054004f7836 */ /* 0x000fe20000000000 */
[----:B------:R-:W-:Y:S01]  /*42850*/  ISETP.GE.AND P1, PT, R158, UR9, PT ;  /* 0x000000099e007c0c */ /* 0x000fe2000bf26270 */
[----:B------:R-:W-:Y:S01]  /*42860*/  ULDC.64 UR8, c[0x0][0x228] ;  /* 0x00008a0000087ab9 */ /* 0x000fe20000000a00 */
[C---:B------:R-:W-:Y:S01]  /*42870*/  VIADD R78, R0.reuse, 0x53 ;  /* 0x00000053004e7836 */ /* 0x040fe20000000000 */
[----:B------:R-:W-:Y:S01]  /*42880*/  LOP3.LUT R245, R245, 0x7fffffff, RZ, 0xc0, !PT ;  /* 0x7ffffffff5f57812 */ /* 0x000fe200078ec0ff */
[----:B------:R-:W-:Y:S01]  /*42890*/  VIADD R77, R0, 0x52 ;  /* 0x00000052004d7836 */ /* 0x000fe20000000000 */
[----:B------:R-:W-:Y:S01]  /*428a0*/  ISETP.LT.AND P2, PT, R3, UR6, !P1 ;  /* 0x0000000603007c0c */ /* 0x000fe2000cf41270 */
[----:B------:R-:W-:Y:S01]  /*428b0*/  ULDC UR6, c[0x0][0x228] ;  /* 0x00008a0000067ab9 */ /* 0x000fe20000000800 */
[----:B------:R-:W-:Y:S01]  /*428c0*/  ISETP.LT.AND P1, PT, R2, UR51, !P1 ;  /* 0x0000003302007c0c */ /* 0x000fe2000cf21270 */
[C---:B------:R-:W-:Y:S01]  /*428d0*/  VIADD R76, R0.reuse, 0x51 ;  /* 0x00000051004c7836 */ /* 0x040fe20000000000 */
[----:B------:R-:W-:Y:S01]  /*428e0*/  LOP3.LUT R239, R239, 0xfffffffe, RZ, 0xc0, !PT ;  /* 0xfffffffeefef7812 */ /* 0x000fe200078ec0ff */
[----:B------:R-:W-:-:S02]  /*428f0*/  VIADD R75, R0, 0x50 ;  /* 0x00000050004b7836 */ /* 0x000fc40000000000 */
[C---:B------:R-:W-:Y:S02]  /*42900*/  VIADD R74, R0.reuse, 0x4f ;  /* 0x0000004f004a7836 */ /* 0x040fe40000000000 */
[C---:B------:R-:W-:Y:S02]  /*42910*/  VIADD R73, R0.reuse, 0x4e ;  /* 0x0000004e00497836 */ /* 0x040fe40000000000 */
[C---:B------:R-:W-:Y:S02]  /*42920*/  VIADD R72, R0.reuse, 0x4d ;  /* 0x0000004d00487836 */ /* 0x040fe40000000000 */
[C---:B------:R-:W-:Y:S02]  /*42930*/  VIADD R71, R0.reuse, 0x4c ;  /* 0x0000004c00477836 */ /* 0x040fe40000000000 */
[----:B------:R-:W-:Y:S01]  /*42940*/  VIADD R70, R0, 0x4b ;  /* 0x0000004b00467836 */ /* 0x000fe20000000000 */
[----:B------:R-:W-:Y:S01]  /*42950*/  @P1 LOP3.LUT R240, R240, 0x80000000, RZ, 0xfc, !PT ;  /* 0x80000000f0f01812 */ /* 0x000fe200078efcff */
[C---:B------:R-:W-:Y:S01]  /*42960*/  VIADD R69, R0.reuse, 0x4a ;  /* 0x0000004a00457836 */ /* 0x040fe20000000000 */
[----:B------:R-:W-:Y:S01]  /*42970*/  ISETP.GE.AND P1, PT, R157, UR11, PT ;  /* 0x0000000b9d007c0c */ /* 0x000fe2000bf26270 */
[----:B------:R-:W-:Y:S01]  /*42980*/  ULDC.64 UR10, c[0x0][0x228] ;  /* 0x00008a00000a7ab9 */ /* 0x000fe20000000a00 */
[----:B------:R-:W-:Y:S01]  /*42990*/  @P2 LOP3.LUT R239, R239, 0x1, RZ, 0xfc, !PT ;  /* 0x00000001efef2812 */ /* 0x000fe200078efcff */
[----:B------:R-:W-:Y:S01]  /*429a0*/  VIADD R68, R0, 0x49 ;  /* 0x0000004900447836 */ /* 0x000fe20000000000 */
[----:B------:R-:W-:Y:S01]  /*429b0*/  ISETP.LT.AND P2, PT, R3, UR8, !P1 ;  /* 0x0000000803007c0c */ /* 0x000fe2000cf41270 */
[----:B------:R-:W-:Y:S01]  /*429c0*/  ULDC UR8, c[0x0][0x228] ;  /* 0x00008a0000087ab9 */ /* 0x000fe20000000800 */
[----:B------:R-:W-:Y:S01]  /*429d0*/  ISETP.LT.AND P1, PT, R2, UR52, !P1 ;  /* 0x0000003402007c0c */ /* 0x000fe2000cf21270 */
[----:B------:R-:W-:Y:S01]  /*429e0*/  ULDC UR52, c[0x0][0x228] ;  /* 0x00008a0000347ab9 */ /* 0x000fe20000000800 */
[----:B------:R-:W-:Y:S01]  /*429f0*/  LOP3.LUT R240, R240, 0xbfffffff, RZ, 0xc0, !PT ;  /* 0xbffffffff0f07812 */ /* 0x000fe200078ec0ff */
[----:B------:R-:W-:-:S02]  /*42a00*/  VIADD R67, R0, 0x48 ;  /* 0x0000004800437836 */ /* 0x000fc40000000000 */
[C---:B------:R-:W-:Y:S02]  /*42a10*/  VIADD R66, R0.reuse, 0x47 ;  /* 0x0000004700427836 */ /* 0x040fe40000000000 */
[C---:B------:R-:W-:Y:S02]  /*42a20*/  VIADD R65, R0.reuse, 0x46 ;  /* 0x0000004600417836 */ /* 0x040fe40000000000 */
[C---:B------:R-:W-:Y:S02]  /*42a30*/  VIADD R64, R0.reuse, 0x45 ;  /* 0x0000004500407836 */ /* 0x040fe40000000000 */
[----:B------:R-:W-:Y:S01]  /*42a40*/  VIADD R63, R0, 0x44 ;  /* 0x00000044003f7836 */ /* 0x000fe20000000000 */
[----:B------:R-:W-:Y:S01]  /*42a50*/  @P2 LOP3.LUT R240, R240, 0x40000000, RZ, 0xfc, !PT ;  /* 0x40000000f0f02812 */ /* 0x000fe200078efcff */
[----:B------:R-:W-:Y:S01]  /*42a60*/  VIADD R62, R0, 0x43 ;  /* 0x00000043003e7836 */ /* 0x000fe20000000000 */
[----:B------:R-:W-:Y:S01]  /*42a70*/  LOP3.LUT R246, R246, 0x7fffffff, RZ, 0xc0, !PT ;  /* 0x7ffffffff6f67812 */ /* 0x000fe200078ec0ff */
[----:B------:R-:W-:Y:S01]  /*42a80*/  VIADD R61, R0, 0x42 ;  /* 0x00000042003d7836 */ /* 0x000fe20000000000 */
[----:B------:R-:W-:Y:S01]  /*42a90*/  LOP3.LUT R240, R240, 0xdfffffff, RZ, 0xc0, !PT ;  /* 0xdffffffff0f07812 */ /* 0x000fe200078ec0ff */
[----:B------:R-:W-:Y:S01]  /*42aa0*/  ULDC UR51, c[0x0][0x228] ;  /* 0x00008a0000337ab9 */ /* 0x000fe20000000800 */
[----:B------:R-:W-:Y:S01]  /*42ab0*/  VIADD R60, R0, 0x41 ;  /* 0x00000041003c7836 */ /* 0x000fe20000000000 */
[----:B------:R-:W-:Y:S01]  /*42ac0*/  ULDC UR50, c[0x0][0x228] ;  /* 0x00008a0000327ab9 */ /* 0x000fe20000000800 */
[----:B------:R-:W-:-:S02]  /*42ad0*/  @P1 LOP3.LUT R240, R240, 0x20000000, RZ, 0xfc, !PT ;  /* 0x20000000f0f01812 */ /* 0x000fc400078efcff */
[----:B------:R-:W-:Y:S01]  /*42ae0*/  ISETP.GE.AND P1, PT, R156, UR13, PT ;  /* 0x0000000d9c007c0c */ /* 0x000fe2000bf26270 */
[----:B------:R-:W-:-:S03]  /*42af0*/  ULDC.64 UR12, c[0x0][0x228] ;  /* 0x00008a00000c7ab9 */ /* 0x000fc60000000a00 */
[----:B------:R-:W-:Y:S01]  /*42b00*/  ISETP.LT.AND P2, PT, R3, UR10, !P1 ;  /* 0x0000000a03007c0c */ /* 0x000fe2000cf41270 */
[----:B------:R-:W-:Y:S01]  /*42b10*/  ULDC UR10, c[0x0][0x228] ;  /* 0x00008a00000a7ab9 */ /* 0x000fe20000000800 */
        /* <DEDUP_REMOVED lines=36> */
[----:B------:R-:W-:-:S03]  /*42d60*/  ULDC UR7, c[0x0][0x228] ;  /* 0x00008a0000077ab9 */ /* 0x000fc60000000800 */
        /* <DEDUP_REMOVED lines=11> */
[----:B------:R-:W-:Y:S01]  /*42e20*/  ULDC.64 UR32, c[0x0][0x228] ;  /* 0x00008a0000207ab9 */ /* 0x000fe20000000a00 */
        /* <DEDUP_REMOVED lines=24> */
[----:B------:R-:W-:Y:S01]  /*42fb0*/  ISETP.LT.AND P2, PT, R3, UR26, !P1 ;  /* 0x0000001a03007c0c */ /* 0x000fe2000cf41270 */
[----:B------:R-:W-:Y:S01]  /*42fc0*/  ULDC UR26, c[0x0][0x228] ;  /* 0x00008a00001a7ab9 */ /* 0x000fe20000000800 */
[----:B------:R-:W-:Y:S01]  /*42fd0*/  ISETP.LT.AND P1, PT, R2, UR24, !P1 ;  /* 0x0000001802007c0c */ /* 0x000fe2000cf21270 */
[----:B------:R-:W-:Y:S01]  /*42fe0*/  ULDC.64 UR24, c[0x0][0x228] ;  /* 0x00008a0000187ab9 */ /* 0x000fe20000000a00 */
        /* <DEDUP_REMOVED lines=18> */
[----:B------:R-:W-:Y:S02]  /*43110*/  ISETP.LT.AND P1, PT, R2, UR34, !P1 ;  /* 0x0000002202007c0c */ /* 0x000fe4000cf21270 */
        /* <DEDUP_REMOVED lines=37> */
[----:B------:R-:W-:Y:S01]  /*43370*/  ULDC UR25, c[0x0][0x228] ;  /* 0x00008a0000197ab9 */ /* 0x000fe20000000800 */
        /* <DEDUP_REMOVED lines=217> */
[----:B------:R-:W-:Y:S01]  /*44110*/  ULDC UR49, c[0x0][0x228] ;  /* 0x00008a0000317ab9 */ /* 0x000fe20000000800 */
[----:B------:R-:W-:Y:S01]  /*44120*/  ISETP.GE.AND P1, PT, R116, UR29, PT ;  /* 0x0000001d74007c0c */ /* 0x000fe2000bf26270 */
[----:B------:R-:W-:-:S06]  /*44130*/  ULDC.64 UR28, c[0x0][0x228] ;  /* 0x00008a00001c7ab9 */ /* 0x000fcc0000000a00 */
[----:B------:R-:W-:Y:S02]  /*44140*/  @P3 LOP3.LUT R242, R242, 0x4000, RZ, 0xfc, !PT ;  /* 0x00004000f2f23812 */ /* 0x000fe400078efcff */
[----:B------:R-:W-:Y:S02]  /*44150*/  ISETP.LT.AND P3, PT, R3, UR40, !P1 ;  /* 0x0000002803007c0c */ /* 0x000fe4000cf61270 */
[----:B------:R-:W-:-:S04]  /*44160*/  LOP3.LUT R242, R242, 0xffffdfff, RZ, 0xc0, !PT ;  /* 0xffffdffff2f27812 */ /* 0x000fc800078ec0ff */
[----:B------:R-:W-:Y:S02]  /*44170*/  @P2 LOP3.LUT R242, R242, 0x2000, RZ, 0xfc, !PT ;  /* 0x00002000f2f22812 */ /* 0x000fe400078efcff */
[----:B------:R-:W-:Y:S01]  /*44180*/  ISETP.LT.AND P2, PT, R2, UR60, !P1 ;  /* 0x0000003c02007c0c */ /* 0x000fe2000cf41270 */
[----:B------:R-:W-:Y:S01]  /*44190*/  ULDC UR60, c[0x0][0x228] ;  /* 0x00008a00003c7ab9 */ /* 0x000fe20000000800 */
        /* <DEDUP_REMOVED lines=8> */
[----:B------:R-:W-:Y:S01]  /*44220*/  ULDC UR57, c[0x0][0x228] ;  /* 0x00008a0000397ab9 */ /* 0x000fe20000000800 */
[----:B------:R-:W-:-:S04]  /*44230*/  LOP3.LUT R242, R242, 0xfffffbff, RZ, 0xc0, !PT ;  /* 0xfffffbfff2f27812 */ /* 0x000fc800078ec0ff */
[----:B------:R-:W-:Y:S02]  /*44240*/  @P3 LOP3.LUT R242, R242, 0x400, RZ, 0xfc, !PT ;  /* 0x00000400f2f23812 */ /* 0x000fe400078efcff */
[----:B------:R-:W-:Y:S01]  /*44250*/  ISETP.GE.AND P1, PT, R114, UR33, PT ;  /* 0x0000002172007c0c */ /* 0x000fe2000bf26270 */
[----:B------:R-:W-:Y:S01]  /*44260*/  ULDC.64 UR32, c[0x0][0x228] ;  /* 0x00008a0000207ab9 */ /* 0x000fe20000000a00 */
[----:B------:R-:W-:-:S04]  /*44270*/  LOP3.LUT R242, R242, 0xfffffdff, RZ, 0xc0, !PT ;  /* 0xfffffdfff2f27812 */ /* 0x000fc800078ec0ff */
[----:B------:R-:W-:Y:S02]  /*44280*/  @P2 LOP3.LUT R242, R242, 0x200, RZ, 0xfc, !PT ;  /* 0x00000200f2f22812 */ /* 0x000fe400078efcff */
        /* <DEDUP_REMOVED lines=44> */
[----:B------:R-:W-:-:S11]  /*44550*/  LOP3.LUT R242, R242, 0xfffffffe, RZ, 0xc0, !PT ;  /* 0xfffffffef2f27812 */ /* 0x000fd600078ec0ff */
[----:B------:R-:W-:Y:S02]  /*44560*/  @P1 LOP3.LUT R243, R243, 0x80000000, RZ, 0xfc, !PT ;  /* 0x80000000f3f31812 */ /* 0x000fe400078efcff */
[----:B------:R-:W-:Y:S01]  /*44570*/  ISETP.GE.AND P1, PT, R109, UR29, PT ;  /* 0x0000001d6d007c0c */ /* 0x000fe2000bf26270 */
[----:B------:R-:W-:Y:S01]  /*44580*/  ULDC.64 UR28, c[0x0][0x228] ;  /* 0x00008a00001c7ab9 */ /* 0x000fe20000000a00 */
[----:B------:R-:W-:Y:S02]  /*44590*/  @P2 LOP3.LUT R242, R242, 0x1, RZ, 0xfc, !PT ;  /* 0x00000001f2f22812 */ /* 0x000fe400078efcff */
        /* <DEDUP_REMOVED lines=50> */
[----:B------:R-:W-:Y:S01]  /*448c0*/  VIADD R53, R0, 0x3a ;  /* 0x0000003a00357836 */ /* 0x000fe20000000000 */
[----:B------:R-:W-:Y:S01]  /*448d0*/  ISETP.LT.AND P1, PT, R2, UR9, !P1 ;  /* 0x0000000902007c0c */ /* 0x000fe2000cf21270 */
[----:B------:R-:W-:Y:S01]  /*448e0*/  ULDC.64 UR8, c[0x0][0x228] ;  /* 0x00008a0000087ab9 */ /* 0x000fe20000000a00 */
[----:B------:R-:W-:Y:S01]  /*448f0*/  LOP3.LUT R243, R243, 0xfffbffff, RZ, 0xc0, !PT ;  /* 0xfffbfffff3f37812 */ /* 0x000fe200078ec0ff */
[----:B------:R-:W-:-:S08]  /*44900*/  ULDC UR6, c[0x0][0x228] ;  /* 0x00008a0000067ab9 */ /* 0x000fd00000000800 */
[----:B------:R-:W-:-:S04]  /*44910*/  @P2 LOP3.LUT R243, R243, 0x40000, RZ, 0xfc, !PT ;  /* 0x00040000f3f32812 */ /* 0x000fc800078efcff */
[----:B------:R-:W-:-:S04]  /*44920*/  LOP3.LUT R243, R243, 0xfffdffff, RZ, 0xc0, !PT ;  /* 0xfffdfffff3f37812 */ /* 0x000fc800078ec0ff */
[----:B------:R-:W-:Y:S02]  /*44930*/  @P1 LOP3.LUT R243, R243, 0x20000, RZ, 0xfc, !PT ;  /* 0x00020000f3f31812 */ /* 0x000fe400078efcff */
[----:B------:R-:W-:Y:S01]  /*44940*/  ISETP.GE.AND P1, PT, R102, UR29, PT ;  /* 0x0000001d66007c0c */ /* 0x000fe2000bf26270 */
[----:B------:R-:W-:-:S03]  /*44950*/  ULDC.64 UR28, c[0x0][0x228] ;  /* 0x00008a00001c7ab9 */ /* 0x000fc60000000a00 */
        /* <DEDUP_REMOVED lines=38> */
[C---:B------:R-:W-:Y:S02]  /*44bc0*/  VIADD R48, R0.reuse, 0x35 ;  /* 0x0000003500307836 */ /* 0x040fe40000000000 */
[C---:B------:R-:W-:Y:S02]  /*44bd0*/  VIADD R47, R0.reuse, 0x34 ;  /* 0x00000034002f7836 */ /* 0x040fe40000000000 */
[C---:B------:R-:W-:Y:S01]  /*44be0*/  VIADD R46, R0.reuse, 0x33 ;  /* 0x00000033002e7836 */ /* 0x040fe20000000000 */
        /* <DEDUP_REMOVED lines=36> */
[----:B------:R-:W-:Y:S02]  /*44e30*/  ISETP.LT.AND P1, PT, R2, UR24, !P1 ;  /* 0x0000001802007c0c */ /* 0x000fe4000cf21270 */
        /* <DEDUP_REMOVED lines=9> */
[----:B------:R-:W-:-:S11]  /*44ed0*/  LOP3.LUT R243, R243, 0xfffffffe, RZ, 0xc0, !PT ;  /* 0xfffffffef3f37812 */ /* 0x000fd600078ec0ff */
[----:B------:R-:W-:Y:S02]  /*44ee0*/  @P1 LOP3.LUT R244, R244, 0x80000000, RZ, 0xfc, !PT ;  /* 0x80000000f4f41812 */ /* 0x000fe400078efcff */
[----:B------:R-:W-:Y:S01]  /*44ef0*/  ISETP.GE.AND P1, PT, R93, UR15, PT ;  /* 0x0000000f5d007c0c */ /* 0x000fe2000bf26270 */
[----:B------:R-:W-:Y:S01]  /*44f00*/  VIADD R44, R0, 0x31 ;  /* 0x00000031002c7836 */ /* 0x000fe20000000000 */
[----:B------:R-:W-:Y:S01]  /*44f10*/  @P2 LOP3.LUT R243, R243, 0x1, RZ, 0xfc, !PT ;  /* 0x00000001f3f32812 */ /* 0x000fe200078efcff */
[----:B------:R-:W-:Y:S01]  /*44f20*/  ULDC UR15, c[0x0][0x228] ;  /* 0x00008a00000f7ab9 */ /* 0x000fe20000000800 */
        /* <DEDUP_REMOVED lines=12> */
[----:B------:R-:W-:Y:S01]  /*44ff0*/  ULDC UR44, c[0x0][0x228] ;  /* 0x00008a00002c7ab9 */ /* 0x000fe20000000800 */
        /* <DEDUP_REMOVED lines=44> */
[C---:B------:R-:W-:Y:S02]  /*452c0*/  VIADD R39, R0.reuse, 0x2c ;  /* 0x0000002c00277836 */ /* 0x040fe40000000000 */
[C---:B------:R-:W-:Y:S02]  /*452d0*/  VIADD R38, R0.reuse, 0x2b ;  /* 0x0000002b00267836 */ /* 0x040fe40000000000 */
[C---:B------:R-:W-:Y:S02]  /*452e0*/  VIADD R37, R0.reuse, 0x2a ;  /* 0x0000002a00257836 */ /* 0x040fe40000000000 */
        /* <DEDUP_REMOVED lines=9> */
[C---:B------:R-:W-:Y:S01]  /*45380*/  VIADD R30, R0.reuse, 0x23 ;  /* 0x00000023001e7836 */ /* 0x040fe20000000000 */
[----:B------:R-:W-:Y:S01]  /*45390*/  ISETP.GE.AND P1, PT, R87, UR27, PT ;  /* 0x0000001b57007c0c */ /* 0x000fe2000bf26270 */
[----:B------:R-:W-:Y:S01]  /*453a0*/  ULDC.64 UR26, c[0x0][0x228] ;  /* 0x00008a00001a7ab9 */ /* 0x000fe20000000a00 */
[----:B------:R-:W-:Y:S01]  /*453b0*/  VIADD R29, R0, 0x22 ;  /* 0x00000022001d7836 */ /* 0x000fe20000000000 */
[----:B------:R-:W-:Y:S01]  /*453c0*/  LOP3.LUT R248, R248, 0x7fffffff, RZ, 0xc0, !PT ;  /* 0x7ffffffff8f87812 */ /* 0x000fe200078ec0ff */
[C---:B------:R-:W-:Y:S01]  /*453d0*/  VIADD R28, R0.reuse, 0x21 ;  /* 0x00000021001c7836 */ /* 0x040fe20000000000 */
[----:B------:R-:W-:Y:S01]  /*453e0*/  ISETP.LT.AND P2, PT, R3, UR28, !P1 ;  /* 0x0000001c03007c0c */ /* 0x000fe2000cf41270 */
[----:B------:R-:W-:Y:S01]  /*453f0*/  VIADD R27, R0, 0x20 ;  /* 0x00000020001b7836 */ /* 0x000fe20000000000 */
[----:B------:R-:W-:Y:S01]  /*45400*/  ISETP.LT.AND P1, PT, R2, UR55, !P1 ;  /* 0x0000003702007c0c */ /* 0x000fe2000cf21270 */
[----:B------:R-:W-:Y:S01]  /*45410*/  VIADD R26, R0, 0x1f ;  /* 0x0000001f001a7836 */ /* 0x000fe20000000000 */
[----:B------:R-:W-:Y:S01]  /*45420*/  LOP3.LUT R244, R244, 0xfffbffff, RZ, 0xc0, !PT ;  /* 0xfffbfffff4f47812 */ /* 0x000fe200078ec0ff */
[C---:B------:R-:W-:Y:S01]  /*45430*/  VIADD R25, R0.reuse, 0x1e ;  /* 0x0000001e00197836 */ /* 0x040fe20000000000 */
[----:B------:R-:W-:Y:S01]  /*45440*/  ULDC UR55, c[0x0][0x228] ;  /* 0x00008a0000377ab9 */ /* 0x000fe20000000800 */
[----:B------:R-:W-:Y:S01]  /*45450*/  VIADD R24, R0, 0x1d ;  /* 0x0000001d00187836 */ /* 0x000fe20000000000 */
[----:B------:R-:W-:-:S05]  /*45460*/  ULDC UR54, c[0x0][0x228] ;  /* 0x00008a0000367ab9 */ /* 0x000fca0000000800 */
        /* <DEDUP_REMOVED lines=180> */
[----:B------:R-:W-:Y:S01]  /*45fb0*/  ISETP.GE.AND P1, PT, R66, UR27, PT ;  /* 0x0000001b42007c0c */ /* 0x000fe2000bf26270 */
[----:B------:R-:W-:Y:S01]  /*45fc0*/  ULDC.64 UR26, c[0x0][0x228] ;  /* 0x00008a00001a7ab9 */ /* 0x000fe20000000a00 */
[----:B------:R-:W-:Y:S01]  /*45fd0*/  VIADD R19, R0, 0x18 ;  /* 0x0000001800137836 */ /* 0x000fe20000000000 */
[----:B------:R-:W-:-:S04]  /*45fe0*/  ULDC UR52, c[0x0][0x228] ;  /* 0x00008a0000347ab9 */ /* 0x000fc80000000800 */
[----:B------:R-:W-:-:S04]  /*45ff0*/  @P3 LOP3.LUT R245, R245, 0x400, RZ, 0xfc, !PT ;  /* 0x00000400f5f53812 */ /* 0x000fc800078efcff */
[----:B------:R-:W-:-:S04]  /*46000*/  LOP3.LUT R245, R245, 0xfffffdff, RZ, 0xc0, !PT ;  /* 0xfffffdfff5f57812 */ /* 0x000fc800078ec0ff */
[----:B------:R-:W-:Y:S02]  /*46010*/  @P2 LOP3.LUT R245, R245, 0x200, RZ, 0xfc, !PT ;  /* 0x00000200f5f52812 */ /* 0x000fe400078efcff */
[----:B------:R-:W-:Y:S02]  /*46020*/  ISETP.LT.AND P2, PT, R3, UR28, !P1 ;  /* 0x0000001c03007c0c */ /* 0x000fe4000cf41270 */
[----:B------:R-:W-:Y:S01]  /*46030*/  ISETP.LT.AND P1, PT, R2, UR61, !P1 ;  /* 0x0000003d02007c0c */ /* 0x000fe2000cf21270 */
[C---:B------:R-:W-:Y:S01]  /*46040*/  VIADD R18, R0.reuse, 0x17 ;  /* 0x0000001700127836 */ /* 0x040fe20000000000 */
[----:B------:R-:W-:Y:S01]  /*46050*/  LOP3.LUT R245, R245, 0xfffffeff, RZ, 0xc0, !PT ;  /* 0xfffffefff5f57812 */ /* 0x000fe200078ec0ff */
[C---:B------:R-:W-:Y:S02]  /*46060*/  VIADD R17, R0.reuse, 0x16 ;  /* 0x0000001600117836 */ /* 0x040fe40000000000 */
[C---:B------:R-:W-:Y:S02]  /*46070*/  VIADD R16, R0.reuse, 0x15 ;  /* 0x0000001500107836 */ /* 0x040fe40000000000 */
[----:B------:R-:W-:-:S02]  /*46080*/  VIADD R15, R0, 0x14 ;  /* 0x00000014000f7836 */ /* 0x000fc40000000000 */
[----:B------:R-:W-:Y:S01]  /*46090*/  VIADD R13, R0, 0x13 ;  /* 0x00000013000d7836 */ /* 0x000fe20000000000 */
[----:B------:R0:W-:Y:S01]  /*460a0*/  STL [R1+0xa38], R199 ;  /* 0x000a38c701007387 */ /* 0x0001e20000100800 */
[----:B------:R-:W-:Y:S01]  /*460b0*/  @P2 LOP3.LUT R245, R245, 0x100, RZ, 0xfc, !PT ;  /* 0x00000100f5f52812 */ /* 0x000fe200078efcff */
[----:B------:R-:W-:-:S03]  /*460c0*/  ULDC UR61, c[0x0][0x228] ;  /* 0x00008a00003d7ab9 */ /* 0x000fc60000000800 */
[----:B------:R-:W-:-:S04]  /*460d0*/  LOP3.LUT R245, R245, 0xffffff7f, RZ, 0xc0, !PT ;  /* 0xffffff7ff5f57812 */ /* 0x000fc800078ec0ff */
[----:B------:R-:W-:Y:S02]  /*460e0*/  @P1 LOP3.LUT R245, R245, 0x80, RZ, 0xfc, !PT ;  /* 0x00000080f5f51812 */ /* 0x000fe400078efcff */
[----:B------:R-:W-:Y:S01]  /*460f0*/  ISETP.GE.AND P1, PT, R65, UR31, PT ;  /* 0x0000001f41007c0c */ /* 0x000fe2000bf26270 */
[----:B------:R-:W-:-:S03]  /*46100*/  ULDC.64 UR30, c[0x0][0x228] ;  /* 0x00008a00001e7ab9 */ /* 0x000fc60000000a00 */
[----:B------:R-:W-:Y:S02]  /*46110*/  ISETP.LT.AND P3, PT, R3, UR26, !P1 ;  /* 0x0000001a03007c0c */ /* 0x000fe4000cf61270 */
[----:B------:R-:W-:Y:S01]  /*46120*/  ISETP.LT.AND P2, PT, R2, UR60, !P1 ;  /* 0x0000003c02007c0c */ /* 0x000fe2000cf41270 */
[----:B0-----:R-:W-:Y:S01]  /*46130*/  VIADD R199, R0, 0x12 ;  /* 0x0000001200c77836 */ /* 0x001fe20000000000 */
[----:B------:R-:W-:Y:S01]  /*46140*/  LOP3.LUT R245, R245, 0xffffffbf, RZ, 0xc0, !PT ;  /* 0xffffffbff5f57812 */ /* 0x000fe200078ec0ff */
[----:B------:R-:W-:Y:S01]  /*46150*/  ULDC UR60, c[0x0][0x228] ;  /* 0x00008a00003c7ab9 */ /* 0x000fe20000000800 */
[----:B------:R-:W-:Y:S01]  /*46160*/  ISETP.GE.AND P1, PT, R64, UR33, PT ;  /* 0x0000002140007c0c */ /* 0x000fe2000bf26270 */
[----:B------:R-:W-:-:S06]  /*46170*/  ULDC.64 UR32, c[0x0][0x228] ;  /* 0x00008a0000207ab9 */ /* 0x000fcc0000000a00 */
[----:B------:R-:W-:-:S04]  /*46180*/  @P3 LOP3.LUT R245, R245, 0x40, RZ, 0xfc, !PT ;  /* 0x00000040f5f53812 */ /* 0x000fc800078efcff */
[----:B------:R-:W-:-:S04]  /*46190*/  LOP3.LUT R245, R245, 0xffffffdf, RZ, 0xc0, !PT ;  /* 0xffffffdff5f57812 */ /* 0x000fc800078ec0ff */
        /* <DEDUP_REMOVED lines=37> */
[----:B------:R-:W-:Y:S01]  /*463f0*/  LOP3.LUT R249, R249, 0x7fffffff, RZ, 0xc0, !PT ;  /* 0x7ffffffff9f97812 */ /* 0x000fe200078ec0ff */
[----:B------:R0:W-:Y:S01]  /*46400*/  STL [R1+0xac4], R196 ;  /* 0x000ac4c401007387 */ /* 0x0001e20000100800 */
[----:B------:R-:W-:Y:S01]  /*46410*/  LOP3.LUT R246, R246, 0xefffffff, RZ, 0xc0, !PT ;  /* 0xeffffffff6f67812 */ /* 0x000fe200078ec0ff */
[----:B------:R-:W-:Y:S02]  /*46420*/  ULDC.64 UR50, c[0x0][0x228] ;  /* 0x00008a0000327ab9 */ /* 0x000fe40000000a00 */
[----:B------:R-:W3:Y:S04]  /*46430*/  LDL.LU R209, [R1+0x40] ;  /* 0x0000400001d17983 */ /* 0x000ee80000300800 */
[----:B------:R-:W-:Y:S01]  /*46440*/  @P2 LOP3.LUT R246, R246, 0x10000000, RZ, 0xfc, !PT ;  /* 0x10000000f6f62812 */ /* 0x000fe200078efcff */
[----:B------:R-:W3:Y:S03]  /*46450*/  LDL.LU R208, [R1+0x52c] ;  /* 0x00052c0001d07983 */ /* 0x000ee60000300800 */
[----:B------:R-:W-:Y:S01]  /*46460*/  LOP3.LUT R246, R246, 0xf7ffffff, RZ, 0xc0, !PT ;  /* 0xf7fffffff6f67812 */ /* 0x000fe200078ec0ff */
[----:B------:R-:W4:Y:S03]  /*46470*/  LDL.LU R207, [R1+0x3c] ;  /* 0x00003c0001cf7983 */ /* 0x000f260000300800 */
[----:B------:R-:W-:Y:S01]  /*46480*/  @P1 LOP3.LUT R246, R246, 0x8000000, RZ, 0xfc, !PT ;  /* 0x08000000f6f61812 */ /* 0x000fe200078efcff */
[----:B------:R-:W4:Y:S01]  /*46490*/  LDL.LU R206, [R1+0x528] ;  /* 0x0005280001ce7983 */ /* 0x000f220000300800 */
[----:B------:R-:W-:Y:S01]  /*464a0*/  ISETP.GE.AND P1, PT, R59, UR27, PT ;  /* 0x0000001b3b007c0c */ /* 0x000fe2000bf26270 */
[----:B------:R-:W-:Y:S01]  /*464b0*/  ULDC.64 UR26, c[0x0][0x228] ;  /* 0x00008a00001a7ab9 */ /* 0x000fe20000000a00 */
[----:B------:R-:W-:Y:S01]  /*464c0*/  LOP3.LUT R246, R246, 0xfbffffff, RZ, 0xc0, !PT ;  /* 0xfbfffffff6f67812 */ /* 0x000fe200078ec0ff */
[----:B------:R-:W4:Y:S01]  /*464d0*/  LDL.LU R205, [R1+0x38] ;  /* 0x0000380001cd7983 */ /* 0x000f220000300800 */
[----:B------:R-:W-:-:S02]  /*464e0*/  ISETP.LT.AND P3, PT, R3, UR28, !P1 ;  /* 0x0000001c03007c0c */ /* 0x000fc4000cf61270 */
[----:B------:R-:W-:Y:S01]  /*464f0*/  ISETP.LT.AND P2, PT, R2, UR49, !P1 ;  /* 0x0000003102007c0c */ /* 0x000fe2000cf41270 */
[----:B------:R-:W4:Y:S01]  /*46500*/  LDL.LU R204, [R1+0x40c] ;  /* 0x00040c0001cc7983 */ /* 0x000f220000300800 */
[----:B------:R-:W-:Y:S01]  /*46510*/  ISETP.GE.AND P1, PT, R58, UR31, PT ;  /* 0x0000001f3a007c0c */ /* 0x000fe2000bf26270 */
[----:B------:R-:W-:Y:S02]  /*46520*/  ULDC.64 UR30, c[0x0][0x228] ;  /* 0x00008a00001e7ab9 */ /* 0x000fe40000000a00 */
[----:B------:R-:W4:Y:S04]  /*46530*/  LDL.LU R203, [R1+0xdc0] ;  /* 0x000dc00001cb7983 */ /* 0x000f280000300800 */
[----:B------:R-:W4:Y:S02]  /*46540*/  LDL.LU R202, [R1+0xdbc] ;  /* 0x000dbc0001ca7983 */ /* 0x000f240000300800 */
[----:B------:R-:W-:-:S02]  /*46550*/  @P3 LOP3.LUT R246, R246, 0x4000000, RZ, 0xfc, !PT ;  /* 0x04000000f6f63812 */ /* 0x000fc400078efcff */
[----:B------:R-:W-:Y:S01]  /*46560*/  ISETP.LT.AND P3, PT, R3, UR26, !P1 ;  /* 0x0000001a03007c0c */ /* 0x000fe2000cf61270 */
[----:B------:R-:W3:Y:S01]  /*46570*/  LDL.LU R201, [R1+0xdb8] ;  /* 0x000db80001c97983 */ /* 0x000ee20000300800 */
[----:B------:R-:W-:-:S03]  /*46580*/  LOP3.LUT R246, R246, 0xfdffffff, RZ, 0xc0, !PT ;  /* 0xfdfffffff6f67812 */ /* 0x000fc600078ec0ff */
[----:B------:R-:W4:Y:S01]  /*46590*/  LDL.LU R200, [R1+0xcf8] ;  /* 0x000cf80001c87983 */ /* 0x000f220000300800 */
[----:B------:R-:W-:Y:S02]  /*465a0*/  @P2 LOP3.LUT R246, R246, 0x2000000, RZ, 0xfc, !PT ;  /* 0x02000000f6f62812 */ /* 0x000fe400078efcff */
[----:B------:R-:W-:Y:S02]  /*465b0*/  ISETP.LT.AND P2, PT, R2, UR46, !P1 ;  /* 0x0000002e02007c0c */ /* 0x000fe4000cf41270 */
[----:B------:R-:W-:Y:S02]  /*465c0*/  LOP3.LUT R246, R246, 0xfeffffff, RZ, 0xc0, !PT ;  /* 0xfefffffff6f67812 */ /* 0x000fe400078ec0ff */
[----:B------:R-:W-:Y:S01]  /*465d0*/  ISETP.GE.AND P1, PT, R57, UR33, PT ;  /* 0x0000002139007c0c */ /* 0x000fe2000bf26270 */
[----:B------:R-:W-:Y:S01]  /*465e0*/  ULDC.64 UR32, c[0x0][0x228] ;  /* 0x00008a0000207ab9 */ /* 0x000fe20000000a00 */
[----:B------:R-:W-:Y:S02]  /*465f0*/  @P3 LOP3.LUT R246, R246, 0x1000000, RZ, 0xfc, !PT ;  /* 0x01000000f6f63812 */ /* 0x000fe400078efcff */
[----:B------:R-:W-:-:S02]  /*46600*/  ISETP.LT.AND P3, PT, R3, UR30, !P1 ;  /* 0x0000001e03007c0c */ /* 0x000fc4000cf61270 */
[----:B------:R-:W-:-:S04]  /*46610*/  LOP3.LUT R246, R246, 0xff7fffff, RZ, 0xc0, !PT ;  /* 0xff7ffffff6f67812 */ /* 0x000fc800078ec0ff */
        /* <DEDUP_REMOVED lines=44> */
[----:B------:R-:W-:-:S04]  /*468e0*/  LOP3.LUT R246, R246, 0xffffefff, RZ, 0xc0, !PT ;  /* 0xffffeffff6f67812 */ /* 0x000fc800078ec0ff */
[----:B------:R-:W-:Y:S02]  /*468f0*/  @P3 LOP3.LUT R246, R246, 0x1000, RZ, 0xfc, !PT ;  /* 0x00001000f6f63812 */ /* 0x000fe400078efcff */
[----:B------:R-:W-:Y:S01]  /*46900*/  ISETP.GE.AND P1, PT, R51, UR31, PT ;  /* 0x0000001f33007c0c */ /* 0x000fe2000bf26270 */
[----:B------:R-:W-:Y:S01]  /*46910*/  ULDC.64 UR30, c[0x0][0x228] ;  /* 0x00008a00001e7ab9 */ /* 0x000fe20000000a00 */
        /* <DEDUP_REMOVED lines=21> */
[----:B------:R-:W-:Y:S02]  /*46a70*/  LOP3.LUT R246, R246, 0xffffffbf, RZ, 0xc0, !PT ;  /* 0xffffffbff6f67812 */ /* 0x000fe400078ec0ff */
[----:B------:R-:W-:Y:S01]  /*46a80*/  ISETP.GE.AND P1, PT, R48, UR37, PT ;  /* 0x0000002530007c0c */ /* 0x000fe2000bf26270 */
[----:B------:R-:W-:-:S06]  /*46a90*/  ULDC.64 UR36, c[0x0][0x228] ;  /* 0x00008a0000247ab9 */ /* 0x000fcc0000000a00 */
[----:B------:R-:W-:-:S04]  /*46aa0*/  @P3 LOP3.LUT R246, R246, 0x40, RZ, 0xfc, !PT ;  /* 0x00000040f6f63812 */ /* 0x000fc800078efcff */
[----:B------:R-:W-:-:S04]  /*46ab0*/  LOP3.LUT R246, R246, 0xffffffdf, RZ, 0xc0, !PT ;  /* 0xffffffdff6f67812 */ /* 0x000fc800078ec0ff */
[----:B------:R-:W-:Y:S02]  /*46ac0*/  @P2 LOP3.LUT R246, R246, 0x20, RZ, 0xfc, !PT ;  /* 0x00000020f6f62812 */ /* 0x000fe400078efcff */
        /* <DEDUP_REMOVED lines=21> */
[----:B------:R-:W-:-:S11]  /*46c20*/  LOP3.LUT R246, R246, 0xfffffffe, RZ, 0xc0, !PT ;  /* 0xfffffffef6f67812 */ /* 0x000fd600078ec0ff */
[----:B------:R-:W-:Y:S02]  /*46c30*/  @P1 LOP3.LUT R247, R247, 0x80000000, RZ, 0xfc, !PT ;  /* 0x80000000f7f71812 */ /* 0x000fe400078efcff */
[----:B------:R-:W-:Y:S01]  /*46c40*/  ISETP.GE.AND P1, PT, R45, UR27, PT ;  /* 0x0000001b2d007c0c */ /* 0x000fe2000bf26270 */
[----:B------:R-:W-:-:S03]  /*46c50*/  ULDC.64 UR26, c[0x0][0x228] ;  /* 0x00008a00001a7ab9 */ /* 0x000fc60000000a00 */
[----:B------:R-:W-:Y:S02]  /*46c60*/  ISETP.LT.AND P3, PT, R3, UR10, !P1 ;  /* 0x0000000a03007c0c */ /* 0x000fe4000cf61270 */
[----:B------:R-:W-:Y:S02]  /*46c70*/  @P2 LOP3.LUT R246, R246, 0x1, RZ, 0xfc, !PT ;  /* 0x00000001f6f62812 */ /* 0x000fe400078efcff */
[----:B------:R-:W-:Y:S02]  /*46c80*/  ISETP.LT.AND P2, PT, R2, UR14, !P1 ;  /* 0x0000000e02007c0c */ /* 0x000fe4000cf41270 */
[----:B------:R-:W-:Y:S02]  /*46c90*/  LOP3.LUT R247, R247, 0xbfffffff, RZ, 0xc0, !PT ;  /* 0xbffffffff7f77812 */ /* 0x000fe400078ec0ff */
[----:B------:R-:W-:Y:S01]  /*46ca0*/  ISETP.GE.AND P1, PT, R44, UR31, PT ;  /* 0x0000001f2c007c0c */ /* 0x000fe2000bf26270 */
[----:B------:R-:W-:-:S04]  /*46cb0*/  ULDC.64 UR30, c[0x0][0x228] ;  /* 0x00008a00001e7ab9 */ /* 0x000fc80000000a00 */
        /* <DEDUP_REMOVED lines=14> */
[----:B------:R-:W-:Y:S02]  /*46da0*/  LOP3.LUT R247, R247, 0xfbffffff, RZ, 0xc0, !PT ;  /* 0xfbfffffff7f77812 */ /* 0x000fe400078ec0ff */
[----:B------:R-:W-:Y:S01]  /*46db0*/  ISETP.GE.AND P1, PT, R42, UR7, PT ;  /* 0x000000072a007c0c */ /* 0x000fe2000bf26270 */
[----:B------:R-:W-:-:S06]  /*46dc0*/  ULDC.64 UR6, c[0x0][0x228] ;  /* 0x00008a0000067ab9 */ /* 0x000fcc0000000a00 */
        /* <DEDUP_REMOVED lines=118> */
[----:B------:R-:W-:Y:S01]  /*47530*/  ISETP.LT.AND P2, PT, R2, UR53, !P1 ;  /* 0x0000003502007c0c */ /* 0x000fe2000cf41270 */
[----:B------:R-:W-:Y:S01]  /*47540*/  ULDC UR53, c[0x0][0x228] ;  /* 0x00008a0000357ab9 */ /* 0x000fe20000000800 */
        /* <DEDUP_REMOVED lines=81> */
[----:B------:R-:W-:-:S04]  /*47a60*/  LOP3.LUT R248, R248, 0xfffff7ff, RZ, 0xc0, !PT ;  /* 0xfffff7fff8f87812 */ /* 0x000fc800078ec0ff */
[----:B------:R-:W-:-:S05]  /*47a70*/  LOP3.LUT R248, R248, 0xffffefff, RZ, 0xc0, !PT ;  /* 0xffffeffff8f87812 */ /* 0x000fca00078ec0ff */
[----:B------:R-:W-:-:S04]  /*47a80*/  @P2 LOP3.LUT R248, R248, 0x1000, RZ, 0xfc, !PT ;  /* 0x00001000f8f82812 */ /* 0x000fc800078efcff */
        /* <DEDUP_REMOVED lines=19> */
[----:B------:R-:W-:Y:S01]  /*47bc0*/  ISETP.LT.AND P3, PT, R3, UR40, !P1 ;  /* 0x0000002803007c0c */ /* 0x000fe2000cf61270 */
[----:B------:R-:W-:Y:S01]  /*47bd0*/  ULDC UR40, c[0x0][0x228] ;  /* 0x00008a0000287ab9 */ /* 0x000fe20000000800 */
[----:B------:R-:W-:Y:S01]  /*47be0*/  ISETP.LT.AND P2, PT, R2, UR36, !P1 ;  /* 0x0000002402007c0c */ /* 0x000fe2000cf41270 */
[----:B------:R-:W-:Y:S01]  /*47bf0*/  VIADD R12, R0, 0x5 ;  /* 0x00000005000c7836 */ /* 0x000fe20000000000 */
[----:B------:R-:W-:Y:S01]  /*47c00*/  LOP3.LUT R248, R248, 0xffffffbf, RZ, 0xc0, !PT ;  /* 0xffffffbff8f87812 */ /* 0x000fe200078ec0ff */
[----:B------:R-:W1:Y:S01]  /*47c10*/  S2R R210, SR_TID.X ;  /* 0x0000000000d27919 */ /* 0x000e620000002100 */
[----:B------:R-:W-:Y:S01]  /*47c20*/  ISETP.GE.AND P1, PT, R16, UR35, PT ;  /* 0x0000002310007c0c */ /* 0x000fe2000bf26270 */
[----:B------:R-:W-:Y:S01]  /*47c30*/  ULDC.64 UR36, c[0x0][0x228] ;  /* 0x00008a0000247ab9 */ /* 0x000fe20000000a00 */
[----:B------:R-:W-:Y:S01]  /*47c40*/  VIADD R11, R0, 0x4 ;  /* 0x00000004000b7836 */ /* 0x000fe20000000000 */
[----:B------:R-:W0:Y:S01]  /*47c50*/  S2R R211, SR_TID.X ;  /* 0x0000000000d37919 */ /* 0x000e220000002100 */
[----:B------:R-:W-:-:S03]  /*47c60*/  ULDC.64 UR34, c[0x0][0x228] ;  /* 0x00008a0000227ab9 */ /* 0x000fc60000000a00 */
[----:B------:R-:W-:-:S04]  /*47c70*/  @P3 LOP3.LUT R248, R248, 0x40, RZ, 0xfc, !PT ;  /* 0x00000040f8f83812 */ /* 0x000fc800078efcff */
[----:B------:R-:W-:-:S04]  /*47c80*/  LOP3.LUT R248, R248, 0xffffffdf, RZ, 0xc0, !PT ;  /* 0xffffffdff8f87812 */ /* 0x000fc800078ec0ff */
[----:B------:R-:W-:Y:S02]  /*47c90*/  @P2 LOP3.LUT R248, R248, 0x20, RZ, 0xfc, !PT ;  /* 0x00000020f8f82812 */ /* 0x000fe400078efcff */
        /* <DEDUP_REMOVED lines=13> */
[----:B------:R-:W-:Y:S02]  /*47d70*/  LOP3.LUT R248, R248, 0xfffffffb, RZ, 0xc0, !PT ;  /* 0xfffffffbf8f87812 */ /* 0x000fe400078ec0ff */
[----:B------:R-:W-:Y:S02]  /*47d80*/  ISETP.GE.AND P1, PT, R13, UR39, PT ;  /* 0x000000270d007c0c */ /* 0x000fe4000bf26270 */
[----:B--2---:R-:W-:-:S05]  /*47d90*/  R2UR UR4, R14 ;  /* 0x000000000e0472ca */ /* 0x004fca00000e0000 */
[----:B------:R-:W-:Y:S01]  /*47da0*/  @P3 LOP3.LUT R248, R248, 0x4, RZ, 0xfc, !PT ;  /* 0x00000004f8f83812 */ /* 0x000fe200078efcff */
[----:B------:R-:W2:Y:S01]  /*47db0*/  S2R R13, SR_TID.X ;  /* 0x00000000000d7919 */ /* 0x000ea20000002100 */
[----:B------:R-:W-:Y:S02]  /*47dc0*/  VIADD R9, R0, 0x11 ;  /* 0x0000001100097836 */ /* 0x000fe40000000000 */
[----:B-1----:R-:W-:Y:S01]  /*47dd0*/  IMAD.SHL.U32 R210, R210, 0x40, RZ ;  /* 0x00000040d2d27824 */ /* 0x002fe200078e00ff */
[----:B------:R-:W-:Y:S01]  /*47de0*/  LOP3.LUT R248, R248, 0xfffffffd, RZ, 0xc0, !PT ;  /* 0xfffffffdf8f87812 */ /* 0x000fe200078ec0ff */
[----:B0-----:R-:W-:Y:S02]  /*47df0*/  IMAD.SHL.U32 R211, R211, 0x10, RZ ;  /* 0x00000010d3d37824 */ /* 0x001fe400078e00ff */
[----:B------:R-:W-:Y:S01]  /*47e00*/  VIADD R10, R0, 0x12 ;  /* 0x00000012000a7836 */ /* 0x000fe20000000000 */
[----:B------:R-:W-:Y:S01]  /*47e10*/  @P2 LOP3.LUT R248, R248, 0x2, RZ, 0xfc, !PT ;  /* 0x00000002f8f82812 */ /* 0x000fe200078efcff */
[----:B------:R-:W-:Y:S01]  /*47e20*/  VIADD R8, R0, 0x1 ;  /* 0x0000000100087836 */ /* 0x000fe20000000000 */
[----:B------:R-:W-:Y:S01]  /*47e30*/  ISETP.LT.AND P2, PT, R3, UR24, !P1 ;  /* 0x0000001803007c0c */ /* 0x000fe2000cf41270 */
[----:B------:R-:W-:Y:S01]  /*47e40*/  ULDC UR24, c[0x0][0x228] ;  /* 0x00008a0000187ab9 */ /* 0x000fe20000000800 */
[----:B------:R-:W-:Y:S01]  /*47e50*/  ISETP.LT.AND P1, PT, R2, UR56, !P1 ;  /* 0x0000003802007c0c */ /* 0x000fe2000cf21270 */
[----:B------:R-:W-:Y:S01]  /*47e60*/  VIADD R9, R0, 0xf ;  /* 0x0000000f00097836 */ /* 0x000fe20000000000 */
[----:B------:R-:W-:Y:S01]  /*47e70*/  LOP3.LUT R248, R248, 0xfffffffe, RZ, 0xc0, !PT ;  /* 0xfffffffef8f87812 */ /* 0x000fe200078ec0ff */
[----:B------:R-:W-:Y:S01]  /*47e80*/  VIADD R10, R0, 0x10 ;  /* 0x00000010000a7836 */ /* 0x000fe20000000000 */
[----:B------:R-:W-:Y:S01]  /*47e90*/  LOP3.LUT R210, R210, 0x400, RZ, 0xc0, !PT ;  /* 0x00000400d2d27812 */ /* 0x000fe200078ec0ff */
[----:B------:R-:W-:Y:S01]  /*47ea0*/  ULDC.64 UR56, c[0x0][0x228] ;  /* 0x00008a0000387ab9 */ /* 0x000fe20000000a00 */
[----:B---3--:R-:W-:Y:S01]  /*47eb0*/  LOP3.LUT R17, R201, 0xffff, RZ, 0xc0, !PT ;  /* 0x0000ffffc9117812 */ /* 0x008fe200078ec0ff */
[----:B------:R-:W-:-:S06]  /*47ec0*/  ULDC.64 UR38, c[0x0][0x228] ;  /* 0x00008a0000267ab9 */ /* 0x000fcc0000000a00 */
[----:B------:R-:W-:Y:S02]  /*47ed0*/  @P1 LOP3.LUT R249, R249, 0x80000000, RZ, 0xfc, !PT ;  /* 0x80000000f9f91812 */ /* 0x000fe400078efcff */
[----:B------:R-:W-:Y:S02]  /*47ee0*/  ISETP.GE.AND P1, PT, R199, UR9, PT ;  /* 0x00000009c7007c0c */ /* 0x000fe4000bf26270 */
[----:B------:R-:W-:Y:S02]  /*47ef0*/  @P2 LOP3.LUT R248, R248, 0x1, RZ, 0xfc, !PT ;  /* 0x00000001f8f82812 */ /* 0x000fe400078efcff */
[----:B------:R-:W-:Y:S01]  /*47f00*/  LOP3.LUT R249, R249, 0xbfffffff, RZ, 0xc0, !PT ;  /* 0xbffffffff9f97812 */ /* 0x000fe200078ec0ff */
[C---:B------:R-:W-:Y:S01]  /*47f10*/  VIADD R199, R0.reuse, 0x11 ;  /* 0x0000001100c77836 */ /* 0x040fe20000000000 */
[----:B------:R-:W-:Y:S01]  /*47f20*/  ISETP.LT.AND P3, PT, R3, UR44, !P1 ;  /* 0x0000002c03007c0c */ /* 0x000fe2000cf61270 */
[----:B------:R-:W-:Y:S01]  /*47f30*/  VIADD R9, R0, 0xd ;  /* 0x0000000d00097836 */ /* 0x000fe20000000000 */
[----:B------:R-:W-:Y:S01]  /*47f40*/  ISETP.LT.AND P2, PT, R2, UR61, !P1 ;  /* 0x0000003d02007c0c */ /* 0x000fe2000cf41270 */
[----:B------:R-:W-:Y:S01]  /*47f50*/  VIADD R10, R0, 0xe ;  /* 0x0000000e000a7836 */ /* 0x000fe20000000000 */
[----:B------:R-:W-:Y:S01]  /*47f60*/  ISETP.GE.AND P1, PT, R199, UR23, PT ;  /* 0x00000017c7007c0c */ /* 0x000fe2000bf26270 */
[----:B------:R-:W-:-:S08]  /*47f70*/  ULDC.64 UR8, c[0x0][0x228] ;  /* 0x00008a0000087ab9 */ /* 0x000fd00000000a00 */
[----:B------:R-:W-:Y:S01]  /*47f80*/  @P3 LOP3.LUT R249, R249, 0x40000000, RZ, 0xfc, !PT ;  /* 0x40000000f9f93812 */ /* 0x000fe200078efcff */
[C---:B------:R-:W-:Y:S01]  /*47f90*/  VIADD R199, R0.reuse, 0x10 ;  /* 0x0000001000c77836 */ /* 0x040fe20000000000 */
[----:B------:R-:W-:Y:S01]  /*47fa0*/  LOP3.LUT R211, R211, 0xf0, RZ, 0xc0, !PT ;  /* 0x000000f0d3d37812 */ /* 0x000fe200078ec0ff */
[C---:B------:R-:W-:Y:S01]  /*47fb0*/  VIADD R9, R0.reuse, 0xb ;  /* 0x0000000b00097836 */ /* 0x040fe20000000000 */
[----:B------:R-:W-:Y:S01]  /*47fc0*/  LOP3.LUT R249, R249, 0xdfffffff, RZ, 0xc0, !PT ;  /* 0xdffffffff9f97812 */ /* 0x000fe200078ec0ff */
[----:B------:R-:W-:Y:S01]  /*47fd0*/  VIADD R10, R0, 0xc ;  /* 0x0000000c000a7836 */ /* 0x000fe20000000000 */
[----:B------:R-:W-:Y:S01]  /*47fe0*/  ISETP.GE.AND P5, PT, R8, UR53, PT ;  /* 0x0000003508007c0c */ /* 0x000fe2000bfa6270 */
[----:B------:R-:W-:Y:S01]  /*47ff0*/  ULDC.64 UR22, c[0x0][0x228] ;  /* 0x00008a0000167ab9 */ /* 0x000fe20000000a00 */
[----:B------:R-:W-:Y:S02]  /*48000*/  @P2 LOP3.LUT R249, R249, 0x20000000, RZ, 0xfc, !PT ;  /* 0x20000000f9f92812 */ /* 0x000fe400078efcff */
[----:B------:R-:W-:-:S02]  /*48010*/  ISETP.LT.AND P2, PT, R3, UR28, !P1 ;  /* 0x0000001c03007c0c */ /* 0x000fc4000cf41270 */
[----:B------:R-:W-:Y:S01]  /*48020*/  ISETP.LT.AND P1, PT, R2, UR60, !P1 ;  /* 0x0000003c02007c0c */ /* 0x000fe2000cf21270 */
[C---:B------:R-:W-:Y:S01]  /*48030*/  VIADD R9, R0.reuse, 0x9 ;  /* 0x0000000900097836 */ /* 0x040fe20000000000 */
[----:B------:R-:W-:Y:S01]  /*48040*/  LOP3.LUT R249, R249, 0xefffffff, RZ, 0xc0, !PT ;  /* 0xeffffffff9f97812 */ /* 0x000fe200078ec0ff */
[----:B------:R-:W-:Y:S01]  /*48050*/  VIADD R10, R0, 0xa ;  /* 0x0000000a000a7836 */ /* 0x000fe20000000000 */
[----:B------:R-:W-:Y:S01]  /*48060*/  IADD3 R237, R210, UR4, R211 ;  /* 0x00000004d2ed7c10 */ /* 0x000fe2000fffe0d3 */
[----:B------:R-:W-:-:S06]  /*48070*/  ULDC.64 UR60, c[0x0][0x228] ;  /* 0x00008a00003c7ab9 */ /* 0x000fcc0000000a00 */
[----:B------:R-:W-:-:S04]  /*48080*/  @P2 LOP3.LUT R249, R249, 0x10000000, RZ, 0xfc, !PT ;  /* 0x10000000f9f92812 */ /* 0x000fc800078efcff */
[----:B------:R-:W-:-:S04]  /*48090*/  LOP3.LUT R249, R249, 0xf7ffffff, RZ, 0xc0, !PT ;  /* 0xf7fffffff9f97812 */ /* 0x000fc800078ec0ff */
[----:B------:R-:W-:Y:S02]  /*480a0*/  @P1 LOP3.LUT R249, R249, 0x8000000, RZ, 0xfc, !PT ;  /* 0x08000000f9f91812 */ /* 0x000fe400078efcff */
[----:B------:R-:W-:-:S04]  /*480b0*/  ISETP.GE.AND P1, PT, R199, UR41, PT ;  /* 0x00000029c7007c0c */ /* 0x000fc8000bf26270 */
[----:B------:R-:W-:Y:S02]  /*480c0*/  ISETP.LT.AND P2, PT, R3, UR12, !P1 ;  /* 0x0000000c03007c0c */ /* 0x000fe4000cf41270 */
[----:B------:R-:W-:Y:S02]  /*480d0*/  ISETP.LT.AND P1, PT, R2, UR40, !P1 ;  /* 0x0000002802007c0c */ /* 0x000fe4000cf21270 */
[----:B------:R-:W-:Y:S01]  /*480e0*/  LOP3.LUT R249, R249, 0xfbffffff, RZ, 0xc0, !PT ;  /* 0xfbfffffff9f97812 */ /* 0x000fe200078ec0ff */
[C---:B------:R-:W-:Y:S01]  /*480f0*/  VIADD R199, R0.reuse, 0xf ;  /* 0x0000000f00c77836 */ /* 0x040fe20000000000 */
[----:B--2---:R-:W-:Y:S01]  /*48100*/  LOP3.LUT R13, R13, 0x60, RZ, 0xc0, !PT ;  /* 0x000000600d0d7812 */ /* 0x004fe200078ec0ff */
[----:B------:R-:W-:Y:S01]  /*48110*/  VIADD R9, R0, 0x7 ;  /* 0x0000000700097836 */ /* 0x000fe20000000000 */
[----:B------:R-:W-:Y:S01]  /*48120*/  PRMT R8, R208, 0x5410, R209 ;  /* 0x00005410d0087816 */ /* 0x000fe200000000d1 */
[----:B------:R-:W-:Y:S01]  /*48130*/  VIADD R10, R0, 0x8 ;  /* 0x00000008000a7836 */ /* 0x000fe20000000000 */
[----:B----4-:R-:W-:Y:S01]  /*48140*/  LOP3.LUT R15, R200, 0xffff, RZ, 0xc0, !PT ;  /* 0x0000ffffc80f7812 */ /* 0x010fe200078ec0ff */
[----:B------:R-:W-:-:S02]  /*48150*/  ULDC.64 UR40, c[0x0][0x228] ;  /* 0x00008a0000287ab9 */ /* 0x000fc40000000a00 */
        /* <DEDUP_REMOVED lines=8> */
[----:B------:R-:W-:Y:S01]  /*481e0*/  SHF.R.U32.HI R198, RZ, 0x8, R194 ;  /* 0x00000008ffc67819 */ /* 0x000fe200000116c2 */
[C---:B------:R-:W-:Y:S01]  /*481f0*/  VIADD R9, R0.reuse, 0x6 ;  /* 0x0000000600097836 */ /* 0x040fe20000000000 */
[----:B------:R-:W-:Y:S01]  /*48200*/  LOP3.LUT R191, R197, 0xffff, RZ, 0xc0, !PT ;  /* 0x0000ffffc5bf7812 */ /* 0x000fe200078ec0ff */
[C---:B------:R-:W-:Y:S01]  /*48210*/  VIADD R10, R0.reuse, 0x3 ;  /* 0x00000003000a7836 */ /* 0x040fe20000000000 */
[----:B------:R-:W-:Y:S01]  /*48220*/  ISETP.GE.AND P6, PT, R0, UR33, PT ;  /* 0x0000002100007c0c */ /* 0x000fe2000bfc6270 */
[----:B------:R-:W-:Y:S01]  /*48230*/  IMAD R237, R13, 0x8, R237 ;  /* 0x000000080ded7824 */ /* 0x000fe200078e02ed */
[----:B------:R-:W-:Y:S01]  /*48240*/  ULDC.64 UR20, c[0x0][0x228] ;  /* 0x00008a0000147ab9 */ /* 0x000fe20000000a00 */
[----:B------:R-:W-:-:S04]  /*48250*/  @P2 LOP3.LUT R249, R249, 0x1000000, RZ, 0xfc, !PT ;  /* 0x01000000f9f92812 */ /* 0x000fc800078efcff */
[----:B------:R-:W-:-:S04]  /*48260*/  LOP3.LUT R249, R249, 0xff7fffff, RZ, 0xc0, !PT ;  /* 0xff7ffffff9f97812 */ /* 0x000fc800078ec0ff */
[----:B------:R-:W-:Y:S02]  /*48270*/  @P1 LOP3.LUT R249, R249, 0x800000, RZ, 0xfc, !PT ;  /* 0x00800000f9f91812 */ /* 0x000fe400078efcff */
[----:B------:R-:W-:-:S04]  /*48280*/  ISETP.GE.AND P1, PT, R199, UR11, PT ;  /* 0x0000000bc7007c0c */ /* 0x000fc8000bf26270 */
[----:B------:R-:W-:Y:S01]  /*48290*/  ISETP.LT.AND P3, PT, R3, UR16, !P1 ;  /* 0x0000001003007c0c */ /* 0x000fe2000cf61270 */
[----:B------:R-:W-:Y:S01]  /*482a0*/  VIADD R199, R0, 0xd ;  /* 0x0000000d00c77836 */ /* 0x000fe20000000000 */
[----:B------:R-:W-:Y:S01]  /*482b0*/  ISETP.LT.AND P2, PT, R2, UR24, !P1 ;  /* 0x0000001802007c0c */ /* 0x000fe2000cf41270 */
[----:B------:R-:W-:Y:S01]  /*482c0*/  ULDC UR24, c[0x0][0x228] ;  /* 0x00008a0000187ab9 */ /* 0x000fe20000000800 */
[----:B------:R-:W-:Y:S02]  /*482d0*/  LOP3.LUT R249, R249, 0xffbfffff, RZ, 0xc0, !PT ;  /* 0xffbffffff9f97812 */ /* 0x000fe400078ec0ff */
[----:B------:R-:W-:-:S07]  /*482e0*/  ISETP.GE.AND P1, PT, R199, UR25, PT ;  /* 0x00000019c7007c0c */ /* 0x000fce000bf26270 */
[----:B------:R-:W-:Y:S02]  /*482f0*/  @P3 LOP3.LUT R249, R249, 0x400000, RZ, 0xfc, !PT ;  /* 0x00400000f9f93812 */ /* 0x000fe400078efcff */
[----:B------:R-:W-:Y:S02]  /*48300*/  ISETP.LT.AND P3, PT, R3, UR48, !P1 ;  /* 0x0000003003007c0c */ /* 0x000fe4000cf61270 */
[----:B------:R-:W-:Y:S01]  /*48310*/  LOP3.LUT R249, R249, 0xffdfffff, RZ, 0xc0, !PT ;  /* 0xffdffffff9f97812 */ /* 0x000fe200078ec0ff */
[----:B------:R-:W-:-:S03]  /*48320*/  VIADD R199, R0, 0xc ;  /* 0x0000000c00c77836 */ /* 0x000fc60000000000 */
[----:B------:R-:W-:Y:S02]  /*48330*/  @P2 LOP3.LUT R249, R249, 0x200000, RZ, 0xfc, !PT ;  /* 0x00200000f9f92812 */ /* 0x000fe400078efcff */
[----:B------:R-:W-:Y:S01]  /*48340*/  ISETP.LT.AND P2, PT, R2, UR10, !P1 ;  /* 0x0000000a02007c0c */ /* 0x000fe2000cf41270 */
[----:B------:R-:W-:Y:S01]  /*48350*/  ULDC UR10, c[0x0][0x228] ;  /* 0x00008a00000a7ab9 */ /* 0x000fe20000000800 */
[----:B------:R-:W-:Y:S02]  /*48360*/  LOP3.LUT R249, R249, 0xffefffff, RZ, 0xc0, !PT ;  /* 0xffeffffff9f97812 */ /* 0x000fe400078ec0ff */
[----:B------:R-:W-:Y:S02]  /*48370*/  ISETP.GE.AND P1, PT, R199, UR45, PT ;  /* 0x0000002dc7007c0c */ /* 0x000fe4000bf26270 */
[----:B------:R-:W-:Y:S02]  /*48380*/  @P3 LOP3.LUT R249, R249, 0x100000, RZ, 0xfc, !PT ;  /* 0x00100000f9f93812 */ /* 0x000fe400078efcff */
[----:B------:R-:W-:-:S02]  /*48390*/  ISETP.LT.AND P3, PT, R3, UR26, !P1 ;  /* 0x0000001a03007c0c */ /* 0x000fc4000cf61270 */
[----:B------:R-:W-:Y:S01]  /*483a0*/  LOP3.LUT R249, R249, 0xfff7ffff, RZ, 0xc0, !PT ;  /* 0xfff7fffff9f97812 */ /* 0x000fe200078ec0ff */
[----:B------:R-:W-:-:S03]  /*483b0*/  VIADD R199, R0, 0xb ;  /* 0x0000000b00c77836 */ /* 0x000fc60000000000 */
[----:B------:R-:W-:Y:S02]  /*483c0*/  @P2 LOP3.LUT R249, R249, 0x80000, RZ, 0xfc, !PT ;  /* 0x00080000f9f92812 */ /* 0x000fe400078efcff */
[----:B------:R-:W-:Y:S01]  /*483d0*/  ISETP.LT.AND P2, PT, R2, UR24, !P1 ;  /* 0x0000001802007c0c */ /* 0x000fe2000cf41270 */
[----:B------:R-:W-:Y:S01]  /*483e0*/  ULDC UR24, c[0x0][0x228] ;  /* 0x00008a0000187ab9 */ /* 0x000fe20000000800 */
[----:B------:R-:W-:Y:S02]  /*483f0*/  LOP3.LUT R249, R249, 0xfffbffff, RZ, 0xc0, !PT ;  /* 0xfffbfffff9f97812 */ /* 0x000fe400078ec0ff */
[----:B------:R-:W-:Y:S02]  /*48400*/  ISETP.GE.AND P1, PT, R199, UR29, PT ;  /* 0x0000001dc7007c0c */ /* 0x000fe4000bf26270 */
[----:B------:R-:W-:Y:S01]  /*48410*/  @P3 LOP3.LUT R249, R249, 0x40000, RZ, 0xfc, !PT ;  /* 0x00040000f9f93812 */ /* 0x000fe200078efcff */
[C---:B------:R-:W-:Y:S01]  /*48420*/  VIADD R199, R0.reuse, 0xa ;  /* 0x0000000a00c77836 */ /* 0x040fe20000000000 */
[----:B------:R-:W-:Y:S01]  /*48430*/  ISETP.LT.AND P3, PT, R3, UR30, !P1 ;  /* 0x0000001e03007c0c */ /* 0x000fe2000cf61270 */
[----:B------:R-:W-:Y:S01]  /*48440*/  VIADD R9, R0, 0x2 ;  /* 0x0000000200097836 */ /* 0x000fe20000000000 */
[----:B------:R-:W-:Y:S01]  /*48450*/  LOP3.LUT R249, R249, 0xfffdffff, RZ, 0xc0, !PT ;  /* 0xfffdfffff9f97812 */ /* 0x000fe200078ec0ff */
[----:B------:R-:W0:Y:S01]  /*48460*/  S2R R14, SR_TID.X ;  /* 0x00000000000e7919 */ /* 0x000e220000002100 */
[----:B------:R-:W-:Y:S01]  /*48470*/  LOP3.LUT R13, R203, 0xffff, RZ, 0xc0, !PT ;  /* 0x0000ffffcb0d7812 */ /* 0x000fe200078ec0ff */
[----:B------:R-:W-:Y:S01]  /*48480*/  ULDC.64 UR28, c[0x0][0x228] ;  /* 0x00008a00001c7ab9 */ /* 0x000fe20000000a00 */
[----:B------:R-:W-:-:S02]  /*48490*/  @P2 LOP3.LUT R249, R249, 0x20000, RZ, 0xfc, !PT ;  /* 0x00020000f9f92812 */ /* 0x000fc400078efcff */
[----:B------:R-:W-:Y:S01]  /*484a0*/  ISETP.LT.AND P2, PT, R2, UR10, !P1 ;  /* 0x0000000a02007c0c */ /* 0x000fe2000cf41270 */
[----:B------:R-:W-:Y:S01]  /*484b0*/  ULDC UR10, c[0x0][0x228] ;  /* 0x00008a00000a7ab9 */ /* 0x000fe20000000800 */
[----:B------:R-:W-:-:S04]  /*484c0*/  LOP3.LUT R249, R249, 0xfffeffff, RZ, 0xc0, !PT ;  /* 0xfffefffff9f97812 */ /* 0x000fc800078ec0ff */
[----:B------:R-:W-:Y:S02]  /*484d0*/  @P3 LOP3.LUT R249, R249, 0x10000, RZ, 0xfc, !PT ;  /* 0x00010000f9f93812 */ /* 0x000fe400078efcff */
[----:B------:R-:W-:Y:S02]  /*484e0*/  ISETP.GE.AND P1, PT, R199, UR13, PT ;  /* 0x0000000dc7007c0c */ /* 0x000fe4000bf26270 */
[----:B------:R-:W-:Y:S01]  /*484f0*/  LOP3.LUT R249, R249, 0xffff7fff, RZ, 0xc0, !PT ;  /* 0xffff7ffff9f97812 */ /* 0x000fe200078ec0ff */
[----:B------:R-:W-:Y:S01]  /*48500*/  VIADD R199, R0, 0x9 ;  /* 0x0000000900c77836 */ /* 0x000fe20000000000 */
[----:B------:R-:W-:Y:S01]  /*48510*/  SHF.R.U32.HI R194, RZ, 0x8, R192 ;  /* 0x00000008ffc27819 */ /* 0x000fe200000116c0 */
[----:B------:R-:W-:Y:S01]  /*48520*/  ULDC.64 UR12, c[0x0][0x228] ;  /* 0x00008a00000c7ab9 */ /* 0x000fe20000000a00 */
[----:B------:R-:W-:Y:S02]  /*48530*/  @P2 LOP3.LUT R249, R249, 0x8000, RZ, 0xfc, !PT ;  /* 0x00008000f9f92812 */ /* 0x000fe400078efcff */
[----:B------:R-:W-:-:S02]  /*48540*/  ISETP.LT.AND P2, PT, R3, UR50, !P1 ;  /* 0x0000003203007c0c */ /* 0x000fc4000cf41270 */
[----:B------:R-:W-:Y:S01]  /*48550*/  ISETP.LT.AND P3, PT, R2, UR24, !P1 ;  /* 0x0000001802007c0c */ /* 0x000fe2000cf61270 */
[----:B------:R-:W-:Y:S01]  /*48560*/  ULDC.64 UR24, c[0x0][0x228] ;  /* 0x00008a0000187ab9 */ /* 0x000fe20000000a00 */
        /* <DEDUP_REMOVED lines=8> */
[----:B------:R-:W-:Y:S01]  /*485f0*/  ULDC.64 UR10, c[0x0][0x228] ;  /* 0x00008a00000a7ab9 */ /* 0x000fe20000000a00 */
[----:B------:R-:W-:Y:S02]  /*48600*/  LOP3.LUT R249, R249, 0xffffefff, RZ, 0xc0, !PT ;  /* 0xffffeffff9f97812 */ /* 0x000fe400078ec0ff */
[----:B------:R-:W-:Y:S02]  /*48610*/  ISETP.GE.AND P1, PT, R199, UR17, PT ;  /* 0x00000011c7007c0c */ /* 0x000fe4000bf26270 */
[----:B------:R-:W-:Y:S01]  /*48620*/  @P2 LOP3.LUT R249, R249, 0x1000, RZ, 0xfc, !PT ;  /* 0x00001000f9f92812 */ /* 0x000fe200078efcff */
[----:B------:R-:W-:Y:S01]  /*48630*/  VIADD R199, R0, 0x7 ;  /* 0x0000000700c77836 */ /* 0x000fe20000000000 */
[----:B------:R-:W-:Y:S01]  /*48640*/  ISETP.LT.AND P2, PT, R3, UR18, !P1 ;  /* 0x0000001203007c0c */ /* 0x000fe2000cf41270 */
[----:B------:R-:W-:Y:S01]  /*48650*/  ULDC.64 UR16, c[0x0][0x228] ;  /* 0x00008a0000107ab9 */ /* 0x000fe20000000a00 */
[----:B------:R-:W-:-:S04]  /*48660*/  LOP3.LUT R249, R249, 0xfffff7ff, RZ, 0xc0, !PT ;  /* 0xfffff7fff9f97812 */ /* 0x000fc800078ec0ff */
[----:B------:R-:W-:Y:S02]  /*48670*/  @P3 LOP3.LUT R249, R249, 0x800, RZ, 0xfc, !PT ;  /* 0x00000800f9f93812 */ /* 0x000fe400078efcff */
[----:B------:R-:W-:Y:S02]  /*48680*/  ISETP.LT.AND P3, PT, R2, UR43, !P1 ;  /* 0x0000002b02007c0c */ /* 0x000fe4000cf61270 */
[----:B------:R-:W-:-:S04]  /*48690*/  LOP3.LUT R249, R249, 0xfffffbff, RZ, 0xc0, !PT ;  /* 0xfffffbfff9f97812 */ /* 0x000fc800078ec0ff */
[----:B------:R-:W-:Y:S02]  /*486a0*/  @P2 LOP3.LUT R249, R249, 0x400, RZ, 0xfc, !PT ;  /* 0x00000400f9f92812 */ /* 0x000fe400078efcff */
[----:B------:R-:W-:Y:S01]  /*486b0*/  ISETP.GE.AND P1, PT, R199, UR49, PT ;  /* 0x00000031c7007c0c */ /* 0x000fe2000bf26270 */
[----:B------:R-:W-:Y:S01]  /*486c0*/  VIADD R199, R0, 0x6 ;  /* 0x0000000600c77836 */ /* 0x000fe20000000000 */
[----:B------:R-:W-:Y:S02]  /*486d0*/  LOP3.LUT R249, R249, 0xfffffdff, RZ, 0xc0, !PT ;  /* 0xfffffdfff9f97812 */ /* 0x000fe400078ec0ff */
[----:B------:R-:W-:Y:S02]  /*486e0*/  ISETP.LT.AND P2, PT, R3, UR52, !P1 ;  /* 0x0000003403007c0c */ /* 0x000fe4000cf41270 */
[----:B------:R-:W-:Y:S02]  /*486f0*/  @P3 LOP3.LUT R249, R249, 0x200, RZ, 0xfc, !PT ;  /* 0x00000200f9f93812 */ /* 0x000fe400078efcff */
[----:B------:R-:W-:-:S02]  /*48700*/  ISETP.LT.AND P3, PT, R2, UR5, !P1 ;  /* 0x0000000502007c0c */ /* 0x000fc4000cf61270 */
[----:B------:R-:W-:Y:S01]  /*48710*/  ISETP.GE.AND P1, PT, R199, UR27, PT ;  /* 0x0000001bc7007c0c */ /* 0x000fe2000bf26270 */
[----:B------:R-:W-:Y:S01]  /*48720*/  ULDC.64 UR26, c[0x0][0x228] ;  /* 0x00008a00001a7ab9 */ /* 0x000fe20000000a00 */
[----:B------:R-:W2:Y:S04]  /*48730*/  LDL.LU R199, [R1+0xcf4] ;  /* 0x000cf40001c77983 */ /* 0x000ea80000300800 */
[----:B------:R-:W-:Y:S04]  /*48740*/  STL.64 [R1+0x14d0], R234 ;  /* 0x0014d0ea01007387 */ /* 0x000fe80000100a00 */
[----:B------:R-:W-:Y:S04]  /*48750*/  STL.64 [R1+0x14c8], R232 ;  /* 0x0014c8e801007387 */ /* 0x000fe80000100a00 */
[----:B------:R-:W-:Y:S04]  /*48760*/  STL [R1+0x14c0], R236 ;  /* 0x0014c0ec01007387 */ /* 0x000fe80000100800 */
[----:B------:R1:W-:Y:S04]  /*48770*/  STL [R1+0x14bc], R250 ;  /* 0x0014bcfa01007387 */ /* 0x0003e80000100800 */
[----:B------:R-:W-:Y:S04]  /*48780*/  STL [R1+0x14b8], R0 ;  /* 0x0014b80001007387 */ /* 0x000fe80000100800 */
[----:B------:R3:W-:Y:S04]  /*48790*/  STL.64 [R1+0x14b0], R2 ;  /* 0x0014b00201007387 */ /* 0x0007e80000100a00 */
[----:B------:R-:W4:Y:S01]  /*487a0*/  LDL.LU R220, [R1+0xcf0] ;  /* 0x000cf00001dc7983 */ /* 0x000f220000300800 */
[----:B------:R-:W-:-:S03]  /*487b0*/  LOP3.LUT R249, R249, 0xfffffeff, RZ, 0xc0, !PT ;  /* 0xfffffefff9f97812 */ /* 0x000fc600078ec0ff */
[----:B------:R-:W3:Y:S01]  /*487c0*/  LDL.LU R218, [R1+0x34] ;  /* 0x0000340001da7983 */ /* 0x000ee20000300800 */
[----:B------:R-:W-:Y:S02]  /*487d0*/  @P2 LOP3.LUT R249, R249, 0x100, RZ, 0xfc, !PT ;  /* 0x00000100f9f92812 */ /* 0x000fe400078efcff */
[----:B------:R-:W-:Y:S01]  /*487e0*/  ISETP.LT.AND P2, PT, R2, UR42, !P1 ;  /* 0x0000002a02007c0c */ /* 0x000fe2000cf41270 */
[----:B------:R-:W3:Y:S01]  /*487f0*/  LDL.LU R217, [R1+0x54c] ;  /* 0x00054c0001d97983 */ /* 0x000ee20000300800 */
[----:B------:R-:W-:-:S03]  /*48800*/  LOP3.LUT R249, R249, 0xffffff7f, RZ, 0xc0, !PT ;  /* 0xffffff7ff9f97812 */ /* 0x000fc600078ec0ff */
[----:B------:R-:W3:Y:S01]  /*48810*/  LDL.LU R216, [R1+0x60] ;  /* 0x0000600001d87983 */ /* 0x000ee20000300800 */
[----:B------:R-:W-:Y:S02]  /*48820*/  @P3 LOP3.LUT R249, R249, 0x80, RZ, 0xfc, !PT ;  /* 0x00000080f9f93812 */ /* 0x000fe400078efcff */
[----:B------:R-:W-:Y:S01]  /*48830*/  ISETP.LT.AND P3, PT, R3, UR32, !P1 ;  /* 0x0000002003007c0c */ /* 0x000fe2000cf61270 */
[----:B------:R-:W3:Y:S01]  /*48840*/  LDL.LU R214, [R1+0x71c] ;  /* 0x00071c0001d67983 */ /* 0x000ee20000300800 */
[----:B------:R-:W-:Y:S02]  /*48850*/  LOP3.LUT R249, R249, 0xffffffdf, RZ, 0xc0, !PT ;  /* 0xffffffdff9f97812 */ /* 0x000fe400078ec0ff */
[----:B------:R-:W-:Y:S01]  /*48860*/  ISETP.GE.AND P1, PT, R12, UR31, PT ;  /* 0x0000001f0c007c0c */ /* 0x000fe2000bf26270 */
[----:B------:R-:W3:Y:S01]  /*48870*/  LDL.LU R213, [R1+0x5c] ;  /* 0x00005c0001d57983 */ /* 0x000ee20000300800 */
[----:B------:R-:W-:Y:S01]  /*48880*/  @P2 LOP3.LUT R249, R249, 0x20, RZ, 0xfc, !PT ;  /* 0x00000020f9f92812 */ /* 0x000fe200078efcff */
[----:B------:R-:W-:Y:S01]  /*48890*/  ULDC.64 UR30, c[0x0][0x228] ;  /* 0x00008a00001e7ab9 */ /* 0x000fe20000000a00 */
        /* <DEDUP_REMOVED lines=10> */
[----:B------:R-:W-:Y:S02]  /*48940*/  @P2 LOP3.LUT R249, R249, 0x10, RZ, 0xfc, !PT ;  /* 0x00000010f9f92812 */ /* 0x000fe400078efcff */
[----:B------:R-:W-:-:S02]  /*48950*/  ISETP.LT.AND P2, PT, R3, UR34, !P1 ;  /* 0x0000002203007c0c */ /* 0x000fc4000cf41270 */
[----:B------:R-:W-:-:S04]  /*48960*/  LOP3.LUT R249, R249, 0xfffffff7, RZ, 0xc0, !PT ;  /* 0xfffffff7f9f97812 */ /* 0x000fc800078ec0ff */
[----:B------:R-:W-:Y:S02]  /*48970*/  @P3 LOP3.LUT R249, R249, 0x8, RZ, 0xfc, !PT ;  /* 0x00000008f9f93812 */ /* 0x000fe400078efcff */
[----:B------:R-:W-:Y:S02]  /*48980*/  ISETP.LT.AND P3, PT, R2, UR6, !P1 ;  /* 0x0000000602007c0c */ /* 0x000fe4000cf61270 */
[----:B------:R-:W-:-:S04]  /*48990*/  LOP3.LUT R249, R249, 0xfffffffb, RZ, 0xc0, !PT ;  /* 0xfffffffbf9f97812 */ /* 0x000fc800078ec0ff */
[----:B------:R-:W-:-:S04]  /*489a0*/  @P2 LOP3.LUT R249, R249, 0x4, RZ, 0xfc, !PT ;  /* 0x00000004f9f92812 */ /* 0x000fc800078efcff */
[----:B------:R-:W-:-:S04]  /*489b0*/  LOP3.LUT R249, R249, 0xfffffffd, RZ, 0xc0, !PT ;  /* 0xfffffffdf9f97812 */ /* 0x000fc800078ec0ff */
[----:B------:R-:W-:Y:S02]  /*489c0*/  @P3 LOP3.LUT R249, R249, 0x2, RZ, 0xfc, !PT ;  /* 0x00000002f9f93812 */ /* 0x000fe400078efcff */
[----:B------:R-:W-:Y:S01]  /*489d0*/  ISETP.GE.AND P3, PT, R9, UR19, PT ;  /* 0x0000001309007c0c */ /* 0x000fe2000bf66270 */
[----:B------:R-:W-:Y:S01]  /*489e0*/  ULDC.64 UR18, c[0x0][0x228] ;  /* 0x00008a0000127ab9 */ /* 0x000fe20000000a00 */
[----:B------:R-:W-:Y:S02]  /*489f0*/  PRMT R9, R206, 0x5410, R207 ;  /* 0x00005410ce097816 */ /* 0x000fe400000000cf */
[----:B------:R-:W-:Y:S01]  /*48a00*/  ISETP.GE.AND P1, PT, R10, UR15, PT ;  /* 0x0000000f0a007c0c */ /* 0x000fe2000bf26270 */
[----:B------:R-:W3:Y:S01]  /*48a10*/  LDL.LU R207, [R1+0x6ec] ;  /* 0x0006ec0001cf7983 */ /* 0x000ee20000300800 */
[----:B------:R-:W-:Y:S01]  /*48a20*/  PRMT R10, R204, 0x5410, R205 ;  /* 0x00005410cc0a7816 */ /* 0x000fe200000000cd */
[----:B------:R-:W-:Y:S02]  /*48a30*/  ULDC.64 UR14, c[0x0][0x228] ;  /* 0x00008a00000e7ab9 */ /* 0x000fe40000000a00 */
[----:B------:R-:W3:Y:S01]  /*48a40*/  LDL.LU R206, [R1+0x4c] ;  /* 0x00004c0001ce7983 */ /* 0x000ee20000300800 */
[----:B------:R-:W-:-:S03]  /*48a50*/  LOP3.LUT R12, R202, 0xffff, RZ, 0xc0, !PT ;  /* 0x0000ffffca0c7812 */ /* 0x000fc600078ec0ff */
[----:B------:R-:W3:Y:S04]  /*48a60*/  LDL.LU R205, [R1+0x6e8] ;  /* 0x0006e80001cd7983 */ /* 0x000ee80000300800 */
[----:B------:R-:W3:Y:S04]  /*48a70*/  LDL.LU R204, [R1+0x48] ;  /* 0x0000480001cc7983 */ /* 0x000ee80000300800 */
[----:B------:R-:W3:Y:S04]  /*48a80*/  LDL.LU R203, [R1+0x6d8] ;  /* 0x0006d80001cb7983 */ /* 0x000ee80000300800 */
[----:B------:R-:W3:Y:S04]  /*48a90*/  LDL.LU R202, [R1+0x44] ;  /* 0x0000440001ca7983 */ /* 0x000ee80000300800 */
[----:B------:R-:W3:Y:S04]  /*48aa0*/  LDL.LU R201, [R1+0x6d4] ;  /* 0x0006d40001c97983 */ /* 0x000ee80000300800 */
[----:B------:R-:W3:Y:S01]  /*48ab0*/  LDL.LU R200, [R1+0x54] ;  /* 0x0000540001c87983 */ /* 0x000ee20000300800 */
[----:B------:R-:W-:-:S02]  /*48ac0*/  LOP3.LUT R192, R193, 0xffff, RZ, 0xc0, !PT ;  /* 0x0000ffffc1c07812 */ /* 0x000fc400078ec0ff */
[----:B------:R-:W-:Y:S02]  /*48ad0*/  LOP3.LUT R193, R198, 0xffff, RZ, 0xc0, !PT ;  /* 0x0000ffffc6c17812 */ /* 0x000fe400078ec0ff */
[----:B--2---:R-:W-:Y:S02]  /*48ae0*/  LOP3.LUT R16, R199, 0xffff, RZ, 0xc0, !PT ;  /* 0x0000ffffc7107812 */ /* 0x004fe400078ec0ff */
        /* <DEDUP_REMOVED lines=10> */
[----:B----4-:R-:W-:-:S03]  /*48b90*/  LOP3.LUT R18, R220, 0xffff, RZ, 0xc0, !PT ;  /* 0x0000ffffdc127812 */ /* 0x010fc600078ec0ff */
[----:B------:R-:W4:Y:S04]  /*48ba0*/  LDL.LU R225, [R1+0x74c] ;  /* 0x00074c0001e17983 */ /* 0x000f280000300800 */
[----:B------:R-:W4:Y:S04]  /*48bb0*/  LDL.LU R224, [R1+0x68] ;  /* 0x0000680001e07983 */ /* 0x000f280000300800 */
[----:B------:R-:W4:Y:S04]  /*48bc0*/  LDL.LU R222, [R1+0x748] ;  /* 0x0007480001de7983 */ /* 0x000f280000300800 */
[----:B------:R-:W4:Y:S04]  /*48bd0*/  LDL.LU R221, [R1+0x64] ;  /* 0x0000640001dd7983 */ /* 0x000f280000300800 */
[----:B------:R-:W4:Y:S01]  /*48be0*/  LDL.LU R220, [R1+0x580] ;  /* 0x0005800001dc7983 */ /* 0x000f220000300800 */
[----:B------:R-:W-:-:S02]  /*48bf0*/  ISETP.LT.AND P2, PT, R3, UR56, !P1 ;  /* 0x0000003803007c0c */ /* 0x000fc4000cf41270 */
[----:B------:R-:W-:Y:S02]  /*48c00*/  LOP3.LUT R249, R249, 0xfffffffe, RZ, 0xc0, !PT ;  /* 0xfffffffef9f97812 */ /* 0x000fe400078ec0ff */
[----:B------:R-:W-:Y:S02]  /*48c10*/  ISETP.LT.AND P4, PT, R3, UR22, !P5 ;  /* 0x0000001603007c0c */ /* 0x000fe4000ef81270 */
[C---:B------:R-:W-:Y:S02]  /*48c20*/  ISETP.LT.AND P1, PT, R2.reuse, UR38, !P1 ;  /* 0x0000002602007c0c */ /* 0x040fe4000cf21270 */
[----:B------:R-:W-:Y:S02]  /*48c30*/  ISETP.LT.AND P5, PT, R2, UR40, !P5 ;  /* 0x0000002802007c0c */ /* 0x000fe4000efa1270 */
[----:B------:R-:W-:-:S03]  /*48c40*/  SHF.R.U32.HI R11, RZ, 0x8, R13 ;  /* 0x00000008ff0b7819 */ /* 0x000fc6000001160d */
[----:B------:R-:W-:Y:S02]  /*48c50*/  @P2 LOP3.LUT R249, R249, 0x1, RZ, 0xfc, !PT ;  /* 0x00000001f9f92812 */ /* 0x000fe400078efcff */
[----:B------:R-:W-:Y:S02]  /*48c60*/  ISETP.LT.AND P2, PT, R3, UR8, !P3 ;  /* 0x0000000803007c0c */ /* 0x000fe4000df41270 */
[----:B------:R-:W-:Y:S02]  /*48c70*/  ISETP.LT.AND P3, PT, R2, UR60, !P3 ;  /* 0x0000003c02007c0c */ /* 0x000fe4000df61270 */
[----:B-1----:R-:W-:Y:S02]  /*48c80*/  PRMT R250, R13, 0x3340, R15 ;  /* 0x000033400dfa7816 */ /* 0x002fe4000000000f */
[----:B------:R-:W-:Y:S02]  /*48c90*/  ISETP.LT.AND P6, PT, R3, UR20, !P6 ;  /* 0x0000001403007c0c */ /* 0x000fe4000f7c1270 */
[----:B------:R-:W-:-:S02]  /*48ca0*/  SHF.R.U32.HI R13, RZ, 0x8, R12 ;  /* 0x00000008ff0d7819 */ /* 0x000fc4000001160c */
[----:B---3--:R-:W-:Y:S02]  /*48cb0*/  PRMT R2, R12, 0x3340, R16 ;  /* 0x000033400c027816 */ /* 0x008fe40000000010 */
[----:B------:R-:W-:Y:S02]  /*48cc0*/  SHF.R.U32.HI R12, RZ, 0x8, R17 ;  /* 0x00000008ff0c7819 */ /* 0x000fe40000011611 */
[--C-:B------:R-:W-:Y:S02]  /*48cd0*/  PRMT R3, R17, 0x3340, R18.reuse ;  /* 0x0000334011037816 */ /* 0x100fe40000000012 */
[----:B------:R-:W-:Y:S02]  /*48ce0*/  SHF.R.U32.HI R17, RZ, 0x8, R18 ;  /* 0x00000008ff117819 */ /* 0x000fe40000011612 */
[----:B------:R-:W-:Y:S02]  /*48cf0*/  LOP3.LUT R18, R11, 0xffff, RZ, 0xc0, !PT ;  /* 0x0000ffff0b127812 */ /* 0x000fe400078ec0ff */
[----:B------:R-:W-:-:S02]  /*48d00*/  PRMT R11, R217, 0x5410, R218 ;  /* 0x00005410d90b7816 */ /* 0x000fc400000000da */
[----:B------:R-:W3:Y:S04]  /*48d10*/  LDL.LU R218, [R1+0x74] ;  /* 0x0000740001da7983 */ /* 0x000ee80000300800 */
[----:B------:R-:W3:Y:S01]  /*48d20*/  LDL.LU R217, [R1+0x768] ;  /* 0x0007680001d97983 */ /* 0x000ee20000300800 */
[----:B------:R-:W-:Y:S02]  /*48d30*/  SHF.R.U32.HI R16, RZ, 0x8, R16 ;  /* 0x00000008ff107819 */ /* 0x000fe40000011610 */
[----:B------:R-:W-:Y:S02]  /*48d40*/  SHF.R.U32.HI R15, RZ, 0x8, R15 ;  /* 0x00000008ff0f7819 */ /* 0x000fe4000001160f */
[----:B------:R-:W-:Y:S02]  /*48d50*/  LOP3.LUT R13, R13, 0xffff, RZ, 0xc0, !PT ;  /* 0x0000ffff0d0d7812 */ /* 0x000fe400078ec0ff */
[----:B------:R-:W-:-:S02]  /*48d60*/  LOP3.LUT R16, R16, 0xffff, RZ, 0xc0, !PT ;  /* 0x0000ffff10107812 */ /* 0x000fc400078ec0ff */
[----:B------:R-:W-:Y:S02]  /*48d70*/  LOP3.LUT R12, R12, 0xffff, RZ, 0xc0, !PT ;  /* 0x0000ffff0c0c7812 */ /* 0x000fe400078ec0ff */
[----:B------:R-:W-:Y:S02]  /*48d80*/  LOP3.LUT R17, R17, 0xffff, RZ, 0xc0, !PT ;  /* 0x0000ffff11117812 */ /* 0x000fe400078ec0ff */
[----:B------:R-:W-:Y:S02]  /*48d90*/  LOP3.LUT R15, R15, 0xffff, RZ, 0xc0, !PT ;  /* 0x0000ffff0f0f7812 */ /* 0x000fe400078ec0ff */
[----:B------:R-:W-:Y:S02]  /*48da0*/  PRMT R251, R13, 0x3340, R16 ;  /* 0x000033400dfb7816 */ /* 0x000fe40000000010 */
[----:B------:R-:W-:Y:S02]  /*48db0*/  PRMT R16, R214, 0x5410, R216 ;  /* 0x00005410d6107816 */ /* 0x000fe400000000d8 */
[----:B------:R-:W-:Y:S01]  /*48dc0*/  PRMT R0, R12, 0x3340, R17 ;  /* 0x000033400c007816 */ /* 0x000fe20000000011 */
[----:B------:R-:W3:Y:S01]  /*48dd0*/  LDL.LU R216, [R1+0x9c] ;  /* 0x00009c0001d87983 */ /* 0x000ee20000300800 */
[----:B------:R-:W-:-:S02]  /*48de0*/  PRMT R17, R212, 0x5410, R213 ;  /* 0x00005410d4117816 */ /* 0x000fc400000000d5 */
[----:B------:R-:W-:Y:S01]  /*48df0*/  PRMT R252, R18, 0x3340, R15 ;  /* 0x0000334012fc7816 */ /* 0x000fe2000000000f */
[----:B------:R-:W3:Y:S01]  /*48e00*/  LDL.LU R214, [R1+0x7cc] ;  /* 0x0007cc0001d67983 */ /* 0x000ee20000300800 */
[----:B------:R-:W-:-:S03]  /*48e10*/  PRMT R18, R209, 0x5410, R210 ;  /* 0x00005410d1127816 */ /* 0x000fc600000000d2 */
[----:B------:R-:W3:Y:S01]  /*48e20*/  LDL.LU R213, [R1+0x98] ;  /* 0x0000980001d57983 */ /* 0x000ee20000300800 */
[----:B0-----:R-:W-:-:S03]  /*48e30*/  LOP3.LUT R14, R14, 0x7f, RZ, 0xc0, !PT ;  /* 0x0000007f0e0e7812 */ /* 0x001fc600078ec0ff */
[----:B------:R-:W3:Y:S01]  /*48e40*/  LDL.LU R212, [R1+0x7c8] ;  /* 0x0007c80001d47983 */ /* 0x000ee20000300800 */
[----:B------:R-:W-:-:S03]  /*48e50*/  PRMT R12, R207, 0x5410, R208 ;  /* 0x00005410cf0c7816 */ /* 0x000fc600000000d0 */
[----:B------:R-:W3:Y:S01]  /*48e60*/  LDL.LU R210, [R1+0x94] ;  /* 0x0000940001d27983 */ /* 0x000ee20000300800 */
[----:B------:R-:W-:-:S03]  /*48e70*/  PRMT R13, R205, 0x5410, R206 ;  /* 0x00005410cd0d7816 */ /* 0x000fc600000000ce */
[----:B------:R-:W3:Y:S01]  /*48e80*/  LDL.LU R209, [R1+0x7bc] ;  /* 0x0007bc0001d17983 */ /* 0x000ee20000300800 */
[----:B------:R-:W-:Y:S01]  /*48e90*/  LEA R236, R14, UR4, 0x4 ;  /* 0x000000040eec7c11 */ /* 0x000fe2000f8e20ff */
[----:B------:R-:W-:Y:S02]  /*48ea0*/  ULDC.64 UR4, c[0x0][0x228] ;  /* 0x00008a0000047ab9 */ /* 0x000fe40000000a00 */
[----:B------:R-:W3:Y:S01]  /*48eb0*/  LDL.LU R208, [R1+0x90] ;  /* 0x0000900001d07983 */ /* 0x000ee20000300800 */
[----:B------:R-:W-:-:S03]  /*48ec0*/  PRMT R14, R203, 0x5410, R204 ;  /* 0x00005410cb0e7816 */ /* 0x000fc600000000cc */
[----:B------:R-:W3:Y:S01]  /*48ed0*/  LDL.LU R207, [R1+0x7b4] ;  /* 0x0007b40001cf7983 */ /* 0x000ee20000300800 */
[----:B------:R-:W-:-:S03]  /*48ee0*/  PRMT R15, R201, 0x5410, R202 ;  /* 0x00005410c90f7816 */ /* 0x000fc600000000ca */
[----:B------:R-:W3:Y:S04]  /*48ef0*/  LDL.LU R206, [R1+0x8c] ;  /* 0x00008c0001ce7983 */ /* 0x000ee80000300800 */
[----:B------:R-:W3:Y:S04]  /*48f00*/  LDL.LU R205, [R1+0x7b0] ;  /* 0x0007b00001cd7983 */ /* 0x000ee80000300800 */
[----:B------:R-:W3:Y:S04]  /*48f10*/  LDL.LU R204, [R1+0x88] ;  /* 0x0000880001cc7983 */ /* 0x000ee80000300800 */
[----:B------:R-:W3:Y:S04]  /*48f20*/  LDL.LU R203, [R1+0x7a0] ;  /* 0x0007a00001cb7983 */ /* 0x000ee80000300800 */
[----:B------:R-:W3:Y:S04]  /*48f30*/  LDL.LU R202, [R1+0x84] ;  /* 0x0000840001ca7983 */ /* 0x000ee80000300800 */
[----:B------:R-:W3:Y:S01]  /*48f40*/  LDL.LU R201, [R1+0x6c0] ;  /* 0x0006c00001c97983 */ /* 0x000ee20000300800 */
[----:B--2---:R-:W-:-:S03]  /*48f50*/  PRMT R19, R199, 0x5410, R200 ;  /* 0x00005410c7137816 */ /* 0x004fc600000000c8 */
[----:B------:R-:W2:Y:S04]  /*48f60*/  LDL.LU R200, [R1+0x554] ;  /* 0x0005540001c87983 */ /* 0x000ea80000300800 */
[----:B------:R-:W2:Y:S01]  /*48f70*/  LDL.LU R199, [R1+0x7c0] ;  /* 0x0007c00001c77983 */ /* 0x000ea20000300800 */
[----:B------:R-:W-:-:S03]  /*48f80*/  PRMT R24, R183, 0x5410, R181 ;  /* 0x00005410b7187816 */ /* 0x000fc600000000b5 */
[----:B------:R-:W-:Y:S04]  /*48f90*/  STL [R1+0xb28], R236 ;  /* 0x000b28ec01007387 */ /* 0x000fe80000100800 */
[----:B------:R-:W2:Y:S01]  /*48fa0*/  LDL.LU R181, [R1+0x6e0] ;  /* 0x0006e00001b57983 */ /* 0x000ea20000300800 */
[----:B------:R-:W-:-:S03]  /*48fb0*/  PRMT R25, R188, 0x5410, R185 ;  /* 0x00005410bc197816 */ /* 0x000fc600000000b9 */
[----:B------:R-:W2:Y:S04]  /*48fc0*/  LDL.LU R183, [R1+0xa40] ;  /* 0x000a400001b77983 */ /* 0x000ea80000300800 */
[----:B------:R-:W2:Y:S01]  /*48fd0*/  LDL.LU R185, [R1+0x6cc] ;  /* 0x0006cc0001b97983 */ /* 0x000ea20000300800 */
[----:B------:R-:W-:-:S03]  /*48fe0*/  PRMT R26, R198, 0x5410, R189 ;  /* 0x00005410c61a7816 */ /* 0x000fc600000000bd */
[----:B------:R-:W2:Y:S04]  /*48ff0*/  LDL.LU R188, [R1+0x818] ;  /* 0x0008180001bc7983 */ /* 0x000ea80000300800 */
[----:B------:R-:W2:Y:S01]  /*49000*/  LDL.LU R189, [R1+0x6c8] ;  /* 0x0006c80001bd7983 */ /* 0x000ea20000300800 */
[----:B------:R-:W-:-:S03]  /*49010*/  PRMT R20, R196, 0x5410, R197 ;  /* 0x00005410c4147816 */ /* 0x000fc600000000c5 */
[----:B------:R-:W2:Y:S04]  /*49020*/  LDL.LU R198, [R1+0x810] ;  /* 0x0008100001c67983 */ /* 0x000ea80000300800 */
[----:B------:R-:W2:Y:S01]  /*49030*/  LDL.LU R197, [R1+0x6b8] ;  /* 0x0006b80001c57983 */ /* 0x000ea20000300800 */
[----:B----4-:R-:W-:-:S03]  /*49040*/  PRMT R21, R225, 0x5410, R226 ;  /* 0x00005410e1157816 */ /* 0x010fc600000000e2 */
[----:B------:R-:W4:Y:S04]  /*49050*/  LDL.LU R196, [R1+0x804] ;  /* 0x0008040001c47983 */ /* 0x000f280000300800 */
[----:B------:R-:W4:Y:S01]  /*49060*/  LDL.LU R226, [R1+0x6b0] ;  /* 0x0006b00001e27983 */ /* 0x000f220000300800 */
[----:B------:R-:W-:-:S03]  /*49070*/  PRMT R22, R222, 0x5410, R224 ;  /* 0x00005410de167816 */ /* 0x000fc600000000e0 */
[----:B------:R-:W4:Y:S04]  /*49080*/  LDL.LU R225, [R1+0x7f4] ;  /* 0x0007f40001e17983 */ /* 0x000f280000300800 */
[----:B------:R-:W4:Y:S01]  /*49090*/  LDL.LU R224, [R1+0x6ac] ;  /* 0x0006ac0001e07983 */ /* 0x000f220000300800 */
[----:B------:R-:W-:-:S03]  /*490a0*/  PRMT R23, R220, 0x5410, R221 ;  /* 0x00005410dc177816 */ /* 0x000fc600000000dd */
[----:B------:R-:W4:Y:S04]  /*490b0*/  LDL.LU R222, [R1+0x7f0] ;  /* 0x0007f00001de7983 */ /* 0x000f280000300800 */
[----:B------:R-:W4:Y:S04]  /*490c0*/  LDL.LU R221, [R1+0xa0] ;  /* 0x0000a00001dd7983 */ /* 0x000f280000300800 */
[----:B------:R-:W4:Y:S01]  /*490d0*/  LDL.LU R220, [R1+0x6dc] ;  /* 0x0006dc0001dc7983 */ /* 0x000f220000300800 */
[----:B---3--:R-:W-:-:S03]  /*490e0*/  PRMT R27, R217, 0x5410, R218 ;  /* 0x00005410d91b7816 */ /* 0x008fc600000000da */
[----:B------:R-:W3:Y:S04]  /*490f0*/  LDL.LU R218, [R1+0x6bc] ;  /* 0x0006bc0001da7983 */ /* 0x000ee80000300800 */
[----:B------:R-:W3:Y:S01]  /*49100*/  LDL.LU R217, [R1+0x808] ;  /* 0x0008080001d97983 */ /* 0x000ee20000300800 */
[----:B------:R-:W-:-:S03]  /*49110*/  PRMT R32, R214, 0x5410, R216 ;  /* 0x00005410d6207816 */ /* 0x000fc600000000d8 */
        /* <DEDUP_REMOVED lines=20> */
[----:B--2---:R-:W-:-:S03]  /*49260*/  PRMT R35, R199, 0x5410, R200 ;  /* 0x00005410c7237816 */ /* 0x004fc600000000c8 */
        /* <DEDUP_REMOVED lines=94> */
[----:B------:R-:W3:Y:S04]  /*49850*/  LDL.LU R201, [R1+0x738] ;  /* 0x0007380001c97983 */ /* 0x000ee80000300800 */
[----:B------:R-:W-:Y:S01]  /*49860*/  STSM.16.M88.4 [R237], R8 ;  /* 0x00000008ed007844 */ /* 0x000fe20000000200 */
[----:B------:R-:W-:Y:S06]  /*49870*/  BAR.SYNC.DEFER_BLOCKING 0x0 ;  /* 0x0000000000007b1d */ /* 0x000fec0000010000 */
[----:B------:R-:W-:Y:S02]  /*49880*/  LDS.128 R8, [R236] ;  /* 0x00000000ec087984 */ /* 0x000fe40000000c00 */
[----:B------:R-:W-:Y:S06]  /*49890*/  BAR.SYNC.DEFER_BLOCKING 0x0 ;  /* 0x0000000000007b1d */ /* 0x000fec0000010000 */
[----:B------:R-:W-:Y:S02]  /*498a0*/  STSM.16.M88.4 [R237], R12 ;  /* 0x0000000ced007844 */ /* 0x000fe40000000200 */
[----:B------:R-:W-:Y:S06]  /*498b0*/  BAR.SYNC.DEFER_BLOCKING 0x0 ;  /* 0x0000000000007b1d */ /* 0x000fec0000010000 */
[----:B------:R-:W-:Y:S02]  /*498c0*/  LDS.128 R12, [R236] ;  /* 0x00000000ec0c7984 */ /* 0x000fe40000000c00 */
[----:B------:R-:W-:Y:S01]  /*498d0*/  BAR.SYNC.DEFER_BLOCKING 0x0 ;  /* 0x0000000000007b1d */ /* 0x000fe20000010000 */
[----:B--2---:R-:W-:-:S05]  /*498e0*/  PRMT R67, R199, 0x5410, R200 ;  /* 0x00005410c7437816 */ /* 0x004fca00000000c8 */
        /* <DEDUP_REMOVED lines=23> */
[----:B------:R-:W-:Y:S01]  /*49a60*/  STSM.16.M88.4 [R237], R16 ;  /* 0x00000010ed007844 */ /* 0x000fe20000000200 */
[----:B------:R-:W-:Y:S06]  /*49a70*/  BAR.SYNC.DEFER_BLOCKING 0x0 ;  /* 0x0000000000007b1d */ /* 0x000fec0000010000 */
[----:B------:R-:W-:Y:S02]  /*49a80*/  LDS.128 R16, [R236] ;  /* 0x00000000ec107984 */ /* 0x000fe40000000c00 */
[----:B------:R-:W-:Y:S06]  /*49a90*/  BAR.SYNC.DEFER_BLOCKING 0x0 ;  /* 0x0000000000007b1d */ /* 0x000fec0000010000 */
[----:B------:R-:W-:Y:S02]  /*49aa0*/  STSM.16.M88.4 [R237], R20 ;  /* 0x00000014ed007844 */ /* 0x000fe40000000200 */
[----:B------:R-:W-:Y:S01]  /*49ab0*/  BAR.SYNC.DEFER_BLOCKING 0x0 ;  /* 0x0000000000007b1d */ /* 0x000fe20000010000 */
[----:B---3--:R-:W-:-:S05]  /*49ac0*/  PRMT R75, R217, 0x5410, R218 ;  /* 0x00005410d94b7816 */ /* 0x008fca00000000da */
[----:B------:R-:W3:Y:S04]  /*49ad0*/  LDL.LU R218, [R1+0xa98] ;  /* 0x000a980001da7983 */ /* 0x000ee80000300800 */
[----:B------:R-:W3:Y:S04]  /*49ae0*/  LDL.LU R217, [R1+0xbe8] ;  /* 0x000be80001d97983 */ /* 0x000ee80000300800 */
[----:B------:R-:W-:Y:S01]  /*49af0*/  LDS.128 R20, [R236] ;  /* 0x00000000ec147984 */ /* 0x000fe20000000c00 */
[----:B------:R-:W-:Y:S01]  /*49b00*/  BAR.SYNC.DEFER_BLOCKING 0x0 ;  /* 0x0000000000007b1d */ /* 0x000fe20000010000 */
[----:B------:R-:W-:-:S02]  /*49b10*/  PRMT R80, R214, 0x5410, R216 ;  /* 0x00005410d6507816 */ /* 0x000fc400000000d8 */
[----:B------:R-:W-:Y:S02]  /*49b20*/  PRMT R81, R212, 0x5410, R213 ;  /* 0x00005410d4517816 */ /* 0x000fe400000000d5 */
[----:B------:R-:W-:Y:S01]  /*49b30*/  PRMT R82, R209, 0x5410, R210 ;  /* 0x00005410d1527816 */ /* 0x000fe200000000d2 */
[----:B------:R-:W3:Y:S04]  /*49b40*/  LDL.LU R216, [R1+0xadc] ;  /* 0x000adc0001d87983 */ /* 0x000ee80000300800 */
[----:B------:R-:W3:Y:S01]  /*49b50*/  LDL.LU R214, [R1+0xc4c] ;  /* 0x000c4c0001d67983 */ /* 0x000ee20000300800 */
[----:B------:R-:W-:-:S03]  /*49b60*/  PRMT R76, R207, 0x5410, R208 ;  /* 0x00005410cf4c7816 */ /* 0x000fc600000000d0 */
[----:B------:R-:W3:Y:S04]  /*49b70*/  LDL.LU R213, [R1+0xad8] ;  /* 0x000ad80001d57983 */ /* 0x000ee80000300800 */
[----:B------:R-:W3:Y:S04]  /*49b80*/  LDL.LU R212, [R1+0xc48] ;  /* 0x000c480001d47983 */ /* 0x000ee80000300800 */
[----:B------:R-:W-:Y:S01]  /*49b90*/  STSM.16.M88.4 [R237], R24 ;  /* 0x00000018ed007844 */ /* 0x000fe20000000200 */
[----:B------:R-:W-:Y:S01]  /*49ba0*/  BAR.SYNC.DEFER_BLOCKING 0x0 ;  /* 0x0000000000007b1d */ /* 0x000fe20000010000 */
[----:B------:R-:W-:-:S02]  /*49bb0*/  PRMT R77, R205, 0x5410, R206 ;  /* 0x00005410cd4d7816 */ /* 0x000fc400000000ce */
[----:B------:R-:W-:-:S03]  /*49bc0*/  PRMT R78, R203, 0x5410, R204 ;  /* 0x00005410cb4e7816 */ /* 0x000fc600000000cc */
[----:B------:R-:W3:Y:S04]  /*49bd0*/  LDL.LU R210, [R1+0xad4] ;  /* 0x000ad40001d27983 */ /* 0x000ee80000300800 */
[----:B------:R-:W3:Y:S04]  /*49be0*/  LDL.LU R209, [R1+0xc44] ;  /* 0x000c440001d17983 */ /* 0x000ee80000300800 */
[----:B------:R-:W3:Y:S04]  /*49bf0*/  LDL.LU R208, [R1+0xac8] ;  /* 0x000ac80001d07983 */ /* 0x000ee80000300800 */
[----:B------:R-:W3:Y:S04]  /*49c00*/  LDL.LU R207, [R1+0xc2c] ;  /* 0x000c2c0001cf7983 */ /* 0x000ee80000300800 */
[----:B------:R-:W-:Y:S01]  /*49c10*/  LDS.128 R24, [R236] ;  /* 0x00000000ec187984 */ /* 0x000fe20000000c00 */
[----:B------:R-:W-:Y:S01]  /*49c20*/  BAR.SYNC.DEFER_BLOCKING 0x0 ;  /* 0x0000000000007b1d */ /* 0x000fe20000010000 */
[----:B------:R-:W-:-:S05]  /*49c30*/  PRMT R79, R201, 0x5410, R202 ;  /* 0x00005410c94f7816 */ /* 0x000fca00000000ca */
[----:B------:R-:W3:Y:S04]  /*49c40*/  LDL.LU R206, [R1+0xab8] ;  /* 0x000ab80001ce7983 */ /* 0x000ee80000300800 */
[----:B------:R-:W3:Y:S04]  /*49c50*/  LDL.LU R205, [R1+0xc20] ;  /* 0x000c200001cd7983 */ /* 0x000ee80000300800 */
[----:B------:R-:W3:Y:S04]  /*49c60*/  LDL.LU R204, [R1+0xab4] ;  /* 0x000ab40001cc7983 */ /* 0x000ee80000300800 */
[----:B------:R-:W3:Y:S04]  /*49c70*/  LDL.LU R203, [R1+0xc1c] ;  /* 0x000c1c0001cb7983 */ /* 0x000ee80000300800 */
[----:B------:R-:W3:Y:S04]  /*49c80*/  LDL.LU R202, [R1+0x498] ;  /* 0x0004980001ca7983 */ /* 0x000ee80000300800 */
[----:B------:R-:W3:Y:S04]  /*49c90*/  LDL.LU R201, [R1+0x764] ;  /* 0x0007640001c97983 */ /* 0x000ee80000300800 */
[----:B------:R-:W-:Y:S01]  /*49ca0*/  STSM.16.M88.4 [R237], R28 ;  /* 0x0000001ced007844 */ /* 0x000fe20000000200 */
[----:B------:R-:W-:Y:S06]  /*49cb0*/  BAR.SYNC.DEFER_BLOCKING 0x0 ;  /* 0x0000000000007b1d */ /* 0x000fec0000010000 */
[----:B------:R-:W-:Y:S02]  /*49cc0*/  LDS.128 R28, [R236] ;  /* 0x00000000ec1c7984 */ /* 0x000fe40000000c00 */
[----:B------:R-:W-:Y:S01]  /*49cd0*/  BAR.SYNC.DEFER_BLOCKING 0x0 ;  /* 0x0000000000007b1d */ /* 0x000fe20000010000 */
[----:B--2---:R-:W-:-:S05]  /*49ce0*/  PRMT R83, R199, 0x5410, R200 ;  /* 0x00005410c7537816 */ /* 0x004fca00000000c8 */
[----:B------:R-:W2:Y:S04]  /*49cf0*/  LDL.LU R200, [R1+0xacc] ;  /* 0x000acc0001c87983 */ /* 0x000ea80000300800 */
[----:B------:R-:W2:Y:S04]  /*49d00*/  LDL.LU R199, [R1+0xc34] ;  /* 0x000c340001c77983 */ /* 0x000ea80000300800 */
[----:B------:R-:W-:Y:S01]  /*49d10*/  STSM.16.M88.4 [R237], R32 ;  /* 0x00000020ed007844 */ /* 0x000fe20000000200 */
[----:B------:R-:W-:Y:S01]  /*49d20*/  BAR.SYNC.DEFER_BLOCKING 0x0 ;  /* 0x0000000000007b1d */ /* 0x000fe20000010000 */
[----:B------:R-:W-:-:S02]  /*49d30*/  PRMT R88, R183, 0x5410, R181 ;  /* 0x00005410b7587816 */ /* 0x000fc400000000b5 */
[----:B------:R-:W-:-:S03]  /*49d40*/  PRMT R89, R188, 0x5410, R185 ;  /* 0x00005410bc597816 */ /* 0x000fc600000000b9 */
[----:B------:R-:W2:Y:S04]  /*49d50*/  LDL.LU R181, [R1+0xb14] ;  /* 0x000b140001b57983 */ /* 0x000ea80000300800 */
[----:B------:R-:W2:Y:S01]  /*49d60*/  LDL.LU R183, [R1+0xc68] ;  /* 0x000c680001b77983 */ /* 0x000ea20000300800 */
[----:B------:R-:W-:-:S03]  /*49d70*/  PRMT R90, R198, 0x5410, R189 ;  /* 0x00005410c65a7816 */ /* 0x000fc600000000bd */
[----:B------:R-:W2:Y:S04]  /*49d80*/  LDL.LU R185, [R1+0xb10] ;  /* 0x000b100001b97983 */ /* 0x000ea80000300800 */
[----:B------:R-:W2:Y:S01]  /*49d90*/  LDL.LU R188, [R1+0xc64] ;  /* 0x000c640001bc7983 */ /* 0x000ea20000300800 */
[----:B----4-:R-:W-:-:S03]  /*49da0*/  PRMT R84, R196, 0x5410, R197 ;  /* 0x00005410c4547816 */ /* 0x010fc600000000c5 */
[----:B------:R-:W-:Y:S01]  /*49db0*/  LDS.128 R32, [R236] ;  /* 0x00000000ec207984 */ /* 0x000fe20000000c00 */
[----:B------:R-:W-:Y:S01]  /*49dc0*/  BAR.SYNC.DEFER_BLOCKING 0x0 ;  /* 0x0000000000007b1d */ /* 0x000fe20000010000 */
[----:B------:R-:W-:-:S05]  /*49dd0*/  PRMT R85, R225, 0x5410, R226 ;  /* 0x00005410e1557816 */ /* 0x000fca00000000e2 */
        /* <DEDUP_REMOVED lines=8> */
[----:B------:R-:W4:Y:S04]  /*49e60*/  LDL.LU R224, [R1+0xae8] ;  /* 0x000ae80001e07983 */ /* 0x000f280000300800 */
[----:B------:R-:W4:Y:S04]  /*49e70*/  LDL.LU R222, [R1+0xc50] ;  /* 0x000c500001de7983 */ /* 0x000f280000300800 */
[----:B------:R-:W4:Y:S04]  /*49e80*/  LDL.LU R221, [R1+0x4b0] ;  /* 0x0004b00001dd7983 */ /* 0x000f280000300800 */
[----:B------:R-:W4:Y:S04]  /*49e90*/  LDL.LU R220, [R1+0x770] ;  /* 0x0007700001dc7983 */ /* 0x000f280000300800 */
[----:B------:R-:W-:Y:S01]  /*49ea0*/  STSM.16.M88.4 [R237], R36 ;  /* 0x00000024ed007844 */ /* 0x000fe20000000200 */
[----:B------:R-:W-:Y:S06]  /*49eb0*/  BAR.SYNC.DEFER_BLOCKING 0x0 ;  /* 0x0000000000007b1d */ /* 0x000fec0000010000 */
[----:B------:R-:W-:Y:S02]  /*49ec0*/  LDS.128 R36, [R236] ;  /* 0x00000000ec247984 */ /* 0x000fe40000000c00 */
[----:B------:R-:W-:Y:S06]  /*49ed0*/  BAR.SYNC.DEFER_BLOCKING 0x0 ;  /* 0x0000000000007b1d */ /* 0x000fec0000010000 */
[----:B------:R-:W-:Y:S02]  /*49ee0*/  STSM.16.M88.4 [R237], R40 ;  /* 0x00000028ed007844 */ /* 0x000fe40000000200 */
        /* <DEDUP_REMOVED lines=36> */
[----:B------:R-:W-:Y:S01]  /*4a130*/  BAR.SYNC.DEFER_BLOCKING 0x0 ;  /* 0x0000000000007b1d */ /* 0x000fe20000010000 */
[----:B--2---:R-:W-:-:S05]  /*4a140*/  PRMT R99, R199, 0x5410, R200 ;  /* 0x00005410c7637816 */ /* 0x004fca00000000c8 */
[----:B------:R-:W2:Y:S04]  /*4a150*/  LDL.LU R200, [R1+0xb38] ;  /* 0x000b380001c87983 */ /* 0x000ea80000300800 */
[----:B------:R-:W2:Y:S04]  /*4a160*/  LDL.LU R199, [R1+0xc78] ;  /* 0x000c780001c77983 */ /* 0x000ea80000300800 */
[----:B------:R-:W-:Y:S01]  /*4a170*/  LDS.128 R52, [R236] ;  /* 0x00000000ec347984 */ /* 0x000fe20000000c00 */
[----:B------:R-:W-:Y:S01]  /*4a180*/  BAR.SYNC.DEFER_BLOCKING 0x0 ;  /* 0x0000000000007b1d */ /* 0x000fe20000010000 */
[----:B------:R-:W-:-:S02]  /*4a190*/  PRMT R104, R183, 0x5410, R181 ;  /* 0x00005410b7687816 */ /* 0x000fc400000000b5 */
[----:B------:R-:W-:Y:S02]  /*4a1a0*/  PRMT R105, R188, 0x5410, R185 ;  /* 0x00005410bc697816 */ /* 0x000fe400000000b9 */
[----:B----4-:R-:W-:Y:S01]  /*4a1b0*/  PRMT R106, R198, 0x5410, R189 ;  /* 0x00005410c66a7816 */ /* 0x010fe200000000bd */
[----:B------:R-:W4:Y:S04]  /*4a1c0*/  LDL.LU R181, [R1+0xb80] ;  /* 0x000b800001b57983 */ /* 0x000f280000300800 */
[----:B------:R-:W4:Y:S01]  /*4a1d0*/  LDL.LU R183, [R1+0xd9c] ;  /* 0x000d9c0001b77983 */ /* 0x000f220000300800 */
[----:B------:R-:W-:-:S03]  /*4a1e0*/  PRMT R100, R196, 0x5410, R197 ;  /* 0x00005410c4647816 */ /* 0x000fc600000000c5 */
[----:B------:R-:W4:Y:S04]  /*4a1f0*/  LDL.LU R185, [R1+0xb7c] ;  /* 0x000b7c0001b97983 */ /* 0x000f280000300800 */
[----:B------:R-:W4:Y:S04]  /*4a200*/  LDL.LU R188, [R1+0xd90] ;  /* 0x000d900001bc7983 */ /* 0x000f280000300800 */
[----:B------:R-:W-:Y:S01]  /*4a210*/  STSM.16.M88.4 [R237], R56 ;  /* 0x00000038ed007844 */ /* 0x000fe20000000200 */
[----:B------:R-:W-:Y:S01]  /*4a220*/  BAR.SYNC.DEFER_BLOCKING 0x0 ;  /* 0x0000000000007b1d */ /* 0x000fe20000010000 */
[----:B------:R-:W-:-:S02]  /*4a230*/  PRMT R101, R225, 0x5410, R226 ;  /* 0x00005410e1657816 */ /* 0x000fc400000000e2 */
[----:B------:R-:W-:-:S03]  /*4a240*/  PRMT R102, R222, 0x5410, R224 ;  /* 0x00005410de667816 */ /* 0x000fc600000000e0 */
[----:B------:R-:W4:Y:S04]  /*4a250*/  LDL.LU R189, [R1+0xb78] ;  /* 0x000b780001bd7983 */ /* 0x000f280000300800 */
[----:B------:R-:W4:Y:S04]  /*4a260*/  LDL.LU R198, [R1+0xd8c] ;  /* 0x000d8c0001c67983 */ /* 0x000f280000300800 */
[----:B------:R-:W4:Y:S04]  /*4a270*/  LDL.LU R197, [R1+0xb64] ;  /* 0x000b640001c57983 */ /* 0x000f280000300800 */
[----:B------:R-:W4:Y:S04]  /*4a280*/  LDL.LU R196, [R1+0xd78] ;  /* 0x000d780001c47983 */ /* 0x000f280000300800 */
[----:B------:R-:W-:Y:S01]  /*4a290*/  LDS.128 R56, [R236] ;  /* 0x00000000ec387984 */ /* 0x000fe20000000c00 */
[----:B------:R-:W-:Y:S01]  /*4a2a0*/  BAR.SYNC.DEFER_BLOCKING 0x0 ;  /* 0x0000000000007b1d */ /* 0x000fe20000010000 */
[----:B------:R-:W-:-:S05]  /*4a2b0*/  PRMT R103, R220, 0x5410, R221 ;  /* 0x00005410dc677816 */ /* 0x000fca00000000dd */
        /* <DEDUP_REMOVED lines=20> */
[----:B------:R-:W-:Y:S06]  /*4a400*/  BAR.SYNC.DEFER_BLOCKING 0x0 ;  /* 0x0000000000007b1d */ /* 0x000fec0000010000 */
[----:B------:R-:W-:Y:S02]  /*4a410*/  STSM.16.M88.4 [R237], R72 ;  /* 0x00000048ed007844 */ /* 0x000fe40000000200 */
        /* <DEDUP_REMOVED lines=9> */
[----:B------:R-:W-:Y:S01]  /*4a4b0*/  LDS.128 R72, [R236] ;  /* 0x00000000ec487984 */ /* 0x000fe20000000c00 */
[----:B------:R-:W-:Y:S01]  /*4a4c0*/  BAR.SYNC.DEFER_BLOCKING 0x0 ;  /* 0x0000000000007b1d */ /* 0x000fe20000010000 */
[----:B------:R-:W-:-:S02]  /*4a4d0*/  PRMT R109, R205, 0x5410, R206 ;  /* 0x00005410cd6d7816 */ /* 0x000fc400000000ce */
[----:B------:R-:W-:-:S03]  /*4a4e0*/  PRMT R110, R203, 0x5410, R204 ;  /* 0x00005410cb6e7816 */ /* 0x000fc600000000cc */
[----:B------:R-:W3:Y:S04]  /*4a4f0*/  LDL.LU R210, [R1+0xbb8] ;  /* 0x000bb80001d27983 */ /* 0x000ee80000300800 */
[----:B------:R-:W3:Y:S04]  /*4a500*/  LDL.LU R209, [R1+0xddc] ;  /* 0x000ddc0001d17983 */ /* 0x000ee80000300800 */
[----:B------:R-:W3:Y:S04]  /*4a510*/  LDL.LU R208, [R1+0xba8] ;  /* 0x000ba80001d07983 */ /* 0x000ee80000300800 */
[----:B------:R-:W3:Y:S01]  /*4a520*/  LDL.LU R207, [R1+0xdd0] ;  /* 0x000dd00001cf7983 */ /* 0x000ee20000300800 */
[----:B------:R-:W-:-:S03]  /*4a530*/  PRMT R111, R201, 0x5410, R202 ;  /* 0x00005410c96f7816 */ /* 0x000fc600000000ca */
        /* <DEDUP_REMOVED lines=12> */
[----:B------:R-:W-:Y:S06]  /*4a600*/  BAR.SYNC.DEFER_BLOCKING 0x0 ;  /* 0x0000000000007b1d */ /* 0x000fec0000010000 */
[----:B------:R-:W-:Y:S02]  /*4a610*/  STSM.16.M88.4 [R237], R80 ;  /* 0x00000050ed007844 */ /* 0x000fe40000000200 */
[----:B------:R-:W-:Y:S01]  /*4a620*/  BAR.SYNC.DEFER_BLOCKING 0x0 ;  /* 0x0000000000007b1d */ /* 0x000fe20000010000 */
[----:B----4-:R-:W-:-:S02]  /*4a630*/  PRMT R120, R183, 0x5410, R181 ;  /* 0x00005410b7787816 */ /* 0x010fc400000000b5 */
[----:B------:R-:W-:Y:S02]  /*4a640*/  PRMT R121, R188, 0x5410, R185 ;  /* 0x00005410bc797816 */ /* 0x000fe400000000b9 */
[----:B------:R-:W-:Y:S01]  /*4a650*/  PRMT R122, R198, 0x5410, R189 ;  /* 0x00005410c67a7816 */ /* 0x000fe200000000bd */
[----:B------:R-:W4:Y:S04]  /*4a660*/  LDL.LU R181, [R1+0xc14] ;  /* 0x000c140001b57983 */ /* 0x000f280000300800 */
[----:B------:R-:W4:Y:S01]  /*4a670*/  LDL.LU R183, [R1+0xeec] ;  /* 0x000eec0001b77983 */ /* 0x000f220000300800 */
[----:B------:R-:W-:-:S03]  /*4a680*/  PRMT R117, R196, 0x5410, R197 ;  /* 0x00005410c4757816 */ /* 0x000fc600000000c5 */
[----:B------:R-:W4:Y:S04]  /*4a690*/  LDL.LU R185, [R1+0xc10] ;  /* 0x000c100001b97983 */ /* 0x000f280000300800 */
[----:B------:R-:W4:Y:S04]  /*4a6a0*/  LDL.LU R188, [R1+0xee8] ;  /* 0x000ee80001bc7983 */ /* 0x000f280000300800 */
[----:B------:R-:W-:Y:S01]  /*4a6b0*/  LDS.128 R80, [R236] ;  /* 0x00000000ec507984 */ /* 0x000fe20000000c00 */
[----:B------:R-:W-:Y:S01]  /*4a6c0*/  BAR.SYNC.DEFER_BLOCKING 0x0 ;  /* 0x0000000000007b1d */ /* 0x000fe20000010000 */
[----:B------:R-:W-:-:S02]  /*4a6d0*/  PRMT R118, R225, 0x5410, R226 ;  /* 0x00005410e1767816 */ /* 0x000fc400000000e2 */
[----:B------:R-:W-:-:S03]  /*4a6e0*/  PRMT R116, R222, 0x5410, R224 ;  /* 0x00005410de747816 */ /* 0x000fc600000000e0 */
[----:B------:R-:W4:Y:S04]  /*4a6f0*/  LDL.LU R189, [R1+0xc0c] ;  /* 0x000c0c0001bd7983 */ /* 0x000f280000300800 */
[----:B------:R-:W4:Y:S04]  /*4a700*/  LDL.LU R198, [R1+0xee4] ;  /* 0x000ee40001c67983 */ /* 0x000f280000300800 */
        /* <DEDUP_REMOVED lines=243> */
[----:B------:R-:W-:-:S03]  /*4b640*/  PRMT R173, R205, 0x5410, R206 ;  /* 0x00005410cdad7816 */ /* 0x000fc600000000ce */
[----:B------:R-:W-:Y:S01]  /*4b650*/  LDS.128 R168, [R236] ;  /* 0x00000000eca87984 */ /* 0x000fe20000000c00 */
[----:B------:R-:W-:Y:S02]  /*4b660*/  PRMT R174, R203, 0x5410, R204 ;  /* 0x00005410cbae7816 */ /* 0x000fe400000000cc */
[----:B------:R-:W-:Y:S01]  /*4b670*/  PRMT R175, R201, 0x5410, R202 ;  /* 0x00005410c9af7816 */ /* 0x000fe200000000ca */
[----:B------:R-:W-:Y:S06]  /*4b680*/  BAR.SYNC.DEFER_BLOCKING 0x0 ;  /* 0x0000000000007b1d */ /* 0x000fec0000010000 */
[----:B------:R-:W-:Y:S02]  /*4b690*/  STSM.16.M88.4 [R237], R172 ;  /* 0x000000aced007844 */ /* 0x000fe40000000200 */
[----:B------:R-:W-:Y:S01]  /*4b6a0*/  BAR.SYNC.DEFER_BLOCKING 0x0 ;  /* 0x0000000000007b1d */ /* 0x000fe20000010000 */
[----:B------:R-:W-:-:S02]  /*4b6b0*/  PRMT R176, R214, 0x5410, R216 ;  /* 0x00005410d6b07816 */ /* 0x000fc400000000d8 */
[----:B------:R-:W-:Y:S02]  /*4b6c0*/  PRMT R177, R212, 0x5410, R213 ;  /* 0x00005410d4b17816 */ /* 0x000fe400000000d5 */
[----:B------:R-:W-:Y:S02]  /*4b6d0*/  PRMT R178, R209, 0x5410, R210 ;  /* 0x00005410d1b27816 */ /* 0x000fe400000000d2 */
[----:B--2---:R-:W-:Y:S01]  /*4b6e0*/  PRMT R179, R199, 0x5410, R200 ;  /* 0x00005410c7b37816 */ /* 0x004fe200000000c8 */
[----:B------:R-:W2:Y:S04]  /*4b6f0*/  LDL.LU R216, [R1+0xee0] ;  /* 0x000ee00001d87983 */ /* 0x000ea80000300800 */
[----:B------:R-:W2:Y:S04]  /*4b700*/  LDL.LU R214, [R1+0x10d8] ;  /* 0x0010d80001d67983 */ /* 0x000ea80000300800 */
[----:B------:R-:W2:Y:S04]  /*4b710*/  LDL.LU R213, [R1+0xed8] ;  /* 0x000ed80001d57983 */ /* 0x000ea80000300800 */
[----:B------:R-:W2:Y:S04]  /*4b720*/  LDL.LU R212, [R1+0x10d4] ;  /* 0x0010d40001d47983 */ /* 0x000ea80000300800 */
[----:B------:R-:W-:Y:S01]  /*4b730*/  LDS.128 R172, [R236] ;  /* 0x00000000ecac7984 */ /* 0x000fe20000000c00 */
[----:B------:R-:W-:Y:S06]  /*4b740*/  BAR.SYNC.DEFER_BLOCKING 0x0 ;  /* 0x0000000000007b1d */ /* 0x000fec0000010000 */
[----:B------:R-:W2:Y:S04]  /*4b750*/  LDL.LU R210, [R1+0xecc] ;  /* 0x000ecc0001d27983 */ /* 0x000ea80000300800 */
[----:B------:R-:W2:Y:S04]  /*4b760*/  LDL.LU R209, [R1+0x10c8] ;  /* 0x0010c80001d17983 */ /* 0x000ea80000300800 */
[----:B------:R-:W2:Y:S04]  /*4b770*/  LDL.LU R208, [R1+0xec0] ;  /* 0x000ec00001d07983 */ /* 0x000ea80000300800 */
[----:B------:R-:W2:Y:S04]  /*4b780*/  LDL.LU R207, [R1+0x10c4] ;  /* 0x0010c40001cf7983 */ /* 0x000ea80000300800 */
[----:B------:R-:W-:Y:S01]  /*4b790*/  STSM.16.M88.4 [R237], R176 ;  /* 0x000000b0ed007844 */ /* 0x000fe20000000200 */
[----:B------:R-:W-:Y:S06]  /*4b7a0*/  BAR.SYNC.DEFER_BLOCKING 0x0 ;  /* 0x0000000000007b1d */ /* 0x000fec0000010000 */
        /* <DEDUP_REMOVED lines=8> */
[----:B------:R-:W-:Y:S01]  /*4b830*/  LDS.128 R176, [R236] ;  /* 0x00000000ecb07984 */ /* 0x000fe20000000c00 */
[----:B----4-:R-:W-:-:S02]  /*4b840*/  PRMT R184, R183, 0x5410, R181 ;  /* 0x00005410b7b87816 */ /* 0x010fc400000000b5 */
[----:B------:R-:W-:Y:S02]  /*4b850*/  PRMT R180, R196, 0x5410, R197 ;  /* 0x00005410c4b47816 */ /* 0x000fe400000000c5 */
[----:B------:R-:W-:Y:S02]  /*4b860*/  PRMT R181, R225, 0x5410, R226 ;  /* 0x00005410e1b57816 */ /* 0x000fe400000000e2 */
[----:B------:R-:W-:Y:S02]  /*4b870*/  PRMT R182, R222, 0x5410, R224 ;  /* 0x00005410deb67816 */ /* 0x000fe400000000e0 */
[----:B------:R-:W-:Y:S01]  /*4b880*/  PRMT R183, R220, 0x5410, R221 ;  /* 0x00005410dcb77816 */ /* 0x000fe200000000dd */
[----:B------:R-:W-:Y:S06]  /*4b890*/  BAR.SYNC.DEFER_BLOCKING 0x0 ;  /* 0x0000000000007b1d */ /* 0x000fec0000010000 */
[----:B------:R-:W-:Y:S02]  /*4b8a0*/  STSM.16.M88.4 [R237], R180 ;  /* 0x000000b4ed007844 */ /* 0x000fe40000000200 */
[----:B------:R-:W-:Y:S06]  /*4b8b0*/  BAR.SYNC.DEFER_BLOCKING 0x0 ;  /* 0x0000000000007b1d */ /* 0x000fec0000010000 */
[----:B------:R-:W0:Y:S01]  /*4b8c0*/  LDS.128 R180, [R236] ;  /* 0x00000000ecb47984 */ /* 0x000e220000000c00 */
[----:B------:R-:W-:-:S02]  /*4b8d0*/  PRMT R219, R192, 0x3340, R193 ;  /* 0x00003340c0db7816 */ /* 0x000fc400000000c1 */
[----:B------:R-:W-:Y:S02]  /*4b8e0*/  PRMT R211, R190, 0x3340, R191 ;  /* 0x00003340bed37816 */ /* 0x000fe400000000bf */
[----:B------:R-:W-:Y:S02]  /*4b8f0*/  PRMT R185, R188, 0x5410, R185 ;  /* 0x00005410bcb97816 */ /* 0x000fe400000000b9 */
[----:B------:R-:W-:Y:S01]  /*4b900*/  PRMT R186, R198, 0x5410, R189 ;  /* 0x00005410c6ba7816 */ /* 0x000fe200000000bd */
[----:B0-----:R-:W-:Y:S04]  /*4b910*/  STL.64 [R1+0x50], R180 ;  /* 0x000050b401007387 */ /* 0x001fe80000100a00 */
[----:B------:R-:W-:Y:S04]  /*4b920*/  STL.64 [R1+0x58], R182 ;  /* 0x000058b601007387 */ /* 0x000fe80000100a00 */
        /* <DEDUP_REMOVED lines=14> */
[----:B---3--:R-:W-:-:S03]  /*4ba10*/  PRMT R187, R217, 0x5410, R218 ;  /* 0x00005410d9bb7816 */ /* 0x008fc600000000da */
[----:B------:R-:W3:Y:S04]  /*4ba20*/  LDL.LU R218, [R1+0xefc] ;  /* 0x000efc0001da7983 */ /* 0x000ee80000300800 */
[----:B------:R-:W3:Y:S01]  /*4ba30*/  LDL.LU R217, [R1+0x10e8] ;  /* 0x0010e80001d97983 */ /* 0x000ee20000300800 */
[----:B------:R-:W-:Y:S06]  /*4ba40*/  BAR.SYNC.DEFER_BLOCKING 0x0 ;  /* 0x0000000000007b1d */ /* 0x000fec0000010000 */
[----:B------:R2:W-:Y:S02]  /*4ba50*/  STSM.16.M88.4 [R237], R184 ;  /* 0x000000b8ed007844 */ /* 0x0005e40000000200 */
[----:B------:R-:W-:Y:S01]  /*4ba60*/  BAR.SYNC.DEFER_BLOCKING 0x0 ;  /* 0x0000000000007b1d */ /* 0x000fe20000010000 */
[----:B--2---:R-:W-:-:S05]  /*4ba70*/  PRMT R184, R214, 0x5410, R216 ;  /* 0x00005410d6b87816 */ /* 0x004fca00000000d8 */
[----:B------:R-:W2:Y:S04]  /*4ba80*/  LDL.LU R216, [R1+0xf40] ;  /* 0x000f400001d87983 */ /* 0x000ea80000300800 */
[----:B------:R-:W2:Y:S01]  /*4ba90*/  LDL.LU R214, [R1+0x1110] ;  /* 0x0011100001d67983 */ /* 0x000ea20000300800 */
[----:B------:R-:W-:-:S03]  /*4baa0*/  PRMT R185, R212, 0x5410, R213 ;  /* 0x00005410d4b97816 */ /* 0x000fc600000000d5 */
[----:B------:R-:W2:Y:S04]  /*4bab0*/  LDL.LU R213, [R1+0xf3c] ;  /* 0x000f3c0001d57983 */ /* 0x000ea80000300800 */
[----:B------:R-:W2:Y:S04]  /*4bac0*/  LDL.LU R212, [R1+0x110c] ;  /* 0x00110c0001d47983 */ /* 0x000ea80000300800 */
[----:B------:R-:W0:Y:S01]  /*4bad0*/  LDS.128 R232, [R236] ;  /* 0x00000000ece87984 */ /* 0x000e220000000c00 */
        /* <DEDUP_REMOVED lines=16> */
[----:B------:R-:W2:Y:S01]  /*4bbe0*/  LDL.LU R200, [R1+0xf38] ;  /* 0x000f380001c87983 */ /* 0x000ea20000300800 */
[----:B------:R-:W-:Y:S06]  /*4bbf0*/  BAR.SYNC.DEFER_BLOCKING 0x0 ;  /* 0x0000000000007b1d */ /* 0x000fec0000010000 */
[----:B------:R-:W2:Y:S04]  /*4bc00*/  LDL.LU R199, [R1+0x1108] ;  /* 0x0011080001c77983 */ /* 0x000ea80000300800 */
[----:B------:R-:W-:Y:S01]  /*4bc10*/  STSM.16.M88.4 [R237], R180 ;  /* 0x000000b4ed007844 */ /* 0x000fe20000000200 */
[----:B------:R-:W-:Y:S06]  /*4bc20*/  BAR.SYNC.DEFER_BLOCKING 0x0 ;  /* 0x0000000000007b1d */ /* 0x000fec0000010000 */
[----:B------:R-:W1:Y:S02]  /*4bc30*/  LDS.128 R180, [R236] ;  /* 0x00000000ecb47984 */ /* 0x000e640000000c00 */
[----:B------:R-:W-:Y:S06]  /*4bc40*/  BAR.SYNC.DEFER_BLOCKING 0x0 ;  /* 0x0000000000007b1d */ /* 0x000fec0000010000 */
[----:B------:R-:W-:Y:S04]  /*4bc50*/  STSM.16.M88.4 [R237], R184 ;  /* 0x000000b8ed007844 */ /* 0x000fe80000000200 */
[----:B0-----:R-:W-:Y:S04]  /*4bc60*/  STL.64 [R1+0x40], R232 ;  /* 0x000040e801007387 */ /* 0x001fe80000100a00 */
[----:B------:R0:W-:Y:S04]  /*4bc70*/  STL.64 [R1+0x48], R234 ;  /* 0x000048ea01007387 */ /* 0x0001e80000100a00 */
[----:B0-----:R-:W2:Y:S04]  /*4bc80*/  LDL.LU.64 R234, [R1+0x14d0] ;  /* 0x0014d00001ea7983 */ /* 0x001ea80000300a00 */
[----:B------:R-:W2:Y:S01]  /*4bc90*/  LDL.LU.64 R232, [R1+0x14c8] ;  /* 0x0014c80001e87983 */ /* 0x000ea20000300a00 */
[----:B----4-:R-:W-:-:S02]  /*4bca0*/  PRMT R184, R190, 0x5410, R193 ;  /* 0x00005410beb87816 */ /* 0x010fc400000000c1 */
[----:B------:R-:W-:Y:S02]  /*4bcb0*/  PRMT R185, R188, 0x5410, R191 ;  /* 0x00005410bcb97816 */ /* 0x000fe400000000bf */
[----:B------:R-:W-:Y:S01]  /*4bcc0*/  PRMT R186, R198, 0x5410, R189 ;  /* 0x00005410c6ba7816 */ /* 0x000fe200000000bd */
[----:B------:R-:W-:Y:S06]  /*4bcd0*/  BAR.SYNC.DEFER_BLOCKING 0x0 ;  /* 0x0000000000007b1d */ /* 0x000fec0000010000 */
[----:B------:R-:W0:Y:S04]  /*4bce0*/  LDS.128 R188, [R236] ;  /* 0x00000000ecbc7984 */ /* 0x000e280000000c00 */
[----:B-1----:R1:W-:Y:S04]  /*4bcf0*/  STL.64 [R1+0x30], R180 ;  /* 0x000030b401007387 */ /* 0x0023e80000100a00 */
[----:B------:R4:W-:Y:S01]  /*4bd00*/  STL.64 [R1+0x38], R182 ;  /* 0x000038b601007387 */ /* 0x0009e20000100a00 */
[----:B-1----:R-:W-:-:S02]  /*4bd10*/  PRMT R180, R196, 0x5410, R197 ;  /* 0x00005410c4b47816 */ /* 0x002fc400000000c5 */
[----:B------:R-:W-:Y:S02]  /*4bd20*/  PRMT R181, R225, 0x5410, R226 ;  /* 0x00005410e1b57816 */ /* 0x000fe400000000e2 */
[----:B----4-:R-:W-:Y:S02]  /*4bd30*/  PRMT R182, R222, 0x5410, R224 ;  /* 0x00005410deb67816 */ /* 0x010fe400000000e0 */
[----:B------:R-:W-:Y:S01]  /*4bd40*/  PRMT R183, R220, 0x5410, R221 ;  /* 0x00005410dcb77816 */ /* 0x000fe200000000dd */
[----:B------:R-:W-:Y:S06]  /*4bd50*/  BAR.SYNC.DEFER_BLOCKING 0x0 ;  /* 0x0000000000007b1d */ /* 0x000fec0000010000 */
[----:B------:R-:W-:Y:S02]  /*4bd60*/  STSM.16.M88.4 [R237], R180 ;  /* 0x000000b4ed007844 */ /* 0x000fe40000000200 */
[----:B------:R-:W-:Y:S01]  /*4bd70*/  BAR.SYNC.DEFER_BLOCKING 0x0 ;  /* 0x0000000000007b1d */ /* 0x000fe20000010000 */
[----:B---3--:R-:W-:-:S05]  /*4bd80*/  PRMT R187, R217, 0x5410, R218 ;  /* 0x00005410d9bb7816 */ /* 0x008fca00000000da */
[----:B------:R-:W1:Y:S02]  /*4bd90*/  LDS.128 R180, [R236] ;  /* 0x00000000ecb47984 */ /* 0x000e640000000c00 */
[----:B------:R-:W-:Y:S06]  /*4bda0*/  BAR.SYNC.DEFER_BLOCKING 0x0 ;  /* 0x0000000000007b1d */ /* 0x000fec0000010000 */
[----:B------:R-:W-:Y:S04]  /*4bdb0*/  STSM.16.M88.4 [R237], R184 ;  /* 0x000000b8ed007844 */ /* 0x000fe80000000200 */
[----:B0-----:R-:W-:Y:S04]  /*4bdc0*/  STL.64 [R1+0x20], R188 ;  /* 0x000020bc01007387 */ /* 0x001fe80000100a00 */
[----:B------:R-:W-:Y:S04]  /*4bdd0*/  STL.64 [R1+0x28], R190 ;  /* 0x000028be01007387 */ /* 0x000fe80000100a00 */
[----:B-1----:R-:W-:Y:S04]  /*4bde0*/  STL.64 [R1+0x10], R180 ;  /* 0x000010b401007387 */ /* 0x002fe80000100a00 */
[----:B------:R-:W-:Y:S01]  /*4bdf0*/  STL.64 [R1+0x18], R182 ;  /* 0x000018b601007387 */ /* 0x000fe20000100a00 */
[----:B------:R-:W-:Y:S01]  /*4be00*/  BAR.SYNC.DEFER_BLOCKING 0x0 ;  /* 0x0000000000007b1d */ /* 0x000fe20000010000 */
[----:B------:R-:W-:-:S02]  /*4be10*/  SHF.R.U32.HI R195, RZ, 0x8, R195 ;  /* 0x00000008ffc37819 */ /* 0x000fc400000116c3 */
[----:B------:R-:W-:-:S03]  /*4be20*/  LOP3.LUT R194, R194, 0xffff, RZ, 0xc0, !PT ;  /* 0x0000ffffc2c27812 */ /* 0x000fc600078ec0ff */
[----:B------:R-:W3:Y:S04]  /*4be30*/  LDL.LU R196, [R1+0x112c] ;  /* 0x00112c0001c47983 */ /* 0x000ee80000300800 */
[----:B------:R-:W0:Y:S01]  /*4be40*/  LDS.128 R180, [R236] ;  /* 0x00000000ecb47984 */ /* 0x000e220000000c00 */
[----:B------:R-:W-:-:S04]  /*4be50*/  LOP3.LUT R195, R195, 0xffff, RZ, 0xc0, !PT ;  /* 0x0000ffffc3c37812 */ /* 0x000fc800078ec0ff */
[----:B------:R-:W-:Y:S02]  /*4be60*/  PRMT R227, R194, 0x3340, R195 ;  /* 0x00003340c2e37816 */ /* 0x000fe400000000c3 */
[----:B------:R-:W4:Y:S04]  /*4be70*/  LDL.LU R194, [R1+0xf74] ;  /* 0x000f740001c27983 */ /* 0x000f280000300800 */
[----:B0-----:R-:W-:Y:S04]  /*4be80*/  STL.64 [R1+0x70], R180 ;  /* 0x000070b401007387 */ /* 0x001fe80000100a00 */
[----:B------:R-:W-:Y:S04]  /*4be90*/  STL.64 [R1+0x78], R182 ;  /* 0x000078b601007387 */ /* 0x000fe80000100a00 */
[----:B------:R-:W4:Y:S04]  /*4bea0*/  LDL.LU R197, [R1+0x1128] ;  /* 0x0011280001c57983 */ /* 0x000f280000300800 */
[----:B------:R-:W3:Y:S04]  /*4beb0*/  LDL.LU R195, [R1+0xf70] ;  /* 0x000f700001c37983 */ /* 0x000ee80000300800 */
        /* <DEDUP_REMOVED lines=8> */
[----:B------:R-:W3:Y:S01]  /*4bf40*/  LDL.LU R220, [R1+0xa4c] ;  /* 0x000a4c0001dc7983 */ /* 0x000ee20000300800 */
[----:B------:R-:W-:Y:S01]  /*4bf50*/  BAR.SYNC.DEFER_BLOCKING 0x0 ;  /* 0x0000000000007b1d */ /* 0x000fe20000010000 */
[----:B--2---:R-:W-:-:S02]  /*4bf60*/  PRMT R187, R199, 0x5410, R200 ;  /* 0x00005410c7bb7816 */ /* 0x004fc400000000c8 */
[----:B------:R-:W-:Y:S02]  /*4bf70*/  PRMT R190, R203, 0x5410, R204 ;  /* 0x00005410cbbe7816 */ /* 0x000fe400000000cc */
[----:B------:R-:W-:Y:S01]  /*4bf80*/  PRMT R184, R214, 0x5410, R216 ;  /* 0x00005410d6b87816 */ /* 0x000fe200000000d8 */
[----:B------:R-:W2:Y:S01]  /*4bf90*/  LDL.LU R218, [R1+0xf68] ;  /* 0x000f680001da7983 */ /* 0x000ea20000300800 */
[----:B------:R-:W-:-:S03]  /*4bfa0*/  PRMT R189, R205, 0x5410, R206 ;  /* 0x00005410cdbd7816 */ /* 0x000fc600000000ce */
[----:B------:R-:W2:Y:S04]  /*4bfb0*/  LDL.LU R199, [R1+0x1120] ;  /* 0x0011200001c77983 */ /* 0x000ea80000300800 */
[----:B------:R-:W2:Y:S04]  /*4bfc0*/  LDL.LU R217, [R1+0xfd8] ;  /* 0x000fd80001d97983 */ /* 0x000ea80000300800 */
[----:B------:R-:W2:Y:S01]  /*4bfd0*/  LDL.LU R204, [R1+0x1148] ;  /* 0x0011480001cc7983 */ /* 0x000ea20000300800 */
[----:B------:R-:W-:-:S03]  /*4bfe0*/  PRMT R185, R212, 0x5410, R213 ;  /* 0x00005410d4b97816 */ /* 0x000fc600000000d5 */
[----:B------:R-:W2:Y:S04]  /*4bff0*/  LDL.LU R216, [R1+0xfd4] ;  /* 0x000fd40001d87983 */ /* 0x000ea80000300800 */
[----:B------:R-:W2:Y:S04]  /*4c000*/  LDL.LU R205, [R1+0x1144] ;  /* 0x0011440001cd7983 */ /* 0x000ea80000300800 */
[----:B------:R-:W2:Y:S01]  /*4c010*/  LDL.LU R214, [R1+0xfc4] ;  /* 0x000fc40001d67983 */ /* 0x000ea20000300800 */
[----:B------:R-:W-:-:S03]  /*4c020*/  PRMT R191, R201, 0x5410, R202 ;  /* 0x00005410c9bf7816 */ /* 0x000fc600000000ca */
[----:B------:R-:W2:Y:S01]  /*4c030*/  LDL.LU R206, [R1+0x113c] ;  /* 0x00113c0001ce7983 */ /* 0x000ea20000300800 */
[----:B------:R-:W-:-:S03]  /*4c040*/  PRMT R186, R209, 0x5410, R210 ;  /* 0x00005410d1ba7816 */ /* 0x000fc600000000d2 */
[----:B------:R-:W2:Y:S01]  /*4c050*/  LDL.LU R213, [R1+0xf94] ;  /* 0x000f940001d57983 */ /* 0x000ea20000300800 */
[----:B------:R-:W-:-:S03]  /*4c060*/  PRMT R188, R207, 0x5410, R208 ;  /* 0x00005410cfbc7816 */ /* 0x000fc600000000d0 */
        /* <DEDUP_REMOVED lines=9> */
[----:B------:R0:W-:Y:S01]  /*4c100*/  STSM.16.M88.4 [R237], R188 ;  /* 0x000000bced007844 */ /* 0x0001e20000000200 */
[----:B------:R-:W-:Y:S06]  /*4c110*/  BAR.SYNC.DEFER_BLOCKING 0x0 ;  /* 0x0000000000007b1d */ /* 0x000fec0000010000 */
[----:B0-----:R-:W2:Y:S04]  /*4c120*/  LDL.LU R191, [R1+0xf78] ;  /* 0x000f780001bf7983 */ /* 0x001ea80000300800 */
[----:B------:R-:W0:Y:S01]  /*4c130*/  LDS.128 R180, [R236] ;  /* 0x00000000ecb47984 */ /* 0x000e220000000c00 */
[----:B------:R-:W-:Y:S06]  /*4c140*/  BAR.SYNC.DEFER_BLOCKING 0x0 ;  /* 0x0000000000007b1d */ /* 0x000fec0000010000 */
[----:B------:R-:W-:Y:S02]  /*4c150*/  STSM.16.M88.4 [R237], R184 ;  /* 0x000000b8ed007844 */ /* 0x000fe40000000200 */
[----:B------:R-:W-:Y:S06]  /*4c160*/  BAR.SYNC.DEFER_BLOCKING 0x0 ;  /* 0x0000000000007b1d */ /* 0x000fec0000010000 */
[----:B0-----:R-:W-:Y:S04]  /*4c170*/  STL.64 [R1+0x1490], R180 ;  /* 0x001490b401007387 */ /* 0x001fe80000100a00 */
[----:B------:R-:W-:Y:S04]  /*4c180*/  STL.64 [R1+0x1480], R182 ;  /* 0x001480b601007387 */ /* 0x000fe80000100a00 */
[----:B------:R-:W0:Y:S01]  /*4c190*/  LDS.128 R180, [R236] ;  /* 0x00000000ecb47984 */ /* 0x000e220000000c00 */
[----:B----4-:R-:W-:-:S02]  /*4c1a0*/  PRMT R197, R197, 0x5410, R194 ;  /* 0x00005410c5c57816 */ /* 0x010fc400000000c2 */
[----:B---3--:R-:W-:Y:S02]  /*4c1b0*/  PRMT R198, R198, 0x5410, R195 ;  /* 0x00005410c6c67816 */ /* 0x008fe400000000c3 */
[----:B------:R-:W-:Y:S02]  /*4c1c0*/  PRMT R192, R193, 0x5410, R192 ;  /* 0x00005410c1c07816 */ /* 0x000fe400000000c0 */
[----:B------:R-:W-:Y:S02]  /*4c1d0*/  PRMT R193, R225, 0x5410, R226 ;  /* 0x00005410e1c17816 */ /* 0x000fe400000000e2 */
[----:B------:R-:W-:Y:S02]  /*4c1e0*/  PRMT R194, R222, 0x5410, R224 ;  /* 0x00005410dec27816 */ /* 0x000fe400000000e0 */
[----:B------:R-:W-:Y:S01]  /*4c1f0*/  PRMT R195, R220, 0x5410, R221 ;  /* 0x00005410dcc37816 */ /* 0x000fe200000000dd */
[----:B------:R-:W-:Y:S06]  /*4c200*/  BAR.SYNC.DEFER_BLOCKING 0x0 ;  /* 0x0000000000007b1d */ /* 0x000fec0000010000 */
[----:B------:R-:W-:Y:S02]  /*4c210*/  STSM.16.M88.4 [R237], R192 ;  /* 0x000000c0ed007844 */ /* 0x000fe40000000200 */
[----:B------:R-:W-:Y:S06]  /*4c220*/  BAR.SYNC.DEFER_BLOCKING 0x0 ;  /* 0x0000000000007b1d */ /* 0x000fec0000010000 */
[----:B------:R-:W1:Y:S01]  /*4c230*/  LDS.128 R184, [R236] ;  /* 0x00000000ecb87984 */ /* 0x000e620000000c00 */
[----:B--2---:R-:W-:-:S03]  /*4c240*/  PRMT R199, R199, 0x5410, R218 ;  /* 0x00005410c7c77816 */ /* 0x004fc600000000da */
[----:B0-----:R-:W-:Y:S01]  /*4c250*/  STL [R1], R180 ;  /* 0x000000b401007387 */ /* 0x001fe20000100800 */
[----:B------:R-:W-:-:S03]  /*4c260*/  PRMT R201, R201, 0x5410, R212 ;  /* 0x00005410c9c97816 */ /* 0x000fc600000000d4 */
[----:B------:R0:W-:Y:S01]  /*4c270*/  STL.64 [R1+0x8], R182 ;  /* 0x000008b601007387 */ /* 0x0001e20000100a00 */
[----:B------:R-:W-:Y:S02]  /*4c280*/  PRMT R200, R200, 0x5410, R213 ;  /* 0x00005410c8c87816 */ /* 0x000fe400000000d5 */
[----:B------:R-:W-:Y:S02]  /*4c290*/  PRMT R206, R206, 0x5410, R214 ;  /* 0x00005410cece7816 */ /* 0x000fe400000000d6 */
[----:B------:R-:W-:Y:S02]  /*4c2a0*/  PRMT R202, R202, 0x5410, R210 ;  /* 0x00005410caca7816 */ /* 0x000fe400000000d2 */
[----:B------:R-:W-:Y:S01]  /*4c2b0*/  PRMT R203, R203, 0x5410, R209 ;  /* 0x00005410cbcb7816 */ /* 0x000fe200000000d1 */
[----:B------:R-:W-:Y:S01]  /*4c2c0*/  BAR.SYNC.DEFER_BLOCKING 0x0 ;  /* 0x0000000000007b1d */ /* 0x000fe20000010000 */
[----:B------:R-:W-:-:S05]  /*4c2d0*/  PRMT R207, R207, 0x5410, R208 ;  /* 0x00005410cfcf7816 */ /* 0x000fca00000000d0 */
[----:B-1----:R-:W-:Y:S04]  /*4c2e0*/  STL.64 [R1+0x1468], R184 ;  /* 0x001468b801007387 */ /* 0x002fe80000100a00 */
[----:B------:R-:W-:Y:S01]  /*4c2f0*/  STL.64 [R1+0x1458], R186 ;  /* 0x001458ba01007387 */ /* 0x000fe20000100a00 */
[----:B------:R-:W-:-:S03]  /*4c300*/  PRMT R196, R196, 0x5410, R191 ;  /* 0x00005410c4c47816 */ /* 0x000fc600000000bf */
[----:B------:R-:W2:Y:S04]  /*4c310*/  LDL.LU R212, [R1+0x1164] ;  /* 0x0011640001d47983 */ /* 0x000ea80000300800 */
[----:B------:R1:W-:Y:S04]  /*4c320*/  STSM.16.M88.4 [R237], R196 ;  /* 0x000000c4ed007844 */ /* 0x0003e80000000200 */
[----:B------:R-:W3:Y:S01]  /*4c330*/  LDL.LU R213, [R1+0x1160] ;  /* 0x0011600001d57983 */ /* 0x000ee20000300800 */
[----:B0-----:R-:W-:Y:S01]  /*4c340*/  IMAD.MOV.U32 R182, RZ, RZ, R181 ;  /* 0x000000ffffb67224 */ /* 0x001fe200078e00b5 */
[----:B------:R-:W-:-:S02]  /*4c350*/  PRMT R205, R205, 0x5410, R216 ;  /* 0x00005410cdcd7816 */ /* 0x000fc400000000d8 */
[----:B------:R-:W-:Y:S01]  /*4c360*/  PRMT R204, R204, 0x5410, R217 ;  /* 0x00005410cccc7816 */ /* 0x000fe200000000d9 */
[----:B------:R-:W-:Y:S06]  /*4c370*/  BAR.SYNC.DEFER_BLOCKING 0x0 ;  /* 0x0000000000007b1d */ /* 0x000fec0000010000 */
[----:B-1----:R-:W4:Y:S04]  /*4c380*/  LDL.LU R196, [R1+0x1008] ;  /* 0x0010080001c47983 */ /* 0x002f280000300800 */
[----:B------:R-:W4:Y:S04]  /*4c390*/  LDL.LU R214, [R1+0x115c] ;  /* 0x00115c0001d67983 */ /* 0x000f280000300800 */
[----:B------:R-:W2:Y:S04]  /*4c3a0*/  LDL.LU R197, [R1+0xffc] ;  /* 0x000ffc0001c57983 */ /* 0x000ea80000300800 */
[----:B------:R-:W2:Y:S04]  /*4c3b0*/  LDL.LU R208, [R1+0x1154] ;  /* 0x0011540001d07983 */ /* 0x000ea80000300800 */
        /* <DEDUP_REMOVED lines=20> */
[----:B------:R-:W0:Y:S01]  /*4c500*/  LDS.128 R188, [R236] ;  /* 0x00000000ecbc7984 */ /* 0x000e220000000c00 */
[----:B------:R-:W-:Y:S06]  /*4c510*/  BAR.SYNC.DEFER_BLOCKING 0x0 ;  /* 0x0000000000007b1d */ /* 0x000fec0000010000 */
[----:B0-----:R0:W-:Y:S04]  /*4c520*/  STL.64 [R1+0x1450], R188 ;  /* 0x001450bc01007387 */ /* 0x0011e80000100a00 */
[----:B0-----:R-:W3:Y:S04]  /*4c530*/  LDL.LU R188, [R1+0x1018] ;  /* 0x0010180001bc7983 */ /* 0x001ee80000300800 */
[----:B------:R-:W3:Y:S04]  /*4c540*/  LDL.LU R189, [R1+0x1010] ;  /* 0x0010100001bd7983 */ /* 0x000ee80000300800 */
[----:B------:R-:W-:Y:S01]  /*4c550*/  STSM.16.M88.4 [R237], R200 ;  /* 0x000000c8ed007844 */ /* 0x000fe20000000200 */
[----:B------:R-:W-:Y:S06]  /*4c560*/  BAR.SYNC.DEFER_BLOCKING 0x0 ;  /* 0x0000000000007b1d */ /* 0x000fec0000010000 */
[----:B------:R-:W0:Y:S02]  /*4c570*/  LDS.128 R192, [R236] ;  /* 0x00000000ecc07984 */ /* 0x000e240000000c00 */
[----:B------:R-:W-:Y:S06]  /*4c580*/  BAR.SYNC.DEFER_BLOCKING 0x0 ;  /* 0x0000000000007b1d */ /* 0x000fec0000010000 */
[----:B------:R-:W-:Y:S02]  /*4c590*/  STSM.16.M88.4 [R237], R204 ;  /* 0x000000cced007844 */ /* 0x000fe40000000200 */
[----:B------:R-:W-:Y:S01]  /*4c5a0*/  BAR.SYNC.DEFER_BLOCKING 0x0 ;  /* 0x0000000000007b1d */ /* 0x000fe20000010000 */
[----:B------:R-:W-:-:S02]  /*4c5b0*/  PRMT R211, R215, 0x5410, R211 ;  /* 0x00005410d7d37816 */ /* 0x000fc400000000d3 */
[----:B----4-:R-:W-:Y:S02]  /*4c5c0*/  PRMT R214, R214, 0x5410, R196 ;  /* 0x00005410d6d67816 */ /* 0x010fe400000000c4 */
[----:B--2---:R-:W-:Y:S02]  /*4c5d0*/  PRMT R208, R208, 0x5410, R197 ;  /* 0x00005410d0d07816 */ /* 0x004fe400000000c5 */
[----:B---3--:R-:W-:Y:S02]  /*4c5e0*/  PRMT R209, R209, 0x5410, R198 ;  /* 0x00005410d1d17816 */ /* 0x008fe400000000c6 */
[----:B------:R-:W-:Y:S02]  /*4c5f0*/  PRMT R210, R210, 0x5410, R199 ;  /* 0x00005410d2d27816 */ /* 0x000fe400000000c7 */
[----:B------:R-:W1:Y:S01]  /*4c600*/  LDS.128 R196, [R236] ;  /* 0x00000000ecc47984 */ /* 0x000e620000000c00 */
[----:B------:R-:W-:Y:S06]  /*4c610*/  BAR.SYNC.DEFER_BLOCKING 0x0 ;  /* 0x0000000000007b1d */ /* 0x000fec0000010000 */
[----:B------:R-:W-:Y:S02]  /*4c620*/  STSM.16.M88.4 [R237], R208 ;  /* 0x000000d0ed007844 */ /* 0x000fe40000000200 */
[----:B------:R-:W-:Y:S06]  /*4c630*/  BAR.SYNC.DEFER_BLOCKING 0x0 ;  /* 0x0000000000007b1d */ /* 0x000fec0000010000 */
[----:B------:R-:W2:Y:S04]  /*4c640*/  LDS.128 R200, [R236] ;  /* 0x00000000ecc87984 */ /* 0x000ea80000000c00 */
[----:B------:R-:W-:Y:S04]  /*4c650*/  STL.64 [R1+0x1448], R190 ;  /* 0x001448be01007387 */ /* 0x000fe80000100a00 */
[----:B0-----:R-:W-:Y:S04]  /*4c660*/  STL.64 [R1+0x1440], R192 ;  /* 0x001440c001007387 */ /* 0x001fe80000100a00 */
[----:B------:R-:W-:Y:S01]  /*4c670*/  STL.64 [R1+0x1438], R194 ;  /* 0x001438c201007387 */ /* 0x000fe20000100a00 */
[----:B------:R-:W-:-:S03]  /*4c680*/  PRMT R221, R221, 0x5410, R180 ;  /* 0x00005410dddd7816 */ /* 0x000fc600000000b4 */
[----:B-1----:R-:W-:Y:S01]  /*4c690*/  STL.64 [R1+0x1430], R196 ;  /* 0x001430c401007387 */ /* 0x002fe20000100a00 */
[----:B------:R-:W-:-:S03]  /*4c6a0*/  PRMT R222, R222, 0x5410, R181 ;  /* 0x00005410dede7816 */ /* 0x000fc600000000b5 */
[----:B------:R-:W-:Y:S01]  /*4c6b0*/  STL.64 [R1+0x1428], R198 ;  /* 0x001428c601007387 */ /* 0x000fe20000100a00 */
[----:B------:R-:W-:Y:S02]  /*4c6c0*/  PRMT R219, R223, 0x5410, R219 ;  /* 0x00005410dfdb7816 */ /* 0x000fe400000000db */
[----:B------:R-:W-:Y:S02]  /*4c6d0*/  PRMT R223, R224, 0x5410, R225 ;  /* 0x00005410e0df7816 */ /* 0x000fe400000000e1 */
[----:B------:R-:W-:Y:S01]  /*4c6e0*/  PRMT R218, R218, 0x5410, R226 ;  /* 0x00005410dada7816 */ /* 0x000fe200000000e2 */
[----:B--2---:R-:W-:Y:S04]  /*4c6f0*/  STL.64 [R1+0x1420], R200 ;  /* 0x001420c801007387 */ /* 0x004fe80000100a00 */
[----:B------:R0:W-:Y:S04]  /*4c700*/  STL.64 [R1+0x1418], R202 ;  /* 0x001418ca01007387 */ /* 0x0001e80000100a00 */
[----:B------:R-:W2:Y:S04]  /*4c710*/  LDL.LU R180, [R1+0x1078] ;  /* 0x0010780001b47983 */ /* 0x000ea80000300800 */
[----:B------:R-:W2:Y:S04]  /*4c720*/  LDL.LU R181, [R1+0x119c] ;  /* 0x00119c0001b57983 */ /* 0x000ea80000300800 */
[----:B0-----:R-:W3:Y:S04]  /*4c730*/  LDL.LU R203, [R1+0x1074] ;  /* 0x0010740001cb7983 */ /* 0x001ee80000300800 */
[----:B------:R-:W3:Y:S04]  /*4c740*/  LDL.LU R200, [R1+0x1198] ;  /* 0x0011980001c87983 */ /* 0x000ee80000300800 */
[----:B------:R-:W4:Y:S04]  /*4c750*/  LDL.LU R201, [R1+0x1070] ;  /* 0x0010700001c97983 */ /* 0x000f280000300800 */
[----:B------:R-:W4:Y:S04]  /*4c760*/  LDL.LU R198, [R1+0x1194] ;  /* 0x0011940001c67983 */ /* 0x000f280000300800 */
[----:B------:R-:W2:Y:S04]  /*4c770*/  LDL.LU R197, [R1+0x1068] ;  /* 0x0010680001c57983 */ /* 0x000ea80000300800 */
[----:B------:R-:W2:Y:S04]  /*4c780*/  LDL.LU R224, [R1+0x118c] ;  /* 0x00118c0001e07983 */ /* 0x000ea80000300800 */
[----:B------:R-:W3:Y:S04]  /*4c790*/  LDL.LU R194, [R1+0x105c] ;  /* 0x00105c0001c27983 */ /* 0x000ee80000300800 */
[----:B------:R-:W3:Y:S04]  /*4c7a0*/  LDL.LU R225, [R1+0x1188] ;  /* 0x0011880001e17983 */ /* 0x000ee80000300800 */
[----:B------:R-:W4:Y:S04]  /*4c7b0*/  LDL.LU R195, [R1+0x1058] ;  /* 0x0010580001c37983 */ /* 0x000f280000300800 */
[----:B------:R-:W4:Y:S04]  /*4c7c0*/  LDL.LU R226, [R1+0x1184] ;  /* 0x0011840001e27983 */ /* 0x000f280000300800 */
[----:B------:R-:W4:Y:S01]  /*4c7d0*/  LDL.LU R190, [R1+0xa48] ;  /* 0x000a480001be7983 */ /* 0x000f220000300800 */
[----:B------:R-:W-:-:S02]  /*4c7e0*/  PRMT R212, R212, 0x5410, R188 ;  /* 0x00005410d4d47816 */ /* 0x000fc400000000bc */
[----:B------:R-:W-:Y:S01]  /*4c7f0*/  PRMT R213, R213, 0x5410, R189 ;  /* 0x00005410d5d57816 */ /* 0x000fe200000000bd */
[----:B------:R-:W4:Y:S04]  /*4c800*/  LDL.LU R188, [R1+0x106c] ;  /* 0x00106c0001bc7983 */ /* 0x000f280000300800 */
[----:B------:R-:W4:Y:S01]  /*4c810*/  LDL.LU R189, [R1+0x1190] ;  /* 0x0011900001bd7983 */ /* 0x000f220000300800 */
[----:B------:R-:W-:Y:S01]  /*4c820*/  PRMT R215, R187, 0x5410, R186 ;  /* 0x00005410bbd77816 */ /* 0x000fe200000000ba */
[----:B------:R-:W-:Y:S06]  /*4c830*/  BAR.SYNC.DEFER_BLOCKING 0x0 ;  /* 0x0000000000007b1d */ /* 0x000fec0000010000 */
[----:B------:R-:W-:Y:S02]  /*4c840*/  STSM.16.M88.4 [R237], R212 ;  /* 0x000000d4ed007844 */ /* 0x000fe40000000200 */
[----:B------:R-:W-:Y:S01]  /*4c850*/  BAR.SYNC.DEFER_BLOCKING 0x0 ;  /* 0x0000000000007b1d */ /* 0x000fe20000010000 */
[----:B------:R-:W-:-:S02]  /*4c860*/  PRMT R216, R216, 0x5410, R185 ;  /* 0x00005410d8d87816 */ /* 0x000fc400000000b9 */
[----:B------:R-:W-:-:S03]  /*4c870*/  PRMT R217, R217, 0x5410, R183 ;  /* 0x00005410d9d97816 */ /* 0x000fc600000000b7 */
[----:B------:R-:W0:Y:S02]  /*4c880*/  LDS.128 R204, [R236] ;  /* 0x00000000eccc7984 */ /* 0x000e240000000c00 */
[----:B------:R-:W-:Y:S06]  /*4c890*/  BAR.SYNC.DEFER_BLOCKING 0x0 ;  /* 0x0000000000007b1d */ /* 0x000fec0000010000 */
[----:B------:R-:W-:Y:S02]  /*4c8a0*/  STSM.16.M88.4 [R237], R216 ;  /* 0x000000d8ed007844 */ /* 0x000fe40000000200 */
[----:B------:R-:W-:Y:S01]  /*4c8b0*/  BAR.SYNC.DEFER_BLOCKING 0x0 ;  /* 0x0000000000007b1d */ /* 0x000fe20000010000 */
[----:B------:R-:W-:-:S05]  /*4c8c0*/  PRMT R220, R220, 0x5410, R184 ;  /* 0x00005410dcdc7816 */ /* 0x000fca00000000b8 */
[----:B------:R-:W1:Y:S02]  /*4c8d0*/  LDS.128 R208, [R236] ;  /* 0x00000000ecd07984 */ /* 0x000e640000000c00 */
[----:B------:R-:W-:Y:S06]  /*4c8e0*/  BAR.SYNC.DEFER_BLOCKING 0x0 ;  /* 0x0000000000007b1d */ /* 0x000fec0000010000 */
[----:B------:R4:W-:Y:S02]  /*4c8f0*/  STSM.16.M88.4 [R237], R220 ;  /* 0x000000dced007844 */ /* 0x0009e40000000200 */
[----:B------:R-:W-:Y:S06]  /*4c900*/  BAR.SYNC.DEFER_BLOCKING 0x0 ;  /* 0x0000000000007b1d */ /* 0x000fec0000010000 */
[----:B------:R-:W4:Y:S04]  /*4c910*/  LDS.128 R212, [R236] ;  /* 0x00000000ecd47984 */ /* 0x000f280000000c00 */
[----:B0-----:R-:W-:Y:S04]  /*4c920*/  STL.64 [R1+0x1410], R204 ;  /* 0x001410cc01007387 */ /* 0x001fe80000100a00 */
[----:B------:R-:W-:Y:S04]  /*4c930*/  STL.64 [R1+0x1408], R206 ;  /* 0x001408ce01007387 */ /* 0x000fe80000100a00 */
[----:B-1----:R-:W-:Y:S04]  /*4c940*/  STL.64 [R1+0x1400], R208 ;  /* 0x001400d001007387 */ /* 0x002fe80000100a00 */
        /* <DEDUP_REMOVED lines=11> */
[----:B--2---:R-:W-:-:S02]  /*4ca00*/  PRMT R224, R224, 0x5410, R197 ;  /* 0x00005410e0e07816 */ /* 0x004fc400000000c5 */
[----:B---3--:R-:W-:Y:S02]  /*4ca10*/  PRMT R225, R225, 0x5410, R194 ;  /* 0x00005410e1e17816 */ /* 0x008fe400000000c2 */
[----:B----4-:R-:W-:Y:S02]  /*4ca20*/  PRMT R226, R226, 0x5410, R195 ;  /* 0x00005410e2e27816 */ /* 0x010fe400000000c3 */
[----:B------:R-:W-:Y:S01]  /*4ca30*/  PRMT R227, R190, 0x5410, R227 ;  /* 0x00005410bee37816 */ /* 0x000fe200000000e3 */
[----:B------:R-:W-:Y:S06]  /*4ca40*/  BAR.SYNC.DEFER_BLOCKING 0x0 ;  /* 0x0000000000007b1d */ /* 0x000fec0000010000 */
[----:B------:R-:W-:Y:S02]  /*4ca50*/  STSM.16.M88.4 [R237], R224 ;  /* 0x000000e0ed007844 */ /* 0x000fe40000000200 */
[----:B------:R-:W-:Y:S06]  /*4ca60*/  BAR.SYNC.DEFER_BLOCKING 0x0 ;  /* 0x0000000000007b1d */ /* 0x000fec0000010000 */
[----:B------:R0:W1:Y:S01]  /*4ca70*/  LDS.128 R216, [R236] ;  /* 0x00000000ecd87984 */ /* 0x0000620000000c00 */
[----:B------:R-:W-:-:S03]  /*4ca80*/  PRMT R220, R181, 0x5410, R180 ;  /* 0x00005410b5dc7816 */ /* 0x000fc600000000b4 */
[----:B------:R-:W2:Y:S04]  /*4ca90*/  LDL.LU R180, [R1+0x1088] ;  /* 0x0010880001b47983 */ /* 0x000ea80000300800 */
[----:B------:R-:W2:Y:S04]  /*4caa0*/  LDL.LU R181, [R1+0x11a0] ;  /* 0x0011a00001b57983 */ /* 0x000ea80000300800 */
[----:B------:R-:W-:Y:S04]  /*4cab0*/  STL.64 [R1+0x13c8], R212 ;  /* 0x0013c8d401007387 */ /* 0x000fe80000100a00 */
[----:B------:R-:W-:Y:S04]  /*4cac0*/  STL.64 [R1+0x13b8], R214 ;  /* 0x0013b8d601007387 */ /* 0x000fe80000100a00 */
[----:B0-----:R-:W3:Y:S01]  /*4cad0*/  LDL.LU R236, [R1+0x14c0] ;  /* 0x0014c00001ec7983 */ /* 0x001ee20000300800 */
[----:B------:R-:W-:-:S03]  /*4cae0*/  PRMT R223, R189, 0x5410, R188 ;  /* 0x00005410bddf7816 */ /* 0x000fc600000000bc */
[----:B------:R-:W4:Y:S04]  /*4caf0*/  LDL.LU R197, [R1+0x10bc] ;  /* 0x0010bc0001c57983 */ /* 0x000f280000300800 */
[----:B------:R-:W4:Y:S04]  /*4cb00*/  LDL.LU R194, [R1+0x11c0] ;  /* 0x0011c00001c27983 */ /* 0x000f280000300800 */
[----:B------:R-:W3:Y:S04]  /*4cb10*/  LDL.LU R195, [R1+0x10b8] ;  /* 0x0010b80001c37983 */ /* 0x000ee80000300800 */
[----:B------:R-:W3:Y:S01]  /*4cb20*/  LDL.LU R190, [R1+0x11bc] ;  /* 0x0011bc0001be7983 */ /* 0x000ee20000300800 */
[----:B------:R-:W-:-:S03]  /*4cb30*/  PRMT R227, R250, 0x5410, R252 ;  /* 0x00005410fae37816 */ /* 0x000fc600000000fc */
[----:B------:R-:W4:Y:S04]  /*4cb40*/  LDL.LU R188, [R1+0x10b0] ;  /* 0x0010b00001bc7983 */ /* 0x000f280000300800 */
[----:B------:R-:W4:Y:S04]  /*4cb50*/  LDL.LU R189, [R1+0x11b8] ;  /* 0x0011b80001bd7983 */ /* 0x000f280000300800 */
[----:B-1----:R-:W-:Y:S04]  /*4cb60*/  STL.64 [R1+0x13d0], R216 ;  /* 0x0013d0d801007387 */ /* 0x002fe80000100a00 */
[----:B------:R-:W-:Y:S04]  /*4cb70*/  STL.64 [R1+0x13c0], R218 ;  /* 0x0013c0da01007387 */ /* 0x000fe80000100a00 */
[----:B------:R-:W3:Y:S04]  /*4cb80*/  LDL.LU R250, [R1+0x14bc] ;  /* 0x0014bc0001fa7983 */ /* 0x000ee80000300800 */
[----:B------:R-:W4:Y:S01]  /*4cb90*/  LDL.LU R252, [R1+0xb28] ;  /* 0x000b280001fc7983 */ /* 0x000f220000300800 */
[----:B------:R-:W-:Y:S01]  /*4cba0*/  BAR.SYNC.DEFER_BLOCKING 0x0 ;  /* 0x0000000000007b1d */ /* 0x000fe20000010000 */
[----:B------:R-:W-:-:S02]  /*4cbb0*/  PRMT R221, R200, 0x5410, R203 ;  /* 0x00005410c8dd7816 */ /* 0x000fc400000000cb */
[----:B------:R-:W-:-:S05]  /*4cbc0*/  PRMT R222, R198, 0x5410, R201 ;  /* 0x00005410c6de7816 */ /* 0x000fca00000000c9 */
[----:B------:R-:W-:Y:S01]  /*4cbd0*/  STSM.16.M88.4 [R237], R220 ;  /* 0x000000dced007844 */ /* 0x000fe20000000200 */
[----:B------:R-:W-:Y:S01]  /*4cbe0*/  BAR.SYNC.DEFER_BLOCKING 0x0 ;  /* 0x0000000000007b1d */ /* 0x000fe20000010000 */
[----:B------:R-:W-:Y:S02]  /*4cbf0*/  PRMT R203, R2, 0x5410, R251 ;  /* 0x0000541002cb7816 */ /* 0x000fe400000000fb */
[----:B------:R-:W-:Y:S02]  /*4cc00*/  PRMT R224, R184, 0x5410, R187 ;  /* 0x00005410b8e07816 */ /* 0x000fe400000000bb */
[----:B------:R-:W-:Y:S02]  /*4cc10*/  PRMT R225, R183, 0x5410, R185 ;  /* 0x00005410b7e17816 */ /* 0x000fe400000000b9 */
[----:B------:R-:W-:Y:S02]  /*4cc20*/  PRMT R200, R196, 0x5410, R199 ;  /* 0x00005410c4c87816 */ /* 0x000fe400000000c7 */
[----:B------:R-:W-:-:S02]  /*4cc30*/  PRMT R201, R193, 0x5410, R192 ;  /* 0x00005410c1c97816 */ /* 0x000fc400000000c0 */
[----:B------:R-:W-:Y:S01]  /*4cc40*/  PRMT R202, R186, 0x5410, R191 ;  /* 0x00005410baca7816 */ /* 0x000fe200000000bf */
[----:B------:R-:W3:Y:S04]  /*4cc50*/  LDL.LU.64 R192, [R1+0xe30] ;  /* 0x000e300001c07983 */ /* 0x000ee80000300a00 */
[----:B------:R-:W3:Y:S04]  /*4cc60*/  LDL.LU R191, [R1+0xea8] ;  /* 0x000ea80001bf7983 */ /* 0x000ee80000300800 */
[----:B------:R-:W3:Y:S04]  /*4cc70*/  LDL.LU R186, [R1+0x10d0] ;  /* 0x0010d00001ba7983 */ /* 0x000ee80000300800 */
[----:B------:R-:W3:Y:S01]  /*4cc80*/  LDL.LU R187, [R1+0xe2c] ;  /* 0x000e2c0001bb7983 */ /* 0x000ee20000300800 */
[----:B------:R-:W-:-:S02]  /*4cc90*/  PRMT R199, R3, 0x5410, R0 ;  /* 0x0000541003c77816 */ /* 0x000fc40000000000 */
[----:B--2---:R-:W-:Y:S02]  /*4cca0*/  PRMT R226, R181, 0x5410, R180 ;  /* 0x00005410b5e27816 */ /* 0x004fe400000000b4 */
[----:B------:R-:W2:Y:S04]  /*4ccb0*/  LDL.LU R181, [R1+0xf7c] ;  /* 0x000f7c0001b57983 */ /* 0x000ea80000300800 */
[----:B------:R-:W2:Y:S04]  /*4ccc0*/  LDL.LU.64 R184, [R1+0xe38] ;  /* 0x000e380001b87983 */ /* 0x000ea80000300a00 */
[----:B----4-:R-:W0:Y:S01]  /*4ccd0*/  LDS.128 R220, [R252] ;  /* 0x00000000fcdc7984 */ /* 0x010e220000000c00 */
[----:B------:R-:W-:Y:S06]  /*4cce0*/  BAR.SYNC.DEFER_BLOCKING 0x0 ;  /* 0x0000000000007b1d */ /* 0x000fec0000010000 */
[----:B------:R-:W-:Y:S02]  /*4ccf0*/  STSM.16.M88.4 [R237], R224 ;  /* 0x000000e0ed007844 */ /* 0x000fe40000000200 */
[----:B------:R-:W-:Y:S06]  /*4cd00*/  BAR.SYNC.DEFER_BLOCKING 0x0 ;  /* 0x0000000000007b1d */ /* 0x000fec0000010000 */
[----:B------:R-:W1:Y:S02]  /*4cd10*/  LDS.128 R204, [R252] ;  /* 0x00000000fccc7984 */ /* 0x000e640000000c00 */
[----:B------:R-:W-:Y:S06]  /*4cd20*/  BAR.SYNC.DEFER_BLOCKING 0x0 ;  /* 0x0000000000007b1d */ /* 0x000fec0000010000 */
[----:B------:R-:W-:Y:S02]  /*4cd30*/  STSM.16.M88.4 [R237], R200 ;  /* 0x000000c8ed007844 */ /* 0x000fe40000000200 */
[----:B------:R-:W-:Y:S06]  /*4cd40*/  BAR.SYNC.DEFER_BLOCKING 0x0 ;  /* 0x0000000000007b1d */ /* 0x000fec0000010000 */
[----:B0-----:R-:W-:Y:S04]  /*4cd50*/  STL.64 [R1+0x13e0], R220 ;  /* 0x0013e0dc01007387 */ /* 0x001fe80000100a00 */
[----:B------:R-:W-:Y:S04]  /*4cd60*/  STL.64 [R1+0x13d8], R222 ;  /* 0x0013d8de01007387 */ /* 0x000fe80000100a00 */
[----:B------:R-:W4:Y:S04]  /*4cd70*/  LDL.LU R183, [R1+0xe28] ;  /* 0x000e280001b77983 */ /* 0x000f280000300800 */
[----:B------:R-:W4:Y:S04]  /*4cd80*/  LDL.LU R2, [R1+0xebc] ;  /* 0x000ebc0001027983 */ /* 0x000f280000300800 */
[----:B------:R-:W0:Y:S04]  /*4cd90*/  LDS.128 R224, [R252] ;  /* 0x00000000fce07984 */ /* 0x000e280000000c00 */
[----:B-1----:R-:W-:Y:S04]  /*4cda0*/  STL.64 [R1+0x60], R204 ;  /* 0x000060cc01007387 */ /* 0x002fe80000100a00 */
[----:B------:R-:W-:Y:S04]  /*4cdb0*/  STL.64 [R1+0x68], R206 ;  /* 0x000068ce01007387 */ /* 0x000fe80000100a00 */
[----:B------:R-:W4:Y:S01]  /*4cdc0*/  LDL.LU R180, [R1+0xe24] ;  /* 0x000e240001b47983 */ /* 0x000f220000300800 */
[----:B------:R-:W-:-:S03]  /*4cdd0*/  PRMT R198, R189, 0x5410, R188 ;  /* 0x00005410bdc67816 */ /* 0x000fc600000000bc */
[----:B------:R-:W4:Y:S04]  /*4cde0*/  LDL.LU R0, [R1+0x14b8] ;  /* 0x0014b80001007983 */ /* 0x000f280000300800 */
[----:B------:R-:W4:Y:S04]  /*4cdf0*/  LDL.LU.64 R188, [R1+0xe40] ;  /* 0x000e400001bc7983 */ /* 0x000f280000300a00 */
[----:B0-----:R-:W-:Y:S04]  /*4ce00*/  STL.64 [R1+0x13f0], R224 ;  /* 0x0013f0e001007387 */ /* 0x001fe80000100a00 */
[----:B------:R-:W-:Y:S04]  /*4ce10*/  STL.64 [R1+0x13e8], R226 ;  /* 0x0013e8e201007387 */ /* 0x000fe80000100a00 */
[----:B------:R-:W4:Y:S01]  /*4ce20*/  LDL.LU R3, [R1+0xe00] ;  /* 0x000e000001037983 */ /* 0x000f220000300800 */
[----:B------:R-:W-:-:S02]  /*4ce30*/  PRMT R196, R194, 0x5410, R197 ;  /* 0x00005410c2c47816 */ /* 0x000fc400000000c5 */
[----:B---3--:R-:W-:Y:S01]  /*4ce40*/  PRMT R197, R190, 0x5410, R195 ;  /* 0x00005410bec57816 */ /* 0x008fe200000000c3 */
[----:B------:R-:W-:Y:S01]  /*4ce50*/  BAR.SYNC.DEFER_BLOCKING 0x0 ;  /* 0x0000000000007b1d */ /* 0x000fe20000010000 */
[----:B------:R-:W-:-:S05]  /*4ce60*/  PRMT R251, R8, 0x7770, RZ ;  /* 0x0000777008fb7816 */ /* 0x000fca00000000ff */
[----:B------:R0:W-:Y:S02]  /*4ce70*/  STSM.16.M88.4 [R237], R196 ;  /* 0x000000c4ed007844 */ /* 0x0001e40000000200 */
[----:B------:R-:W-:Y:S06]  /*4ce80*/  BAR.SYNC.DEFER_BLOCKING 0x0 ;  /* 0x0000000000007b1d */ /* 0x000fec0000010000 */
[----:B------:R-:W-:Y:S01]  /*4ce90*/  @P0 STG.E.U8 desc[UR58][R192.64], R251 ;  /* 0x000000fbc0000986 */ /* 0x000fe2000c10113a */
[----:B------:R-:W-:-:S05]  /*4cea0*/  IADD3 R190, P0, R191, R5, RZ ;  /* 0x00000005bfbe7210 */ /* 0x000fca0007f1e0ff */
[----:B------:R-:W-:Y:S01]  /*4ceb0*/  IMAD.X R191, R186, 0x1, R6, P0 ;  /* 0x00000001babf7824 */ /* 0x000fe200000e0606 */
[----:B------:R-:W-:Y:S02]  /*4cec0*/  IADD3 R186, P0, R187, R5, RZ ;  /* 0x00000005bbba7210 */ /* 0x000fe40007f1e0ff */
[----:B0-----:R-:W-:-:S05]  /*4ced0*/  PRMT R237, R8, 0x7771, RZ ;  /* 0x0000777108ed7816 */ /* 0x001fca00000000ff */
[----:B------:R0:W-:Y:S02]  /*4cee0*/  @P6 STG.E.U8 desc[UR58][R190.64], R237 ;  /* 0x000000edbe006986 */ /* 0x0001e4000c10113a */
[C---:B0-----:R-:W-:Y:S01]  /*4cef0*/  PRMT R237, R8.reuse, 0x7772, RZ ;  /* 0x0000777208ed7816 */ /* 0x041fe200000000ff */
[----:B--2---:R-:W-:Y:S02]  /*4cf00*/  IMAD.X R187, R181, 0x1, R6, P0 ;  /* 0x00000001b5bb7824 */ /* 0x004fe400000e0606 */
[----:B------:R-:W2:Y:S04]  /*4cf10*/  LDL.LU R181, [R1+0xe04] ;  /* 0x000e040001b57983 */ /* 0x000ea80000300800 */
[----:B------:R0:W-:Y:S01]  /*4cf20*/  @P5 STG.E.U8 desc[UR58][R184.64], R237 ;  /* 0x000000edb8005986 */ /* 0x0001e2000c10113a */
[----:B------:R-:W-:-:S05]  /*4cf30*/  PRMT R8, R8, 0x7773, RZ ;  /* 0x0000777308087816 */ /* 0x000fca00000000ff */
[----:B------:R1:W-:Y:S01]  /*4cf40*/  @P4 STG.E.U8 desc[UR58][R186.64], R8 ;  /* 0x00000008ba004986 */ /* 0x0003e2000c10113a */
[----:B0-----:R-:W-:Y:S02]  /*4cf50*/  PRMT R237, R9, 0x7770, RZ ;  /* 0x0000777009ed7816 */ /* 0x001fe400000000ff */
[----:B----4-:R-:W-:-:S05]  /*4cf60*/  IADD3 R184, P0, R183, R5, RZ ;  /* 0x00000005b7b87210 */ /* 0x010fca0007f1e0ff */
[----:B------:R-:W-:Y:S02]  /*4cf70*/  IMAD.X R185, R2, 0x1, R6, P0 ;  /* 0x0000000102b97824 */ /* 0x000fe400000e0606 */
[----:B------:R-:W3:Y:S01]  /*4cf80*/  LDL.LU R2, [R1+0xe08] ;  /* 0x000e080001027983 */ /* 0x000ee20000300800 */
[----:B-1----:R-:W-:Y:S02]  /*4cf90*/  SHF.R.S32.HI R8, RZ, 0x1f, R180 ;  /* 0x0000001fff087819 */ /* 0x002fe400000114b4 */
[----:B------:R-:W-:-:S05]  /*4cfa0*/  IADD3 R186, P0, R180, R4, RZ ;  /* 0x00000004b4ba7210 */ /* 0x000fca0007f1e0ff */
[----:B------:R-:W-:Y:S01]  /*4cfb0*/  IMAD.X R187, R8, 0x1, R7, P0 ;  /* 0x0000000108bb7824 */ /* 0x000fe200000e0607 */
[----:B------:R0:W-:Y:S02]  /*4cfc0*/  @P3 STG.E.U8 desc[UR58][R188.64], R237 ;  /* 0x000000edbc003986 */ /* 0x0001e4000c10113a */
[----:B0-----:R-:W-:Y:S02]  /*4cfd0*/  IADD3 R188, P0, R180, R5, RZ ;  /* 0x00000005b4bc7210 */ /* 0x001fe40007f1e0ff */
[----:B------:R-:W4:Y:S03]  /*4cfe0*/  LDL.LU R180, [R1+0xe0c] ;  /* 0x000e0c0001b47983 */ /* 0x000f260000300800 */
[----:B------:R-:W-:Y:S01]  /*4cff0*/  IMAD.X R189, R8, 0x1, R6, P0 ;  /* 0x0000000108bd7824 */ /* 0x000fe200000e0606 */
[C---:B------:R-:W-:Y:S02]  /*4d000*/  PRMT R8, R9.reuse, 0x7771, RZ ;  /* 0x0000777109087816 */ /* 0x040fe400000000ff */
[----:B------:R-:W-:-:S03]  /*4d010*/  PRMT R237, R9, 0x7772, RZ ;  /* 0x0000777209ed7816 */ /* 0x000fc600000000ff */
[----:B------:R0:W-:Y:S04]  /*4d020*/  @P2 STG.E.U8 desc[UR58][R184.64], R8 ;  /* 0x00000008b8002986 */ /* 0x0001e8000c10113a */
[----:B------:R1:W-:Y:S01]  /*4d030*/  @P1 STG.E.U8 desc[UR58][R186.64], R237 ;  /* 0x000000edba001986 */ /* 0x0003e2000c10113a */
[----:B0-----:R-:W-:Y:S02]  /*4d040*/  SHF.R.S32.HI R8, RZ, 0x1f, R3 ;  /* 0x0000001fff087819 */ /* 0x001fe40000011403 */
[----:B------:R-:W-:-:S05]  /*4d050*/  IADD3 R184, P0, R3, R4, RZ ;  /* 0x0000000403b87210 */ /* 0x000fca0007f1e0ff */
[C---:B------:R-:W-:Y:S01]  /*4d060*/  IMAD.X R185, R8.reuse, 0x1, R7, P0 ;  /* 0x0000000108b97824 */ /* 0x040fe200000e0607 */
[----:B-1----:R-:W-:Y:S02]  /*4d070*/  IADD3 R186, P0, R3, R5, RZ ;  /* 0x0000000503ba7210 */ /* 0x002fe40007f1e0ff */
[----:B------:R-:W4:Y:S01]  /*4d080*/  LDL.LU R3, [R1+0xe10] ;  /* 0x000e100001037983 */ /* 0x000f220000300800 */
[C---:B------:R-:W-:Y:S02]  /*4d090*/  LOP3.LUT P4, RZ, R249.reuse, 0x1, RZ, 0xc0, !PT ;  /* 0x00000001f9ff7812 */ /* 0x040fe4000788c0ff */
[----:B------:R-:W-:Y:S01]  /*4d0a0*/  LOP3.LUT P5, RZ, R249, 0x2, RZ, 0xc0, !PT ;  /* 0x00000002f9ff7812 */ /* 0x000fe200078ac0ff */
[----:B------:R-:W-:Y:S01]  /*4d0b0*/  IMAD.X R187, R8, 0x1, R6, P0 ;  /* 0x0000000108bb7824 */ /* 0x000fe200000e0606 */
[----:B------:R-:W-:Y:S02]  /*4d0c0*/  PRMT R9, R9, 0x7773, RZ ;  /* 0x0000777309097816 */ /* 0x000fe400000000ff */
[----:B------:R-:W-:-:S02]  /*4d0d0*/  PRMT R251, R10, 0x7770, RZ ;  /* 0x000077700afb7816 */ /* 0x000fc400000000ff */
[----:B------:R-:W-:-:S05]  /*4d0e0*/  LOP3.LUT P6, RZ, R249, 0x4, RZ, 0xc0, !PT ;  /* 0x00000004f9ff7812 */ /* 0x000fca00078cc0ff */
[----:B------:R-:W-:Y:S04]  /*4d0f0*/  @P4 STG.E.U8 desc[UR58][R188.64], R9 ;  /* 0x00000009bc004986 */ /* 0x000fe8000c10113a */
[----:B------:R0:W-:Y:S01]  /*4d100*/  @P5 STG.E.U8 desc[UR58][R184.64], R251 ;  /* 0x000000fbb8005986 */ /* 0x0001e2000c10113a */
[C---:B------:R-:W-:Y:S02]  /*4d110*/  LOP3.LUT P1, RZ, R249.reuse, 0x8, RZ, 0xc0, !PT ;  /* 0x00000008f9ff7812 */ /* 0x040fe4000782c0ff */
[C---:B------:R-:W-:Y:S02]  /*4d120*/  LOP3.LUT P2, RZ, R249.reuse, 0x10, RZ, 0xc0, !PT ;  /* 0x00000010f9ff7812 */ /* 0x040fe4000784c0ff */
[----:B0-----:R-:W-:Y:S02]  /*4d130*/  PRMT R251, R10, 0x7772, RZ ;  /* 0x000077720afb7816 */ /* 0x001fe400000000ff */
[----:B------:R-:W-:-:S02]  /*4d140*/  LOP3.LUT P3, RZ, R249, 0x20, RZ, 0xc0, !PT ;  /* 0x00000020f9ff7812 */ /* 0x000fc4000786c0ff */
[----:B------:R-:W-:Y:S02]  /*4d150*/  LOP3.LUT P4, RZ, R249, 0x40, RZ, 0xc0, !PT ;  /* 0x00000040f9ff7812 */ /* 0x000fe4000788c0ff */
[----:B--2---:R-:W-:Y:S02]  /*4d160*/  SHF.R.S32.HI R237, RZ, 0x1f, R181 ;  /* 0x0000001fffed7819 */ /* 0x004fe400000114b5 */
[----:B------:R-:W-:-:S05]  /*4d170*/  IADD3 R8, P0, R181, R4, RZ ;  /* 0x00000004b5087210 */ /* 0x000fca0007f1e0ff */
[----:B------:R-:W-:Y:S01]  /*4d180*/  IMAD.X R9, R237, 0x1, R7, P0 ;  /* 0x00000001ed097824 */ /* 0x000fe200000e0607 */
[----:B------:R-:W-:Y:S02]  /*4d190*/  IADD3 R184, P0, R181, R5, RZ ;  /* 0x00000005b5b87210 */ /* 0x000fe40007f1e0ff */
[----:B------:R-:W2:Y:S03]  /*4d1a0*/  LDL.LU R181, [R1+0xe14] ;  /* 0x000e140001b57983 */ /* 0x000ea60000300800 */
[----:B------:R-:W-:Y:S01]  /*4d1b0*/  IMAD.X R185, R237, 0x1, R6, P0 ;  /* 0x00000001edb97824 */ /* 0x000fe200000e0606 */
[----:B------:R-:W-:-:S05]  /*4d1c0*/  PRMT R237, R10, 0x7771, RZ ;  /* 0x000077710aed7816 */ /* 0x000fca00000000ff */
[----:B------:R3:W-:Y:S01]  /*4d1d0*/  @P6 STG.E.U8 desc[UR58][R186.64], R237 ;  /* 0x000000edba006986 */ /* 0x0007e2000c10113a */
[----:B------:R-:W-:-:S03]  /*4d1e0*/  PRMT R10, R10, 0x7773, RZ ;  /* 0x000077730a0a7816 */ /* 0x000fc600000000ff */
[----:B------:R0:W-:Y:S04]  /*4d1f0*/  @P1 STG.E.U8 desc[UR58][R8.64], R251 ;  /* 0x000000fb08001986 */ /* 0x0001e8000c10113a */
[----:B------:R4:W-:Y:S01]  /*4d200*/  @P2 STG.E.U8 desc[UR58][R184.64], R10 ;  /* 0x0000000ab8002986 */ /* 0x0009e2000c10113a */
[----:B------:R-:W-:Y:S02]  /*4d210*/  LOP3.LUT P5, RZ, R249, 0x80, RZ, 0xc0, !PT ;  /* 0x00000080f9ff7812 */ /* 0x000fe400078ac0ff */
[----:B---3--:R-:W-:Y:S02]  /*4d220*/  SHF.R.S32.HI R237, RZ, 0x1f, R2 ;  /* 0x0000001fffed7819 */ /* 0x008fe40000011402 */
[----:B------:R-:W-:-:S05]  /*4d230*/  IADD3 R186, P0, R2, R4, RZ ;  /* 0x0000000402ba7210 */ /* 0x000fca0007f1e0ff */
[C---:B------:R-:W-:Y:S01]  /*4d240*/  IMAD.X R187, R237.reuse, 0x1, R7, P0 ;  /* 0x00000001edbb7824 */ /* 0x040fe200000e0607 */
[----:B0-----:R-:W-:Y:S02]  /*4d250*/  IADD3 R8, P0, R2, R5, RZ ;  /* 0x0000000502087210 */ /* 0x001fe40007f1e0ff */
[----:B------:R-:W3:Y:S03]  /*4d260*/  LDL.LU R2, [R1+0xe18] ;  /* 0x000e180001027983 */ /* 0x000ee60000300800 */
[----:B------:R-:W-:Y:S01]  /*4d270*/  IMAD.X R9, R237, 0x1, R6, P0 ;  /* 0x00000001ed097824 */ /* 0x000fe200000e0606 */
[----:B------:R-:W-:-:S05]  /*4d280*/  PRMT R237, R11, 0x7770, RZ ;  /* 0x000077700bed7816 */ /* 0x000fca00000000ff */
[----:B------:R-:W-:Y:S01]  /*4d290*/  @P3 STG.E.U8 desc[UR58][R186.64], R237 ;  /* 0x000000edba003986 */ /* 0x000fe2000c10113a */
[----:B----4-:R-:W-:Y:S02]  /*4d2a0*/  SHF.R.S32.HI R10, RZ, 0x1f, R180 ;  /* 0x0000001fff0a7819 */ /* 0x010fe400000114b4 */
[----:B------:R-:W-:-:S05]  /*4d2b0*/  IADD3 R184, P0, R180, R4, RZ ;  /* 0x00000004b4b87210 */ /* 0x000fca0007f1e0ff */
[----:B------:R-:W-:Y:S01]  /*4d2c0*/  IMAD.X R185, R10, 0x1, R7, P0 ;  /* 0x000000010ab97824 */ /* 0x000fe200000e0607 */
[----:B------:R-:W-:Y:S02]  /*4d2d0*/  IADD3 R188, P0, R180, R5, RZ ;  /* 0x00000005b4bc7210 */ /* 0x000fe40007f1e0ff */
[----:B------:R-:W4:Y:S03]  /*4d2e0*/  LDL.LU R180, [R1+0xe1c] ;  /* 0x000e1c0001b47983 */ /* 0x000f260000300800 */
[----:B------:R-:W-:Y:S01]  /*4d2f0*/  IMAD.X R189, R10, 0x1, R6, P0 ;  /* 0x000000010abd7824 */ /* 0x000fe200000e0606 */
[----:B------:R-:W-:-:S05]  /*4d300*/  PRMT R10, R11, 0x7771, RZ ;  /* 0x000077710b0a7816 */ /* 0x000fca00000000ff */
[----:B------:R0:W-:Y:S02]  /*4d310*/  @P4 STG.E.U8 desc[UR58][R8.64], R10 ;  /* 0x0000000a08004986 */ /* 0x0001e4000c10113a */
[----:B0-----:R-:W-:Y:S02]  /*4d320*/  SHF.R.S32.HI R8, RZ, 0x1f, R3 ;  /* 0x0000001fff087819 */ /* 0x001fe40000011403 */
[----:B------:R-:W-:Y:S02]  /*4d330*/  IADD3 R186, P0, R3, R4, RZ ;  /* 0x0000000403ba7210 */ /* 0x000fe40007f1e0ff */
[----:B------:R-:W-:-:S03]  /*4d340*/  PRMT R9, R11, 0x7772, RZ ;  /* 0x000077720b097816 */ /* 0x000fc600000000ff */
[C---:B------:R-:W-:Y:S02]  /*4d350*/  IMAD.X R187, R8.reuse, 0x1, R7, P0 ;  /* 0x0000000108bb7824 */ /* 0x040fe400000e0607 */
[----:B------:R0:W-:Y:S02]  /*4d360*/  @P5 STG.E.U8 desc[UR58][R184.64], R9 ;  /* 0x00000009b8005986 */ /* 0x0001e4000c10113a */
[----:B0-----:R-:W-:Y:S02]  /*4d370*/  IADD3 R184, P0, R3, R5, RZ ;  /* 0x0000000503b87210 */ /* 0x001fe40007f1e0ff */
[----:B------:R-:W4:Y:S01]  /*4d380*/  LDL.LU R3, [R1+0xe20] ;  /* 0x000e200001037983 */ /* 0x000f220000300800 */
[C---:B------:R-:W-:Y:S02]  /*4d390*/  LOP3.LUT P6, RZ, R249.reuse, 0x100, RZ, 0xc0, !PT ;  /* 0x00000100f9ff7812 */ /* 0x040fe400078cc0ff */
[----:B------:R-:W-:Y:S02]  /*4d3a0*/  LOP3.LUT P1, RZ, R249, 0x200, RZ, 0xc0, !PT ;  /* 0x00000200f9ff7812 */ /* 0x000fe4000782c0ff */
[----:B------:R-:W-:Y:S01]  /*4d3b0*/  PRMT R11, R11, 0x7773, RZ ;  /* 0x000077730b0b7816 */ /* 0x000fe200000000ff */
[----:B------:R-:W-:Y:S01]  /*4d3c0*/  IMAD.X R185, R8, 0x1, R6, P0 ;  /* 0x0000000108b97824 */ /* 0x000fe200000e0606 */
[----:B------:R-:W-:-:S07]  /*4d3d0*/  LOP3.LUT P2, RZ, R249, 0x400, RZ, 0xc0, !PT ;  /* 0x00000400f9ff7812 */ /* 0x000fce000784c0ff */
[----:B------:R0:W-:Y:S01]  /*4d3e0*/  @P6 STG.E.U8 desc[UR58][R188.64], R11 ;  /* 0x0000000bbc006986 */ /* 0x0001e2000c10113a */
[----:B------:R-:W-:Y:S02]  /*4d3f0*/  LOP3.LUT P3, RZ, R249, 0x800, RZ, 0xc0, !PT ;  /* 0x00000800f9ff7812 */ /* 0x000fe4000786c0ff */
[----:B0-----:R-:W-:-:S05]  /*4d400*/  PRMT R11, R12, 0x7770, RZ ;  /* 0x000077700c0b7816 */ /* 0x001fca00000000ff */
[----:B------:R0:W-:Y:S01]  /*4d410*/  @P1 STG.E.U8 desc[UR58][R186.64], R11 ;  /* 0x0000000bba001986 */ /* 0x0001e2000c10113a */
[----:B------:R-:W-:Y:S02]  /*4d420*/  LOP3.LUT P4, RZ, R249, 0x1000, RZ, 0xc0, !PT ;  /* 0x00001000f9ff7812 */ /* 0x000fe4000788c0ff */
[----:B--2---:R-:W-:Y:S02]  /*4d430*/  SHF.R.S32.HI R10, RZ, 0x1f, R181 ;  /* 0x0000001fff0a7819 */ /* 0x004fe400000114b5 */
[----:B------:R-:W-:-:S05]  /*4d440*/  IADD3 R8, P0, R181, R4, RZ ;  /* 0x00000004b5087210 */ /* 0x000fca0007f1e0ff */
[C---:B------:R-:W-:Y:S01]  /*4d450*/  IMAD.X R9, R10.reuse, 0x1, R7, P0 ;  /* 0x000000010a097824 */ /* 0x040fe200000e0607 */
[----:B0-----:R-:W-:Y:S02]  /*4d460*/  IADD3 R186, P0, R181, R5, RZ ;  /* 0x00000005b5ba7210 */ /* 0x001fe40007f1e0ff */
[----:B------:R-:W2:Y:S03]  /*4d470*/  LDL.LU R181, [R1+0x200] ;  /* 0x0002000001b57983 */ /* 0x000ea60000300800 */
[----:B------:R-:W-:Y:S01]  /*4d480*/  IMAD.X R187, R10, 0x1, R6, P0 ;  /* 0x000000010abb7824 */ /* 0x000fe200000e0606 */
[----:B------:R-:W-:-:S05]  /*4d490*/  PRMT R10, R12, 0x7771, RZ ;  /* 0x000077710c0a7816 */ /* 0x000fca00000000ff */
[----:B------:R0:W-:Y:S02]  /*4d4a0*/  @P2 STG.E.U8 desc[UR58][R184.64], R10 ;  /* 0x0000000ab8002986 */ /* 0x0001e4000c10113a */
[C---:B0-----:R-:W-:Y:S02]  /*4d4b0*/  PRMT R10, R12.reuse, 0x7772, RZ ;  /* 0x000077720c0a7816 */ /* 0x041fe400000000ff */
[----:B------:R-:W-:-:S03]  /*4d4c0*/  PRMT R12, R12, 0x7773, RZ ;  /* 0x000077730c0c7816 */ /* 0x000fc600000000ff */
[----:B------:R0:W-:Y:S04]  /*4d4d0*/  @P3 STG.E.U8 desc[UR58][R8.64], R10 ;  /* 0x0000000a08003986 */ /* 0x0001e8000c10113a */
[----:B------:R4:W-:Y:S01]  /*4d4e0*/  @P4 STG.E.U8 desc[UR58][R186.64], R12 ;  /* 0x0000000cba004986 */ /* 0x0009e2000c10113a */
[C---:B------:R-:W-:Y:S02]  /*4d4f0*/  LOP3.LUT P5, RZ, R249.reuse, 0x2000, RZ, 0xc0, !PT ;  /* 0x00002000f9ff7812 */ /* 0x040fe400078ac0ff */
[C---:B------:R-:W-:Y:S02]  /*4d500*/  LOP3.LUT P6, RZ, R249.reuse, 0x4000, RZ, 0xc0, !PT ;  /* 0x00004000f9ff7812 */ /* 0x040fe400078cc0ff */
[----:B------:R-:W-:Y:S02]  /*4d510*/  LOP3.LUT P1, RZ, R249, 0x8000, RZ, 0xc0, !PT ;  /* 0x00008000f9ff7812 */ /* 0x000fe4000782c0ff */
[----:B------:R-:W-:-:S02]  /*4d520*/  PRMT R237, R13, 0x7770, RZ ;  /* 0x000077700ded7816 */ /* 0x000fc400000000ff */
[----:B---3--:R-:W-:Y:S02]  /*4d530*/  SHF.R.S32.HI R11, RZ, 0x1f, R2 ;  /* 0x0000001fff0b7819 */ /* 0x008fe40000011402 */
[----:B------:R-:W-:-:S05]  /*4d540*/  IADD3 R184, P0, R2, R4, RZ ;  /* 0x0000000402b87210 */ /* 0x000fca0007f1e0ff */
[C---:B------:R-:W-:Y:S01]  /*4d550*/  IMAD.X R185, R11.reuse, 0x1, R7, P0 ;  /* 0x000000010bb97824 */ /* 0x040fe200000e0607 */
[----:B0-----:R-:W-:Y:S02]  /*4d560*/  IADD3 R10, P0, R2, R5, RZ ;  /* 0x00000005020a7210 */ /* 0x001fe40007f1e0ff */
[----:B------:R-:W3:Y:S03]  /*4d570*/  LDL.LU R2, [R1+0x204] ;  /* 0x0002040001027983 */ /* 0x000ee60000300800 */
[----:B------:R-:W-:Y:S01]  /*4d580*/  IMAD.X R11, R11, 0x1, R6, P0 ;  /* 0x000000010b0b7824 */ /* 0x000fe200000e0606 */
        /* <DEDUP_REMOVED lines=9> */
[----:B0-----:R-:W-:-:S05]  /*4d620*/  PRMT R10, R13, 0x7772, RZ ;  /* 0x000077720d0a7816 */ /* 0x001fca00000000ff */
[----:B------:R0:W-:Y:S01]  /*4d630*/  @P1 STG.E.U8 desc[UR58][R8.64], R10 ;  /* 0x0000000a08001986 */ /* 0x0001e2000c10113a */
[----:B------:R-:W-:Y:S02]  /*4d640*/  SHF.R.S32.HI R11, RZ, 0x1f, R3 ;  /* 0x0000001fff0b7819 */ /* 0x000fe40000011403 */
[----:B------:R-:W-:-:S05]  /*4d650*/  IADD3 R184, P0, R3, R4, RZ ;  /* 0x0000000403b87210 */ /* 0x000fca0007f1e0ff */
[----:B------:R-:W-:Y:S01]  /*4d660*/  IMAD.X R185, R11, 0x1, R7, P0 ;  /* 0x000000010bb97824 */ /* 0x000fe200000e0607 */
[----:B0-----:R-:W-:Y:S02]  /*4d670*/  IADD3 R10, P0, R3, R5, RZ ;  /* 0x00000005030a7210 */ /* 0x001fe40007f1e0ff */
[----:B------:R-:W4:Y:S01]  /*4d680*/  LDL.LU R3, [R1+0x20c] ;  /* 0x00020c0001037983 */ /* 0x000f220000300800 */
[C---:B------:R-:W-:Y:S02]  /*4d690*/  LOP3.LUT P2, RZ, R249.reuse, 0x10000, RZ, 0xc0, !PT ;  /* 0x00010000f9ff7812 */ /* 0x040fe4000784c0ff */
[----:B------:R-:W-:Y:S02]  /*4d6a0*/  LOP3.LUT P3, RZ, R249, 0x20000, RZ, 0xc0, !PT ;  /* 0x00020000f9ff7812 */ /* 0x000fe4000786c0ff */
[----:B------:R-:W-:Y:S01]  /*4d6b0*/  PRMT R13, R13, 0x7773, RZ ;  /* 0x000077730d0d7816 */ /* 0x000fe200000000ff */
[----:B------:R-:W-:Y:S01]  /*4d6c0*/  IMAD.X R11, R11, 0x1, R6, P0 ;  /* 0x000000010b0b7824 */ /* 0x000fe200000e0606 */
[----:B------:R-:W-:-:S02]  /*4d6d0*/  PRMT R12, R14, 0x7770, RZ ;  /* 0x000077700e0c7816 */ /* 0x000fc400000000ff */
[----:B------:R-:W-:-:S05]  /*4d6e0*/  LOP3.LUT P4, RZ, R249, 0x40000, RZ, 0xc0, !PT ;  /* 0x00040000f9ff7812 */ /* 0x000fca000788c0ff */
[----:B------:R2:W-:Y:S04]  /*4d6f0*/  @P2 STG.E.U8 desc[UR58][R186.64], R13 ;  /* 0x0000000dba002986 */ /* 0x0005e8000c10113a */
[----:B------:R0:W-:Y:S01]  /*4d700*/  @P3 STG.E.U8 desc[UR58][R184.64], R12 ;  /* 0x0000000cb8003986 */ /* 0x0001e2000c10113a */
[C---:B------:R-:W-:Y:S02]  /*4d710*/  LOP3.LUT P5, RZ, R249.reuse, 0x80000, RZ, 0xc0, !PT ;  /* 0x00080000f9ff7812 */ /* 0x040fe400078ac0ff */
[C---:B------:R-:W-:Y:S02]  /*4d720*/  PRMT R237, R14.reuse, 0x7771, RZ ;  /* 0x000077710eed7816 */ /* 0x040fe400000000ff */
[C---:B------:R-:W-:Y:S02]  /*4d730*/  LOP3.LUT P6, RZ, R249.reuse, 0x100000, RZ, 0xc0, !PT ;  /* 0x00100000f9ff7812 */ /* 0x040fe400078cc0ff */
[----:B------:R-:W-:Y:S01]  /*4d740*/  PRMT R251, R14, 0x7772, RZ ;  /* 0x000077720efb7816 */ /* 0x000fe200000000ff */
[----:B------:R3:W-:Y:S01]  /*4d750*/  @P4 STG.E.U8 desc[UR58][R10.64], R237 ;  /* 0x000000ed0a004986 */ /* 0x0007e2000c10113a */
[----:B------:R-:W-:-:S02]  /*4d760*/  LOP3.LUT P1, RZ, R249, 0x200000, RZ, 0xc0, !PT ;  /* 0x00200000f9ff7812 */ /* 0x000fc4000782c0ff */
[----:B------:R-:W-:Y:S02]  /*4d770*/  PRMT R14, R14, 0x7773, RZ ;  /* 0x000077730e0e7816 */ /* 0x000fe400000000ff */
[----:B--2---:R-:W-:Y:S02]  /*4d780*/  SHF.R.S32.HI R13, RZ, 0x1f, R181 ;  /* 0x0000001fff0d7819 */ /* 0x004fe400000114b5 */
[----:B------:R-:W-:-:S05]  /*4d790*/  IADD3 R8, P0, R181, R4, RZ ;  /* 0x00000004b5087210 */ /* 0x000fca0007f1e0ff */
[----:B------:R-:W-:Y:S01]  /*4d7a0*/  IMAD.X R9, R13, 0x1, R7, P0 ;  /* 0x000000010d097824 */ /* 0x000fe200000e0607 */
[----:B0-----:R-:W-:Y:S02]  /*4d7b0*/  IADD3 R12, P0, R181, R5, RZ ;  /* 0x00000005b50c7210 */ /* 0x001fe40007f1e0ff */
[----:B------:R-:W2:Y:S03]  /*4d7c0*/  LDL.LU R181, [R1+0x210] ;  /* 0x0002100001b57983 */ /* 0x000ea60000300800 */
[----:B------:R-:W-:Y:S01]  /*4d7d0*/  IMAD.X R13, R13, 0x1, R6, P0 ;  /* 0x000000010d0d7824 */ /* 0x000fe200000e0606 */
[----:B------:R0:W-:Y:S04]  /*4d7e0*/  @P5 STG.E.U8 desc[UR58][R8.64], R251 ;  /* 0x000000fb08005986 */ /* 0x0001e8000c10113a */
[----:B------:R4:W-:Y:S01]  /*4d7f0*/  @P6 STG.E.U8 desc[UR58][R12.64], R14 ;  /* 0x0000000e0c006986 */ /* 0x0009e2000c10113a */
[----:B------:R-:W-:-:S02]  /*4d800*/  LOP3.LUT P2, RZ, R249, 0x400000, RZ, 0xc0, !PT ;  /* 0x00400000f9ff7812 */ /* 0x000fc4000784c0ff */
        /* <DEDUP_REMOVED lines=8> */
[----:B------:R0:W-:Y:S01]  /*4d890*/  @P1 STG.E.U8 desc[UR58][R10.64], R237 ;  /* 0x000000ed0a001986 */ /* 0x0001e2000c10113a */
[----:B----4-:R-:W-:Y:S02]  /*4d8a0*/  SHF.R.S32.HI R14, RZ, 0x1f, R180 ;  /* 0x0000001fff0e7819 */ /* 0x010fe400000114b4 */
[----:B------:R-:W-:-:S05]  /*4d8b0*/  IADD3 R12, P0, R180, R4, RZ ;  /* 0x00000004b40c7210 */ /* 0x000fca0007f1e0ff */
[----:B------:R-:W-:Y:S01]  /*4d8c0*/  IMAD.X R13, R14, 0x1, R7, P0 ;  /* 0x000000010e0d7824 */ /* 0x000fe200000e0607 */
        /* <DEDUP_REMOVED lines=21> */
[C---:B------:R-:W-:Y:S02]  /*4da20*/  LOP3.LUT P2, RZ, R249.reuse, 0x10000000, RZ, 0xc0, !PT ;  /* 0x10000000f9ff7812 */ /* 0x040fe4000784c0ff */
        /* <DEDUP_REMOVED lines=11> */
[----:B------:R-:W-:Y:S04]  /*4dae0*/  @P1 STG.E.U8 desc[UR58][R10.64], R14 ;  /* 0x0000000e0a001986 */ /* 0x000fe8000c10113a */
[----:B------:R0:W-:Y:S01]  /*4daf0*/  @P2 STG.E.U8 desc[UR58][R8.64], R16 ;  /* 0x0000001008002986 */ /* 0x0001e2000c10113a */
[----:B------:R-:W-:Y:S02]  /*4db00*/  LOP3.LUT P4, RZ, R249, 0x40000000, RZ, 0xc0, !PT ;  /* 0x40000000f9ff7812 */ /* 0x000fe4000788c0ff */
[----:B0-----:R-:W-:Y:S02]  /*4db10*/  PRMT R8, R17, 0x7770, RZ ;  /* 0x0000777011087816 */ /* 0x001fe400000000ff */
[----:B------:R-:W-:Y:S02]  /*4db20*/  LOP3.LUT P5, RZ, R249, 0x80000000, RZ, 0xc0, !PT ;  /* 0x80000000f9ff7812 */ /* 0x000fe400078ac0ff */
[----:B---3--:R-:W-:-:S02]  /*4db30*/  SHF.R.S32.HI R15, RZ, 0x1f, R2 ;  /* 0x0000001fff0f7819 */ /* 0x008fc40000011402 */
[----:B------:R-:W-:-:S05]  /*4db40*/  IADD3 R12, P0, R2, R4, RZ ;  /* 0x00000004020c7210 */ /* 0x000fca0007f1e0ff */
[C---:B------:R-:W-:Y:S01]  /*4db50*/  IMAD.X R13, R15.reuse, 0x1, R7, P0 ;  /* 0x000000010f0d7824 */ /* 0x040fe200000e0607 */
[----:B------:R-:W-:Y:S02]  /*4db60*/  IADD3 R14, P0, R2, R5, RZ ;  /* 0x00000005020e7210 */ /* 0x000fe40007f1e0ff */
[----:B------:R-:W3:Y:S03]  /*4db70*/  LDL.LU R2, [R1+0x224] ;  /* 0x0002240001027983 */ /* 0x000ee60000300800 */
[----:B------:R-:W-:Y:S01]  /*4db80*/  IMAD.X R15, R15, 0x1, R6, P0 ;  /* 0x000000010f0f7824 */ /* 0x000fe200000e0606 */
[----:B------:R0:W-:Y:S01]  /*4db90*/  @P3 STG.E.U8 desc[UR58][R12.64], R8 ;  /* 0x000000080c003986 */ /* 0x0001e2000c10113a */
[----:B----4-:R-:W-:Y:S02]  /*4dba0*/  SHF.R.S32.HI R9, RZ, 0x1f, R180 ;  /* 0x0000001fff097819 */ /* 0x010fe400000114b4 */
[----:B------:R-:W-:-:S05]  /*4dbb0*/  IADD3 R10, P0, R180, R4, RZ ;  /* 0x00000004b40a7210 */ /* 0x000fca0007f1e0ff */
[----:B------:R-:W-:Y:S01]  /*4dbc0*/  IMAD.X R11, R9, 0x1, R7, P0 ;  /* 0x00000001090b7824 */ /* 0x000fe200000e0607 */
[----:B0-----:R-:W-:Y:S02]  /*4dbd0*/  IADD3 R8, P0, R180, R5, RZ ;  /* 0x00000005b4087210 */ /* 0x001fe40007f1e0ff */
[----:B------:R-:W4:Y:S01]  /*4dbe0*/  LDL.LU R180, [R1+0xa8] ;  /* 0x0000a80001b47983 */ /* 0x000f220000300800 */
[----:B------:R-:W-:Y:S02]  /*4dbf0*/  PRMT R12, R17, 0x7771, RZ ;  /* 0x00007771110c7816 */ /* 0x000fe400000000ff */
[----:B------:R-:W-:-:S03]  /*4dc00*/  IMAD.X R9, R9, 0x1, R6, P0 ;  /* 0x0000000109097824 */ /* 0x000fc600000e0606 */
        /* <DEDUP_REMOVED lines=17> */
[C---:B------:R-:W-:Y:S02]  /*4dd20*/  LOP3.LUT P4, RZ, R248.reuse, 0x10, RZ, 0xc0, !PT ;  /* 0x00000010f8ff7812 */ /* 0x040fe4000788c0ff */
[C---:B------:R-:W-:Y:S02]  /*4dd30*/  LOP3.LUT P5, RZ, R248.reuse, 0x20, RZ, 0xc0, !PT ;  /* 0x00000020f8ff7812 */ /* 0x040fe400078ac0ff */
[----:B------:R-:W-:-:S02]  /*4dd40*/  LOP3.LUT P6, RZ, R248, 0x40, RZ, 0xc0, !PT ;  /* 0x00000040f8ff7812 */ /* 0x000fc400078cc0ff */
[----:B--2---:R-:W-:Y:S02]  /*4dd50*/  SHF.R.S32.HI R14, RZ, 0x1f, R181 ;  /* 0x0000001fff0e7819 */ /* 0x004fe400000114b5 */
[----:B0-----:R-:W-:-:S05]  /*4dd60*/  IADD3 R8, P0, R181, R4, RZ ;  /* 0x00000004b5087210 */ /* 0x001fca0007f1e0ff */
[C---:B------:R-:W-:Y:S01]  /*4dd70*/  IMAD.X R9, R14.reuse, 0x1, R7, P0 ;  /* 0x000000010e097824 */ /* 0x040fe200000e0607 */
[----:B-1----:R-:W-:Y:S02]  /*4dd80*/  IADD3 R12, P0, R181, R5, RZ ;  /* 0x00000005b50c7210 */ /* 0x002fe40007f1e0ff */
        /* <DEDUP_REMOVED lines=10> */
[----:B---3--:R-:W-:Y:S02]  /*4de30*/  SHF.R.S32.HI R11, RZ, 0x1f, R2 ;  /* 0x0000001fff0b7819 */ /* 0x008fe40000011402 */
        /* <DEDUP_REMOVED lines=22> */
[C---:B------:R-:W-:Y:S02]  /*4dfa0*/  LOP3.LUT P3, RZ, R248.reuse, 0x200, RZ, 0xc0, !PT ;  /* 0x00000200f8ff7812 */ /* 0x040fe4000786c0ff */
        /* <DEDUP_REMOVED lines=9> */
[----:B0-----:R-:W-:Y:S02]  /*4e040*/  PRMT R15, R20, 0x7772, RZ ;  /* 0x00007772140f7816 */ /* 0x001fe400000000ff */
[----:B--2---:R-:W-:Y:S02]  /*4e050*/  SHF.R.S32.HI R14, RZ, 0x1f, R181 ;  /* 0x0000001fff0e7819 */ /* 0x004fe400000114b5 */
[----:B------:R-:W-:-:S05]  /*4e060*/  IADD3 R8, P0, R181, R4, RZ ;  /* 0x00000004b5087210 */ /* 0x000fca0007f1e0ff */
[C---:B------:R-:W-:Y:S01]  /*4e070*/  IMAD.X R9, R14.reuse, 0x1, R7, P0 ;  /* 0x000000010e097824 */ /* 0x040fe200000e0607 */
[----:B------:R-:W-:Y:S02]  /*4e080*/  IADD3 R12, P0, R181, R5, RZ ;  /* 0x00000005b50c7210 */ /* 0x000fe40007f1e0ff */
[----:B------:R-:W2:Y:S03]  /*4e090*/  LDL.LU R181, [R1+0xc0] ;  /* 0x0000c00001b57983 */ /* 0x000ea60000300800 */
[----:B------:R-:W-:Y:S01]  /*4e0a0*/  IMAD.X R13, R14, 0x1, R6, P0 ;  /* 0x000000010e0d7824 */ /* 0x000fe200000e0606 */
[----:B------:R-:W-:-:S05]  /*4e0b0*/  PRMT R14, R20, 0x7771, RZ ;  /* 0x00007771140e7816 */ /* 0x000fca00000000ff */
[----:B------:R-:W-:Y:S01]  /*4e0c0*/  @P4 STG.E.U8 desc[UR58][R10.64], R14 ;  /* 0x0000000e0a004986 */ /* 0x000fe2000c10113a */
[----:B------:R-:W-:-:S03]  /*4e0d0*/  PRMT R20, R20, 0x7773, RZ ;  /* 0x0000777314147816 */ /* 0x000fc600000000ff */
[----:B------:R-:W-:Y:S04]  /*4e0e0*/  @P5 STG.E.U8 desc[UR58][R8.64], R15 ;  /* 0x0000000f08005986 */ /* 0x000fe8000c10113a */
[----:B------:R0:W-:Y:S01]  /*4e0f0*/  @P6 STG.E.U8 desc[UR58][R12.64], R20 ;  /* 0x000000140c006986 */ /* 0x0001e2000c10113a */
[C---:B------:R-:W-:Y:S02]  /*4e100*/  LOP3.LUT P2, RZ, R248.reuse, 0x4000, RZ, 0xc0, !PT ;  /* 0x00004000f8ff7812 */ /* 0x040fe4000784c0ff */
[----:B0-----:R-:W-:Y:S02]  /*4e110*/  PRMT R12, R21, 0x7770, RZ ;  /* 0x00007770150c7816 */ /* 0x001fe400000000ff */
[----:B------:R-:W-:Y:S02]  /*4e120*/  LOP3.LUT P3, RZ, R248, 0x8000, RZ, 0xc0, !PT ;  /* 0x00008000f8ff7812 */ /* 0x000fe4000786c0ff */
[----:B---3--:R-:W-:-:S02]  /*4e130*/  SHF.R.S32.HI R14, RZ, 0x1f, R2 ;  /* 0x0000001fff0e7819 */ /* 0x008fc40000011402 */
[----:B------:R-:W-:-:S05]  /*4e140*/  IADD3 R10, P0, R2, R4, RZ ;  /* 0x00000004020a7210 */ /* 0x000fca0007f1e0ff */
[----:B------:R-:W-:Y:S01]  /*4e150*/  IMAD.X R11, R14, 0x1, R7, P0 ;  /* 0x000000010e0b7824 */ /* 0x000fe200000e0607 */
        /* <DEDUP_REMOVED lines=29> */
[----:B0-----:R-:W-:Y:S02]  /*4e330*/  PRMT R10, R22, 0x7771, RZ ;  /* 0x00007771160a7816 */ /* 0x001fe400000000ff */
[----:B--2---:R-:W-:Y:S02]  /*4e340*/  SHF.R.S32.HI R13, RZ, 0x1f, R181 ;  /* 0x0000001fff0d7819 */ /* 0x004fe400000114b5 */
[----:B------:R-:W-:-:S05]  /*4e350*/  IADD3 R8, P0, R181, R4, RZ ;  /* 0x00000004b5087210 */ /* 0x000fca0007f1e0ff */
[----:B------:R-:W-:Y:S01]  /*4e360*/  IMAD.X R9, R13, 0x1, R7, P0 ;  /* 0x000000010d097824 */ /* 0x000fe200000e0607 */
[----:B------:R-:W-:Y:S02]  /*4e370*/  IADD3 R12, P0, R181, R5, RZ ;  /* 0x00000005b50c7210 */ /* 0x000fe40007f1e0ff */
[----:B------:R-:W2:Y:S03]  /*4e380*/  LDL.LU R181, [R1+0xd0] ;  /* 0x0000d00001b57983 */ /* 0x000ea60000300800 */
[----:B------:R-:W-:Y:S01]  /*4e390*/  IMAD.X R13, R13, 0x1, R6, P0 ;  /* 0x000000010d0d7824 */ /* 0x000fe200000e0606 */
[----:B------:R0:W-:Y:S02]  /*4e3a0*/  @P6 STG.E.U8 desc[UR58][R14.64], R10 ;  /* 0x0000000a0e006986 */ /* 0x0001e4000c10113a */
[C---:B0-----:R-:W-:Y:S02]  /*4e3b0*/  PRMT R10, R22.reuse, 0x7772, RZ ;  /* 0x00007772160a7816 */ /* 0x041fe400000000ff */
[----:B------:R-:W-:-:S03]  /*4e3c0*/  PRMT R22, R22, 0x7773, RZ ;  /* 0x0000777316167816 */ /* 0x000fc600000000ff */
[----:B------:R-:W-:Y:S04]  /*4e3d0*/  @P1 STG.E.U8 desc[UR58][R8.64], R10 ;  /* 0x0000000a08001986 */ /* 0x000fe8000c10113a */
[----:B------:R0:W-:Y:S01]  /*4e3e0*/  @P2 STG.E.U8 desc[UR58][R12.64], R22 ;  /* 0x000000160c002986 */ /* 0x0001e2000c10113a */
[C---:B------:R-:W-:Y:S02]  /*4e3f0*/  LOP3.LUT P3, RZ, R248.reuse, 0x200000, RZ, 0xc0, !PT ;  /* 0x00200000f8ff7812 */ /* 0x040fe4000786c0ff */
[----:B------:R-:W-:Y:S02]  /*4e400*/  LOP3.LUT P4, RZ, R248, 0x400000, RZ, 0xc0, !PT ;  /* 0x00400000f8ff7812 */ /* 0x000fe4000788c0ff */
[----:B0-----:R-:W-:Y:S02]  /*4e410*/  PRMT R13, R23, 0x7770, RZ ;  /* 0x00007770170d7816 */ /* 0x001fe400000000ff */
[----:B---3--:R-:W-:-:S02]  /*4e420*/  SHF.R.S32.HI R11, RZ, 0x1f, R2 ;  /* 0x0000001fff0b7819 */ /* 0x008fc40000011402 */
[----:B------:R-:W-:-:S05]  /*4e430*/  IADD3 R14, P0, R2, R4, RZ ;  /* 0x00000004020e7210 */ /* 0x000fca0007f1e0ff */
[C---:B------:R-:W-:Y:S01]  /*4e440*/  IMAD.X R15, R11.reuse, 0x1, R7, P0 ;  /* 0x000000010b0f7824 */ /* 0x040fe200000e0607 */
[----:B------:R-:W-:Y:S02]  /*4e450*/  IADD3 R10, P0, R2, R5, RZ ;  /* 0x00000005020a7210 */ /* 0x000fe40007f1e0ff */
        /* <DEDUP_REMOVED lines=12> */
[----:B------:R-:W-:-:S05]  /*4e520*/  IADD3 R14, P0, R3, R4, RZ ;  /* 0x00000004030e7210 */ /* 0x000fca0007f1e0ff */
[----:B------:R-:W-:Y:S01]  /*4e530*/  IMAD.X R15, R10, 0x1, R7, P0 ;  /* 0x000000010a0f7824 */ /* 0x000fe200000e0607 */
[----:B------:R-:W-:Y:S02]  /*4e540*/  IADD3 R12, P0, R3, R5, RZ ;  /* 0x00000005030c7210 */ /* 0x000fe40007f1e0ff */
[----:B------:R-:W4:Y:S01]  /*4e550*/  LDL.LU R3, [R1+0xdc] ;  /* 0x0000dc0001037983 */ /* 0x000f220000300800 */
[C---:B------:R-:W-:Y:S02]  /*4e560*/  LOP3.LUT P5, RZ, R248.reuse, 0x800000, RZ, 0xc0, !PT ;  /* 0x00800000f8ff7812 */ /* 0x040fe400078ac0ff */
[C---:B------:R-:W-:Y:S02]  /*4e570*/  LOP3.LUT P6, RZ, R248.reuse, 0x1000000, RZ, 0xc0, !PT ;  /* 0x01000000f8ff7812 */ /* 0x040fe400078cc0ff */
[----:B------:R-:W-:Y:S02]  /*4e580*/  LOP3.LUT P1, RZ, R248, 0x2000000, RZ, 0xc0, !PT ;  /* 0x02000000f8ff7812 */ /* 0x000fe4000782c0ff */
[C---:B------:R-:W-:Y:S01]  /*4e590*/  PRMT R11, R23.reuse, 0x7772, RZ ;  /* 0x00007772170b7816 */ /* 0x040fe200000000ff */
[----:B------:R-:W-:Y:S01]  /*4e5a0*/  IMAD.X R13, R10, 0x1, R6, P0 ;  /* 0x000000010a0d7824 */ /* 0x000fe200000e0606 */
[----:B------:R-:W-:-:S05]  /*4e5b0*/  PRMT R23, R23, 0x7773, RZ ;  /* 0x0000777317177816 */ /* 0x000fca00000000ff */
[----:B------:R0:W-:Y:S01]  /*4e5c0*/  @P5 STG.E.U8 desc[UR58][R8.64], R11 ;  /* 0x0000000b08005986 */ /* 0x0001e2000c10113a */
[----:B------:R-:W-:-:S03]  /*4e5d0*/  LOP3.LUT P2, RZ, R248, 0x4000000, RZ, 0xc0, !PT ;  /* 0x04000000f8ff7812 */ /* 0x000fc6000784c0ff */
[----:B------:R-:W-:Y:S01]  /*4e5e0*/  @P6 STG.E.U8 desc[UR58][R16.64], R23 ;  /* 0x0000001710006986 */ /* 0x000fe2000c10113a */
[----:B0-----:R-:W-:-:S05]  /*4e5f0*/  PRMT R8, R24, 0x7770, RZ ;  /* 0x0000777018087816 */ /* 0x001fca00000000ff */
[----:B------:R0:W-:Y:S01]  /*4e600*/  @P1 STG.E.U8 desc[UR58][R14.64], R8 ;  /* 0x000000080e001986 */ /* 0x0001e2000c10113a */
[C---:B------:R-:W-:Y:S02]  /*4e610*/  LOP3.LUT P3, RZ, R248.reuse, 0x8000000, RZ, 0xc0, !PT ;  /* 0x08000000f8ff7812 */ /* 0x040fe4000786c0ff */
[----:B------:R-:W-:Y:S02]  /*4e620*/  LOP3.LUT P4, RZ, R248, 0x10000000, RZ, 0xc0, !PT ;  /* 0x10000000f8ff7812 */ /* 0x000fe4000788c0ff */
[----:B0-----:R-:W-:Y:S02]  /*4e630*/  PRMT R14, R24, 0x7771, RZ ;  /* 0x00007771180e7816 */ /* 0x001fe400000000ff */
[----:B--2---:R-:W-:Y:S02]  /*4e640*/  SHF.R.S32.HI R9, RZ, 0x1f, R181 ;  /* 0x0000001fff097819 */ /* 0x004fe400000114b5 */
[----:B------:R-:W-:-:S05]  /*4e650*/  IADD3 R10, P0, R181, R4, RZ ;  /* 0x00000004b50a7210 */ /* 0x000fca0007f1e0ff */
[----:B------:R-:W-:Y:S01]  /*4e660*/  IMAD.X R11, R9, 0x1, R7, P0 ;  /* 0x00000001090b7824 */ /* 0x000fe200000e0607 */
[----:B------:R-:W-:Y:S02]  /*4e670*/  IADD3 R8, P0, R181, R5, RZ ;  /* 0x00000005b5087210 */ /* 0x000fe40007f1e0ff */
[----:B------:R-:W2:Y:S01]  /*4e680*/  LDL.LU R181, [R1+0xe0] ;  /* 0x0000e00001b57983 */ /* 0x000ea20000300800 */
[----:B------:R-:W-:Y:S02]  /*4e690*/  PRMT R15, R24, 0x7772, RZ ;  /* 0x00007772180f7816 */ /* 0x000fe400000000ff */
[----:B------:R-:W-:Y:S01]  /*4e6a0*/  IMAD.X R9, R9, 0x1, R6, P0 ;  /* 0x0000000109097824 */ /* 0x000fe200000e0606 */
[----:B------:R3:W-:Y:S01]  /*4e6b0*/  @P2 STG.E.U8 desc[UR58][R12.64], R14 ;  /* 0x0000000e0c002986 */ /* 0x0007e2000c10113a */
[----:B------:R-:W-:Y:S02]  /*4e6c0*/  LOP3.LUT P5, RZ, R248, 0x20000000, RZ, 0xc0, !PT ;  /* 0x20000000f8ff7812 */ /* 0x000fe400078ac0ff */
[----:B------:R-:W-:Y:S01]  /*4e6d0*/  PRMT R24, R24, 0x7773, RZ ;  /* 0x0000777318187816 */ /* 0x000fe200000000ff */
[----:B------:R0:W-:Y:S04]  /*4e6e0*/  @P3 STG.E.U8 desc[UR58][R10.64], R15 ;  /* 0x0000000f0a003986 */ /* 0x0001e8000c10113a */
[----:B------:R1:W-:Y:S01]  /*4e6f0*/  @P4 STG.E.U8 desc[UR58][R8.64], R24 ;  /* 0x0000001808004986 */ /* 0x0003e2000c10113a */
[----:B------:R-:W-:-:S02]  /*4e700*/  LOP3.LUT P6, RZ, R248, 0x40000000, RZ, 0xc0, !PT ;  /* 0x40000000f8ff7812 */ /* 0x000fc400078cc0ff */
[----:B------:R-:W-:Y:S02]  /*4e710*/  LOP3.LUT P1, RZ, R248, 0x80000000, RZ, 0xc0, !PT ;  /* 0x80000000f8ff7812 */ /* 0x000fe4000782c0ff */
[----:B---3--:R-:W-:Y:S02]  /*4e720*/  SHF.R.S32.HI R14, RZ, 0x1f, R2 ;  /* 0x0000001fff0e7819 */ /* 0x008fe40000011402 */
[----:B------:R-:W-:-:S05]  /*4e730*/  IADD3 R12, P0, R2, R4, RZ ;  /* 0x00000004020c7210 */ /* 0x000fca0007f1e0ff */
[----:B------:R-:W-:Y:S01]  /*4e740*/  IMAD.X R13, R14, 0x1, R7, P0 ;  /* 0x000000010e0d7824 */ /* 0x000fe200000e0607 */
[----:B0-----:R-:W-:Y:S02]  /*4e750*/  IADD3 R10, P0, R2, R5, RZ ;  /* 0x00000005020a7210 */ /* 0x001fe40007f1e0ff */
[----:B------:R-:W3:Y:S03]  /*4e760*/  LDL.LU R2, [R1+0xe8] ;  /* 0x0000e80001027983 */ /* 0x000ee60000300800 */
[----:B------:R-:W-:Y:S01]  /*4e770*/  IMAD.X R11, R14, 0x1, R6, P0 ;  /* 0x000000010e0b7824 */ /* 0x000fe200000e0606 */
[----:B------:R-:W-:-:S05]  /*4e780*/  PRMT R14, R25, 0x7770, RZ ;  /* 0x00007770190e7816 */ /* 0x000fca00000000ff */
[----:B------:R0:W-:Y:S01]  /*4e790*/  @P5 STG.E.U8 desc[UR58][R12.64], R14 ;  /* 0x0000000e0c005986 */ /* 0x0001e2000c10113a */
[----:B----4-:R-:W-:Y:S02]  /*4e7a0*/  SHF.R.S32.HI R15, RZ, 0x1f, R180 ;  /* 0x0000001fff0f7819 */ /* 0x010fe400000114b4 */
[----:B-1----:R-:W-:-:S05]  /*4e7b0*/  IADD3 R8, P0, R180, R4, RZ ;  /* 0x00000004b4087210 */ /* 0x002fca0007f1e0ff */
        /* <DEDUP_REMOVED lines=58> */
[C---:B------:R-:W-:Y:S01]  /*4eb60*/  IMAD.X R11, R8.reuse, 0x1, R7, P0 ;  /* 0x00000001080b7824 */ /* 0x040fe200000e0607 */
        /* <DEDUP_REMOVED lines=19> */
[----:B------:R0:W-:Y:S01]  /*4eca0*/  @P6 STG.E.U8 desc[UR58][R14.64], R10 ;  /* 0x0000000a0e006986 */ /* 0x0001e2000c10113a */
[----:B------:R-:W-:Y:S02]  /*4ecb0*/  LOP3.LUT P3, RZ, R247, 0x2000, RZ, 0xc0, !PT ;  /* 0x00002000f7ff7812 */ /* 0x000fe4000786c0ff */
[----:B0-----:R-:W-:-:S02]  /*4ecc0*/  PRMT R10, R28, 0x7772, RZ ;  /* 0x000077721c0a7816 */ /* 0x001fc400000000ff */
        /* <DEDUP_REMOVED lines=49> */
[----:B------:R0:W-:Y:S04]  /*4efe0*/  @P3 STG.E.U8 desc[UR58][R8.64], R15 ;  /* 0x0000000f08003986 */ /* 0x0001e8000c10113a */
        /* <DEDUP_REMOVED lines=12> */
[----:B-1----:R-:W-:-:S05]  /*4f0b0*/  IADD3 R12, P0, R180, R4, RZ ;  /* 0x00000004b40c7210 */ /* 0x002fca0007f1e0ff */
        /* <DEDUP_REMOVED lines=691> */
[----:B------:R-:W-:Y:S04]  /*51bf0*/  @P6 STG.E.U8 desc[UR58][R10.64], R59 ;  /* 0x0000003b0a006986 */ /* 0x000fe8000c10113a */
[----:B------:R0:W-:Y:S01]  /*51c00*/  @P1 STG.E.U8 desc[UR58][R8.64], R15 ;  /* 0x0000000f08001986 */ /* 0x0001e2000c10113a */
[C---:B------:R-:W-:Y:S02]  /*51c10*/  LOP3.LUT P3, RZ, R243.reuse, 0x800, RZ, 0xc0, !PT ;  /* 0x00000800f3ff7812 */ /* 0x040fe4000786c0ff */
[C---:B------:R-:W-:Y:S02]  /*51c20*/  LOP3.LUT P4, RZ, R243.reuse, 0x1000, RZ, 0xc0, !PT ;  /* 0x00001000f3ff7812 */ /* 0x040fe4000788c0ff */
[----:B------:R-:W-:Y:S02]  /*51c30*/  LOP3.LUT P5, RZ, R243, 0x2000, RZ, 0xc0, !PT ;  /* 0x00002000f3ff7812 */ /* 0x000fe400078ac0ff */
[----:B0-----:R-:W-:-:S02]  /*51c40*/  PRMT R15, R60, 0x7772, RZ ;  /* 0x000077723c0f7816 */ /* 0x001fc400000000ff */
        /* <DEDUP_REMOVED lines=129> */
[----:B------:R-:W-:Y:S01]  /*52460*/  IMAD.X R9, R14, 0x1, R7, P0 ;  /* 0x000000010e097824 */ /* 0x000fe200000e0607 */
        /* <DEDUP_REMOVED lines=962> */
[----:B------:R-:W-:Y:S02]  /*56090*/  LOP3.LUT P4, RZ, R238, 0x8000000, RZ, 0xc0, !PT ;  /* 0x08000000eeff7812 */ /* 0x000fe4000788c0ff */
        /* <DEDUP_REMOVED lines=152> */
[----:B------:R-:W-:Y:S02]  /*56a20*/  LOP3.LUT P2, RZ, R228, 0x4000000, RZ, 0xc0, !PT ;  /* 0x04000000e4ff7812 */ /* 0x000fe4000784c0ff */
        /* <DEDUP_REMOVED lines=430> */
[----:B------:R-:W-:Y:S02]  /*58510*/  LOP3.LUT P1, RZ, R229, 0x80000000, RZ, 0xc0, !PT ;  /* 0x80000000e5ff7812 */ /* 0x000fe4000782c0ff */
        /* <DEDUP_REMOVED lines=1083> */
[----:B0-----:R-:W-:-:S05]  /*5c8d0*/  IADD3 R12, P0, R180, R5, RZ ;  /* 0x00000005b40c7210 */ /* 0x001fca0007f1e0ff */
        /* <DEDUP_REMOVED lines=11> */
[----:B------:R-:W-:Y:S01]  /*5c990*/  LOP3.LUT P3, RZ, R236, 0x10, RZ, 0xc0, !PT ;  /* 0x00000010ecff7812 */ /* 0x000fe2000786c0ff */
[----:B------:R-:W4:Y:S01]  /*5c9a0*/  LDL.LU R180, [R1+0x194] ;  /* 0x0001940001b47983 */ /* 0x000f220000300800 */
        /* <DEDUP_REMOVED lines=8> */
[----:B0-----:R-:W-:Y:S02]  /*5ca30*/  PRMT R15, R176, 0x7772, RZ ;  /* 0x00007772b00f7816 */ /* 0x001fe400000000ff */
[----:B--2---:R-:W-:-:S02]  /*5ca40*/  SHF.R.S32.HI R14, RZ, 0x1f, R181 ;  /* 0x0000001fff0e7819 */ /* 0x004fc400000114b5 */
        /* <DEDUP_REMOVED lines=10> */
[----:B0-----:R-:W-:Y:S02]  /*5caf0*/  PRMT R15, R177, 0x7770, RZ ;  /* 0x00007770b10f7816 */ /* 0x001fe400000000ff */
[----:B---3--:R-:W-:Y:S02]  /*5cb00*/  SHF.R.S32.HI R14, RZ, 0x1f, R2 ;  /* 0x0000001fff0e7819 */ /* 0x008fe40000011402 */
[----:B------:R-:W-:-:S05]  /*5cb10*/  IADD3 R8, P0, R2, R4, RZ ;  /* 0x0000000402087210 */ /* 0x000fca0007f1e0ff */
[----:B------:R-:W-:Y:S01]  /*5cb20*/  IMAD.X R9, R14, 0x1, R7, P0 ;  /* 0x000000010e097824 */ /* 0x000fe200000e0607 */
[----:B------:R-:W-:Y:S02]  /*5cb30*/  IADD3 R12, P0, R2, R5, RZ ;  /* 0x00000005020c7210 */ /* 0x000fe40007f1e0ff */
[----:B------:R-:W3:Y:S03]  /*5cb40*/  LDL.LU R2, [R1+0x388] ;  /* 0x0003880001027983 */ /* 0x000ee60000300800 */
[----:B------:R-:W-:Y:S01]  /*5cb50*/  IMAD.X R13, R14, 0x1, R6, P0 ;  /* 0x000000010e0d7824 */ /* 0x000fe200000e0606 */
[----:B----4-:R-:W-:Y:S02]  /*5cb60*/  SHF.R.S32.HI R14, RZ, 0x1f, R3 ;  /* 0x0000001fff0e7819 */ /* 0x010fe40000011403 */
[----:B-1----:R-:W-:-:S05]  /*5cb70*/  IADD3 R10, P0, R3, R4, RZ ;  /* 0x00000004030a7210 */ /* 0x002fca0007f1e0ff */
[----:B------:R-:W-:Y:S01]  /*5cb80*/  IMAD.X R11, R14, 0x1, R7, P0 ;  /* 0x000000010e0b7824 */ /* 0x000fe200000e0607 */
[----:B------:R-:W-:-:S13]  /*5cb90*/  LOP3.LUT P0, RZ, R236, 0x800, RZ, 0xc0, !PT ;  /* 0x00000800ecff7812 */ /* 0x000fda000780c0ff */
[----:B------:R0:W-:Y:S02]  /*5cba0*/  @P0 STG.E.U8 desc[UR58][R8.64], R15 ;  /* 0x0000000f08000986 */ /* 0x0001e4000c10113a */
[----:B0-----:R-:W-:Y:S02]  /*5cbb0*/  IADD3 R8, P0, R3, R5, RZ ;  /* 0x0000000503087210 */ /* 0x001fe40007f1e0ff */
[----:B------:R-:W4:Y:S04]  /*5cbc0*/  LDL.LU R3, [R1+0x3a4] ;  /* 0x0003a40001037983 */ /* 0x000f280000300800 */
[----:B------:R-:W4:Y:S04]  /*5cbd0*/  LDL.LU R184, [R1+0x3c4] ;  /* 0x0003c40001b87983 */ /* 0x000f280000300800 */
[----:B------:R-:W4:Y:S01]  /*5cbe0*/  LDL.LU R185, [R1+0x3d4] ;  /* 0x0003d40001b97983 */ /* 0x000f220000300800 */
[----:B------:R-:W-:-:S03]  /*5cbf0*/  LOP3.LUT P1, RZ, R236, 0x1000, RZ, 0xc0, !PT ;  /* 0x00001000ecff7812 */ /* 0x000fc6000782c0ff */
[----:B------:R-:W4:Y:S01]  /*5cc00*/  LDL.LU R183, [R1+0x3ec] ;  /* 0x0003ec0001b77983 */ /* 0x000f220000300800 */
[----:B------:R-:W-:Y:S01]  /*5cc10*/  LOP3.LUT P2, RZ, R236, 0x4000, RZ, 0xc0, !PT ;  /* 0x00004000ecff7812 */ /* 0x000fe2000784c0ff */
[----:B------:R-:W-:Y:S01]  /*5cc20*/  IMAD.X R9, R14, 0x1, R6, P0 ;  /* 0x000000010e097824 */ /* 0x000fe200000e0606 */
[C---:B------:R-:W-:Y:S02]  /*5cc30*/  PRMT R14, R177.reuse, 0x7771, RZ ;  /* 0x00007771b10e7816 */ /* 0x040fe400000000ff */
[----:B------:R-:W-:-:S05]  /*5cc40*/  PRMT R15, R177, 0x7772, RZ ;  /* 0x00007772b10f7816 */ /* 0x000fca00000000ff */
[----:B------:R0:W-:Y:S01]  /*5cc50*/  @P1 STG.E.U8 desc[UR58][R12.64], R14 ;  /* 0x0000000e0c001986 */ /* 0x0001e2000c10113a */
[----:B------:R-:W-:-:S03]  /*5cc60*/  LOP3.LUT P3, RZ, R236, 0x10000, RZ, 0xc0, !PT ;  /* 0x00010000ecff7812 */ /* 0x000fc6000786c0ff */
[----:B------:R1:W-:Y:S01]  /*5cc70*/  @P2 STG.E.U8 desc[UR58][R10.64], R15 ;  /* 0x0000000f0a002986 */ /* 0x0003e2000c10113a */
[----:B0-----:R-:W-:Y:S02]  /*5cc80*/  SHF.R.S32.HI R14, RZ, 0x1f, R180 ;  /* 0x0000001fff0e7819 */ /* 0x001fe400000114b4 */
[----:B------:R-:W-:-:S05]  /*5cc90*/  IADD3 R12, P0, R180, R4, RZ ;  /* 0x00000004b40c7210 */ /* 0x000fca0007f1e0ff */
[----:B------:R-:W-:Y:S01]  /*5cca0*/  IMAD.X R13, R14, 0x1, R7, P0 ;  /* 0x000000010e0d7824 */ /* 0x000fe200000e0607 */
[----:B-1----:R-:W-:Y:S02]  /*5ccb0*/  IADD3 R10, P0, R180, R5, RZ ;  /* 0x00000005b40a7210 */ /* 0x002fe40007f1e0ff */
[----:B------:R-:W4:Y:S01]  /*5ccc0*/  LDL.LU R180, [R1+0x400] ;  /* 0x0004000001b47983 */ /* 0x000f220000300800 */
[----:B------:R-:W-:Y:S02]  /*5ccd0*/  PRMT R177, R177, 0x7773, RZ ;  /* 0x00007773b1b17816 */ /* 0x000fe400000000ff */
[----:B------:R-:W-:Y:S01]  /*5cce0*/  IMAD.X R11, R14, 0x1, R6, P0 ;  /* 0x000000010e0b7824 */ /* 0x000fe200000e0606 */
[----:B------:R-:W-:Y:S02]  /*5ccf0*/  LOP3.LUT P4, RZ, R236, 0x20000, RZ, 0xc0, !PT ;  /* 0x00020000ecff7812 */ /* 0x000fe4000788c0ff */
[----:B------:R0:W-:Y:S01]  /*5cd00*/  @P3 STG.E.U8 desc[UR58][R8.64], R177 ;  /* 0x000000b108003986 */ /* 0x0001e2000c10113a */
[----:B--2---:R-:W-:-:S02]  /*5cd10*/  SHF.R.S32.HI R14, RZ, 0x1f, R181 ;  /* 0x0000001fff0e7819 */ /* 0x004fc400000114b5 */
[----:B------:R-:W-:Y:S02]  /*5cd20*/  LOP3.LUT P5, RZ, R236, 0x80000, RZ, 0xc0, !PT ;  /* 0x00080000ecff7812 */ /* 0x000fe400078ac0ff */
[----:B0-----:R-:W-:Y:S02]  /*5cd30*/  IADD3 R8, P0, R181, R4, RZ ;  /* 0x00000004b5087210 */ /* 0x001fe40007f1e0ff */
[----:B------:R-:W-:-:S03]  /*5cd40*/  PRMT R15, R178, 0x7770, RZ ;  /* 0x00007770b20f7816 */ /* 0x000fc600000000ff */
[----:B------:R-:W-:Y:S01]  /*5cd50*/  IMAD.X R9, R14, 0x1, R7, P0 ;  /* 0x000000010e097824 */ /* 0x000fe200000e0607 */
[----:B------:R-:W-:Y:S02]  /*5cd60*/  IADD3 R142, P0, R181, R5, RZ ;  /* 0x00000005b58e7210 */ /* 0x000fe40007f1e0ff */
[----:B------:R-:W2:Y:S04]  /*5cd70*/  LDL.LU R181, [R1+0x404] ;  /* 0x0004040001b57983 */ /* 0x000ea80000300800 */
[----:B------:R0:W-:Y:S01]  /*5cd80*/  @P4 STG.E.U8 desc[UR58][R12.64], R15 ;  /* 0x0000000f0c004986 */ /* 0x0001e2000c10113a */
[----:B------:R-:W-:Y:S01]  /*5cd90*/  LOP3.LUT P6, RZ, R236, 0x100000, RZ, 0xc0, !PT ;  /* 0x00100000ecff7812 */ /* 0x000fe200078cc0ff */
[----:B------:R-:W-:Y:S02]  /*5cda0*/  IMAD.X R143, R14, 0x1, R6, P0 ;  /* 0x000000010e8f7824 */ /* 0x000fe400000e0606 */
[----:B------:R-:W2:Y:S01]  /*5cdb0*/  LDL.LU R187, [R1+0x408] ;  /* 0x0004080001bb7983 */ /* 0x000ea20000300800 */
[----:B0-----:R-:W-:-:S05]  /*5cdc0*/  PRMT R12, R178, 0x7771, RZ ;  /* 0x00007771b20c7816 */ /* 0x001fca00000000ff */
[----:B------:R0:W-:Y:S02]  /*5cdd0*/  @P5 STG.E.U8 desc[UR58][R10.64], R12 ;  /* 0x0000000c0a005986 */ /* 0x0001e4000c10113a */
[----:B0-----:R-:W-:-:S05]  /*5cde0*/  PRMT R11, R178, 0x7772, RZ ;  /* 0x00007772b20b7816 */ /* 0x001fca00000000ff */
[----:B------:R4:W-:Y:S01]  /*5cdf0*/  @P6 STG.E.U8 desc[UR58][R8.64], R11 ;  /* 0x0000000b08006986 */ /* 0x0009e2000c10113a */
[----:B---3--:R-:W-:Y:S02]  /*5ce00*/  SHF.R.S32.HI R10, RZ, 0x1f, R2 ;  /* 0x0000001fff0a7819 */ /* 0x008fe40000011402 */
[----:B------:R-:W-:-:S05]  /*5ce10*/  IADD3 R162, P0, R2, R4, RZ ;  /* 0x0000000402a27210 */ /* 0x000fca0007f1e0ff */
[----:B------:R-:W-:Y:S01]  /*5ce20*/  IMAD.X R163, R10, 0x1, R7, P0 ;  /* 0x000000010aa37824 */ /* 0x000fe200000e0607 */
[----:B------:R-:W-:-:S05]  /*5ce30*/  IADD3 R148, P0, R2, R5, RZ ;  /* 0x0000000502947210 */ /* 0x000fca0007f1e0ff */
[----:B------:R-:W-:Y:S01]  /*5ce40*/  IMAD.X R149, R10, 0x1, R6, P0 ;  /* 0x000000010a957824 */ /* 0x000fe200000e0606 */
[----:B----4-:R-:W-:Y:S02]  /*5ce50*/  SHF.R.S32.HI R8, RZ, 0x1f, R3 ;  /* 0x0000001fff087819 */ /* 0x010fe40000011403 */
[----:B------:R-:W-:-:S05]  /*5ce60*/  IADD3 R150, P0, R3, R4, RZ ;  /* 0x0000000403967210 */ /* 0x000fca0007f1e0ff */
[----:B------:R-:W-:Y:S01]  /*5ce70*/  IMAD.X R151, R8, 0x1, R7, P0 ;  /* 0x0000000108977824 */ /* 0x000fe200000e0607 */
[----:B------:R-:W-:-:S05]  /*5ce80*/  IADD3 R2, P0, R3, R5, RZ ;  /* 0x0000000503027210 */ /* 0x000fca0007f1e0ff */
[----:B------:R-:W-:Y:S01]  /*5ce90*/  IMAD.X R3, R8, 0x1, R6, P0 ;  /* 0x0000000108037824 */ /* 0x000fe200000e0606 */
[----:B------:R-:W-:Y:S02]  /*5cea0*/  SHF.R.S32.HI R8, RZ, 0x1f, R184 ;  /* 0x0000001fff087819 */ /* 0x000fe400000114b8 */
[----:B------:R-:W-:-:S05]  /*5ceb0*/  IADD3 R146, P0, R184, R4, RZ ;  /* 0x00000004b8927210 */ /* 0x000fca0007f1e0ff */
[----:B------:R-:W-:Y:S01]  /*5cec0*/  IMAD.X R147, R8, 0x1, R7, P0 ;  /* 0x0000000108937824 */ /* 0x000fe200000e0607 */
[----:B------:R-:W-:Y:S02]  /*5ced0*/  IADD3 R10, P0, R184, R5, RZ ;  /* 0x00000005b80a7210 */ /* 0x000fe40007f1e0ff */
[----:B------:R-:W3:Y:S03]  /*5cee0*/  LDL.LU R184, [R1+0x410] ;  /* 0x0004100001b87983 */ /* 0x000ee60000300800 */
[----:B------:R-:W-:Y:S01]  /*5cef0*/  IMAD.X R11, R8, 0x1, R6, P0 ;  /* 0x00000001080b7824 */ /* 0x000fe200000e0606 */
[----:B------:R-:W-:-:S04]  /*5cf00*/  SHF.R.S32.HI R8, RZ, 0x1f, R185 ;  /* 0x0000001fff087819 */ /* 0x000fc800000114b9 */
[----:B------:R0:W-:Y:S02]  /*5cf10*/  STL.64 [R1+0x7f0], R10 ;  /* 0x0007f00a01007387 */ /* 0x0001e40000100a00 */
[----:B0-----:R-:W-:-:S05]  /*5cf20*/  IADD3 R10, P0, R185, R4, RZ ;  /* 0x00000004b90a7210 */ /* 0x001fca0007f1e0ff */
[C---:B------:R-:W-:Y:S01]  /*5cf30*/  IMAD.X R11, R8.reuse, 0x1, R7, P0 ;  /* 0x00000001080b7824 */ /* 0x040fe200000e0607 */
[----:B------:R-:W-:Y:S02]  /*5cf40*/  IADD3 R12, P0, R185, R5, RZ ;  /* 0x00000005b90c7210 */ /* 0x000fe40007f1e0ff */
[----:B------:R-:W4:Y:S03]  /*5cf50*/  LDL.LU R185, [R1+0x448] ;  /* 0x0004480001b97983 */ /* 0x000f260000300800 */
[----:B------:R-:W-:Y:S01]  /*5cf60*/  IMAD.X R13, R8, 0x1, R6, P0 ;  /* 0x00000001080d7824 */ /* 0x000fe200000e0606 */
[----:B------:R-:W-:-:S04]  /*5cf70*/  SHF.R.S32.HI R8, RZ, 0x1f, R183 ;  /* 0x0000001fff087819 */ /* 0x000fc800000114b7 */
[----:B------:R0:W-:Y:S02]  /*5cf80*/  STL.64 [R1+0x7e0], R12 ;  /* 0x0007e00c01007387 */ /* 0x0001e40000100a00 */
[----:B0-----:R-:W-:-:S05]  /*5cf90*/  IADD3 R12, P0, R183, R4, RZ ;  /* 0x00000004b70c7210 */ /* 0x001fca0007f1e0ff */
[----:B------:R-:W-:-:S05]  /*5cfa0*/  IMAD.X R13, R8, 0x1, R7, P0 ;  /* 0x00000001080d7824 */ /* 0x000fca00000e0607 */
[----:B------:R0:W-:Y:S02]  /*5cfb0*/  STL.64 [R1+0x7d8], R12 ;  /* 0x0007d80c01007387 */ /* 0x0001e40000100a00 */
[----:B0-----:R-:W-:Y:S02]  /*5cfc0*/  IADD3 R12, P0, R183, R5, RZ ;  /* 0x00000005b70c7210 */ /* 0x001fe40007f1e0ff */
        /* <DEDUP_REMOVED lines=10> */
[----:B--2---:R-:W-:-:S04]  /*5d070*/  SHF.R.S32.HI R8, RZ, 0x1f, R181 ;  /* 0x0000001fff087819 */ /* 0x004fc800000114b5 */
[----:B------:R0:W-:Y:S02]  /*5d080*/  STL.64 [R1+0x7c0], R12 ;  /* 0x0007c00c01007387 */ /* 0x0001e40000100a00 */
[----:B0-----:R-:W-:-:S05]  /*5d090*/  IADD3 R12, P0, R181, R4, RZ ;  /* 0x00000004b50c7210 */ /* 0x001fca0007f1e0ff */
[----:B------:R-:W-:-:S05]  /*5d0a0*/  IMAD.X R13, R8, 0x1, R7, P0 ;  /* 0x00000001080d7824 */ /* 0x000fca00000e0607 */
[----:B------:R0:W-:Y:S02]  /*5d0b0*/  STL.64 [R1+0x7b8], R12 ;  /* 0x0007b80c01007387 */ /* 0x0001e40000100a00 */
[----:B0-----:R-:W-:Y:S02]  /*5d0c0*/  IADD3 R12, P0, R181, R5, RZ ;  /* 0x00000005b50c7210 */ /* 0x001fe40007f1e0ff */
[----:B------:R-:W2:Y:S03]  /*5d0d0*/  LDL.LU R181, [R1+0x460] ;  /* 0x0004600001b57983 */ /* 0x000ea60000300800 */
[----:B------:R-:W-:Y:S01]  /*5d0e0*/  IMAD.X R13, R8, 0x1, R6, P0 ;  /* 0x00000001080d7824 */ /* 0x000fe200000e0606 */
[----:B------:R-:W-:-:S04]  /*5d0f0*/  SHF.R.S32.HI R8, RZ, 0x1f, R187 ;  /* 0x0000001fff087819 */ /* 0x000fc800000114bb */
[----:B------:R0:W-:Y:S02]  /*5d100*/  STL.64 [R1+0x7b0], R12 ;  /* 0x0007b00c01007387 */ /* 0x0001e40000100a00 */
[----:B0-----:R-:W-:-:S05]  /*5d110*/  IADD3 R12, P0, R187, R4, RZ ;  /* 0x00000004bb0c7210 */ /* 0x001fca0007f1e0ff */
[----:B------:R-:W-:-:S05]  /*5d120*/  IMAD.X R13, R8, 0x1, R7, P0 ;  /* 0x00000001080d7824 */ /* 0x000fca00000e0607 */
[----:B------:R0:W-:Y:S02]  /*5d130*/  STL.64 [R1+0x7a8], R12 ;  /* 0x0007a80c01007387 */ /* 0x0001e40000100a00 */
[----:B0-----:R-:W-:Y:S02]  /*5d140*/  IADD3 R12, P0, R187, R5, RZ ;  /* 0x00000005bb0c7210 */ /* 0x001fe40007f1e0ff */
[----:B------:R-:W2:Y:S03]  /*5d150*/  LDL.LU R187, [R1+0x478] ;  /* 0x0004780001bb7983 */ /* 0x000ea60000300800 */
[----:B------:R-:W-:-:S05]  /*5d160*/  IMAD.X R13, R8, 0x1, R6, P0 ;  /* 0x00000001080d7824 */ /* 0x000fca00000e0606 */
[----:B------:R0:W-:Y:S01]  /*5d170*/  STL.64 [R1+0x7a0], R12 ;  /* 0x0007a00c01007387 */ /* 0x0001e20000100a00 */
[----:B---3--:R-:W-:Y:S02]  /*5d180*/  SHF.R.S32.HI R8, RZ, 0x1f, R184 ;  /* 0x0000001fff087819 */ /* 0x008fe400000114b8 */
[----:B0-----:R-:W-:-:S05]  /*5d190*/  IADD3 R12, P0, R184, R4, RZ ;  /* 0x00000004b80c7210 */ /* 0x001fca0007f1e0ff */
[----:B------:R-:W-:-:S05]  /*5d1a0*/  IMAD.X R13, R8, 0x1, R7, P0 ;  /* 0x00000001080d7824 */ /* 0x000fca00000e0607 */
[----:B------:R0:W-:Y:S02]  /*5d1b0*/  STL.64 [R1+0x798], R12 ;  /* 0x0007980c01007387 */ /* 0x0001e40000100a00 */
[----:B0-----:R-:W-:Y:S02]  /*5d1c0*/  IADD3 R12, P0, R184, R5, RZ ;  /* 0x00000005b80c7210 */ /* 0x001fe40007f1e0ff */
[----:B------:R-:W3:Y:S03]  /*5d1d0*/  LDL.LU R184, [R1+0x484] ;  /* 0x0004840001b87983 */ /* 0x000ee60000300800 */
[----:B------:R-:W-:Y:S01]  /*5d1e0*/  IMAD.X R13, R8, 0x1, R6, P0 ;  /* 0x00000001080d7824 */ /* 0x000fe200000e0606 */
[----:B----4-:R-:W-:-:S04]  /*5d1f0*/  SHF.R.S32.HI R8, RZ, 0x1f, R185 ;  /* 0x0000001fff087819 */ /* 0x010fc800000114b9 */
        /* <DEDUP_REMOVED lines=46> */
[----:B------:R-:W-:-:S05]  /*5d4e0*/  IMAD.X R13, R8, 0x1, R6, P0 ;  /* 0x00000001080d7824 */ /* 0x000fca00000e0606 */
[----:B------:R0:W-:Y:S01]  /*5d4f0*/  STL.64 [R1+0x730], R12 ;  /* 0x0007300c01007387 */ /* 0x0001e20000100a00 */
[----:B----4-:R-:W-:Y:S02]  /*5d500*/  SHF.R.S32.HI R8, RZ, 0x1f, R185 ;  /* 0x0000001fff087819 */ /* 0x010fe400000114b9 */
[----:B0-----:R-:W-:-:S05]  /*5d510*/  IADD3 R12, P0, R185, R4, RZ ;  /* 0x00000004b90c7210 */ /* 0x001fca0007f1e0ff */
[----:B------:R-:W-:-:S05]  /*5d520*/  IMAD.X R13, R8, 0x1, R7, P0 ;  /* 0x00000001080d7824 */ /* 0x000fca00000e0607 */
[----:B------:R0:W-:Y:S02]  /*5d530*/  STL.64 [R1+0x728], R12 ;  /* 0x0007280c01007387 */ /* 0x0001e40000100a00 */
[----:B0-----:R-:W-:Y:S02]  /*5d540*/  IADD3 R12, P0, R185, R5, RZ ;  /* 0x00000005b90c7210 */ /* 0x001fe40007f1e0ff */
[----:B------:R-:W4:Y:S03]  /*5d550*/  LDL.LU R185, [R1+0x514] ;  /* 0x0005140001b97983 */ /* 0x000f260000300800 */
[----:B------:R-:W-:-:S05]  /*5d560*/  IMAD.X R13, R8, 0x1, R6, P0 ;  /* 0x00000001080d7824 */ /* 0x000fca00000e0606 */
[----:B------:R0:W-:Y:S01]  /*5d570*/  STL.64 [R1+0x720], R12 ;  /* 0x0007200c01007387 */ /* 0x0001e20000100a00 */
[----:B------:R-:W-:Y:S02]  /*5d580*/  SHF.R.S32.HI R8, RZ, 0x1f, R183 ;  /* 0x0000001fff087819 */ /* 0x000fe400000114b7 */
        /* <DEDUP_REMOVED lines=15> */
[----:B--2---:R-:W-:Y:S02]  /*5d680*/  SHF.R.S32.HI R8, RZ, 0x1f, R181 ;  /* 0x0000001fff087819 */ /* 0x004fe400000114b5 */
[----:B0-----:R-:W-:-:S05]  /*5d690*/  IADD3 R12, P0, R181, R4, RZ ;  /* 0x00000004b50c7210 */ /* 0x001fca0007f1e0ff */
[----:B------:R-:W-:-:S05]  /*5d6a0*/  IMAD.X R13, R8, 0x1, R7, P0 ;  /* 0x00000001080d7824 */ /* 0x000fca00000e0607 */
[----:B------:R0:W-:Y:S02]  /*5d6b0*/  STL.64 [R1+0x6f8], R12 ;  /* 0x0006f80c01007387 */ /* 0x0001e40000100a00 */
[----:B0-----:R-:W-:Y:S02]  /*5d6c0*/  IADD3 R12, P0, R181, R5, RZ ;  /* 0x00000005b50c7210 */ /* 0x001fe40007f1e0ff */
[----:B------:R-:W2:Y:S03]  /*5d6d0*/  LDL.LU R181, [R1+0x550] ;  /* 0x0005500001b57983 */ /* 0x000ea60000300800 */
[----:B------:R-:W-:-:S05]  /*5d6e0*/  IMAD.X R13, R8, 0x1, R6, P0 ;  /* 0x00000001080d7824 */ /* 0x000fca00000e0606 */
[----:B------:R0:W-:Y:S01]  /*5d6f0*/  STL.64 [R1+0x6f0], R12 ;  /* 0x0006f00c01007387 */ /* 0x0001e20000100a00 */
[----:B------:R-:W-:Y:S02]  /*5d700*/  SHF.R.S32.HI R8, RZ, 0x1f, R187 ;  /* 0x0000001fff087819 */ /* 0x000fe400000114bb */
        /* <DEDUP_REMOVED lines=226> */
[----:B------:R0:W-:Y:S04]  /*5e530*/  STL.64 [R1+0x528], R12 ;  /* 0x0005280c01007387 */ /* 0x0001e80000100a00 */
[----:B------:R-:W4:Y:S01]  /*5e540*/  LDL.LU R188, [R1+0x86c] ;  /* 0x00086c0001bc7983 */ /* 0x000f220000300800 */
[----:B0-----:R-:W-:-:S05]  /*5e550*/  IADD3 R12, P0, R180, R5, RZ ;  /* 0x00000005b40c7210 */ /* 0x001fca0007f1e0ff */
[----:B------:R-:W-:-:S05]  /*5e560*/  IMAD.X R13, R8, 0x1, R6, P0 ;  /* 0x00000001080d7824 */ /* 0x000fca00000e0606 */
[----:B------:R0:W-:Y:S01]  /*5e570*/  STL.64 [R1+0x520], R12 ;  /* 0x0005200c01007387 */ /* 0x0001e20000100a00 */
[----:B--2---:R-:W-:Y:S02]  /*5e580*/  SHF.R.S32.HI R8, RZ, 0x1f, R181 ;  /* 0x0000001fff087819 */ /* 0x004fe400000114b5 */
[----:B0-----:R-:W-:-:S05]  /*5e590*/  IADD3 R12, P0, R181, R4, RZ ;  /* 0x00000004b50c7210 */ /* 0x001fca0007f1e0ff */
[----:B------:R-:W-:-:S05]  /*5e5a0*/  IMAD.X R13, R8, 0x1, R7, P0 ;  /* 0x00000001080d7824 */ /* 0x000fca00000e0607 */
[----:B------:R0:W-:Y:S04]  /*5e5b0*/  STL.64 [R1+0x518], R12 ;  /* 0x0005180c01007387 */ /* 0x0001e80000100a00 */
[----:B------:R-:W2:Y:S01]  /*5e5c0*/  LDL.LU R189, [R1+0x870] ;  /* 0x0008700001bd7983 */ /* 0x000ea20000300800 */
[----:B0-----:R-:W-:-:S05]  /*5e5d0*/  IADD3 R12, P0, R181, R5, RZ ;  /* 0x00000005b50c7210 */ /* 0x001fca0007f1e0ff */
[----:B------:R-:W-:-:S05]  /*5e5e0*/  IMAD.X R13, R8, 0x1, R6, P0 ;  /* 0x00000001080d7824 */ /* 0x000fca00000e0606 */
[----:B------:R0:W-:Y:S01]  /*5e5f0*/  STL.64 [R1+0x510], R12 ;  /* 0x0005100c01007387 */ /* 0x0001e20000100a00 */
[----:B------:R-:W-:Y:S02]  /*5e600*/  SHF.R.S32.HI R8, RZ, 0x1f, R187 ;  /* 0x0000001fff087819 */ /* 0x000fe400000114bb */
[----:B------:R-:W-:-:S05]  /*5e610*/  IADD3 R180, P0, R187, R4, RZ ;  /* 0x00000004bbb47210 */ /* 0x000fca0007f1e0ff */
[----:B------:R-:W-:Y:S01]  /*5e620*/  IMAD.X R181, R8, 0x1, R7, P0 ;  /* 0x0000000108b57824 */ /* 0x000fe200000e0607 */
[----:B0-----:R-:W-:-:S04]  /*5e630*/  IADD3 R12, P0, R187, R5, RZ ;  /* 0x00000005bb0c7210 */ /* 0x001fc80007f1e0ff */
[----:B------:R-:W-:Y:S04]  /*5e640*/  STL.64 [R1+0x1498], R180 ;  /* 0x001498b401007387 */ /* 0x000fe80000100a00 */
[----:B------:R-:W2:Y:S01]  /*5e650*/  LDL.LU R191, [R1+0x874] ;  /* 0x0008740001bf7983 */ /* 0x000ea20000300800 */
[----:B------:R-:W-:-:S05]  /*5e660*/  IMAD.X R13, R8, 0x1, R6, P0 ;  /* 0x00000001080d7824 */ /* 0x000fca00000e0606 */
[----:B------:R0:W-:Y:S01]  /*5e670*/  STL.64 [R1+0x500], R12 ;  /* 0x0005000c01007387 */ /* 0x0001e20000100a00 */
[----:B---3--:R-:W-:Y:S02]  /*5e680*/  SHF.R.S32.HI R8, RZ, 0x1f, R184 ;  /* 0x0000001fff087819 */ /* 0x008fe400000114b8 */
[----:B0-----:R-:W-:-:S05]  /*5e690*/  IADD3 R12, P0, R184, R4, RZ ;  /* 0x00000004b80c7210 */ /* 0x001fca0007f1e0ff */
[----:B------:R-:W-:-:S05]  /*5e6a0*/  IMAD.X R13, R8, 0x1, R7, P0 ;  /* 0x00000001080d7824 */ /* 0x000fca00000e0607 */
[----:B------:R0:W-:Y:S04]  /*5e6b0*/  STL.64 [R1+0x4f8], R12 ;  /* 0x0004f80c01007387 */ /* 0x0001e80000100a00 */
[----:B------:R-:W3:Y:S01]  /*5e6c0*/  LDL.LU R186, [R1+0x878] ;  /* 0x0008780001ba7983 */ /* 0x000ee20000300800 */
[----:B0-----:R-:W-:-:S05]  /*5e6d0*/  IADD3 R12, P0, R184, R5, RZ ;  /* 0x00000005b80c7210 */ /* 0x001fca0007f1e0ff */
[----:B------:R-:W-:-:S05]  /*5e6e0*/  IMAD.X R13, R8, 0x1, R6, P0 ;  /* 0x00000001080d7824 */ /* 0x000fca00000e0606 */
[----:B------:R0:W-:Y:S01]  /*5e6f0*/  STL.64 [R1+0x4f0], R12 ;  /* 0x0004f00c01007387 */ /* 0x0001e20000100a00 */
[----:B----4-:R-:W-:Y:S02]  /*5e700*/  SHF.R.S32.HI R8, RZ, 0x1f, R185 ;  /* 0x0000001fff087819 */ /* 0x010fe400000114b9 */
[----:B0-----:R-:W-:-:S05]  /*5e710*/  IADD3 R12, P0, R185, R4, RZ ;  /* 0x00000004b90c7210 */ /* 0x001fca0007f1e0ff */
[----:B------:R-:W-:-:S05]  /*5e720*/  IMAD.X R13, R8, 0x1, R7, P0 ;  /* 0x00000001080d7824 */ /* 0x000fca00000e0607 */
[----:B------:R0:W-:Y:S04]  /*5e730*/  STL.64 [R1+0x4e8], R12 ;  /* 0x0004e80c01007387 */ /* 0x0001e80000100a00 */
[----:B------:R-:W4:Y:S01]  /*5e740*/  LDL.LU R187, [R1+0x87c] ;  /* 0x00087c0001bb7983 */ /* 0x000f220000300800 */
[----:B0-----:R-:W-:-:S05]  /*5e750*/  IADD3 R12, P0, R185, R5, RZ ;  /* 0x00000005b90c7210 */ /* 0x001fca0007f1e0ff */
[----:B------:R-:W-:-:S05]  /*5e760*/  IMAD.X R13, R8, 0x1, R6, P0 ;  /* 0x00000001080d7824 */ /* 0x000fca00000e0606 */
[----:B------:R0:W-:Y:S01]  /*5e770*/  STL.64 [R1+0x4e0], R12 ;  /* 0x0004e00c01007387 */ /* 0x0001e20000100a00 */
[----:B------:R-:W-:Y:S02]  /*5e780*/  SHF.R.S32.HI R8, RZ, 0x1f, R183 ;  /* 0x0000001fff087819 */ /* 0x000fe400000114b7 */
[----:B0-----:R-:W-:-:S05]  /*5e790*/  IADD3 R12, P0, R183, R4, RZ ;  /* 0x00000004b70c7210 */ /* 0x001fca0007f1e0ff */
[----:B------:R-:W-:-:S05]  /*5e7a0*/  IMAD.X R13, R8, 0x1, R7, P0 ;  /* 0x00000001080d7824 */ /* 0x000fca00000e0607 */
[----:B------:R0:W-:Y:S04]  /*5e7b0*/  STL.64 [R1+0x4d8], R12 ;  /* 0x0004d80c01007387 */ /* 0x0001e80000100a00 */
[----:B------:R-:W4:Y:S01]  /*5e7c0*/  LDL.LU R185, [R1+0x880] ;  /* 0x0008800001b97983 */ /* 0x000f220000300800 */
[----:B------:R-:W-:Y:S01]  /*5e7d0*/  IMAD.MOV.U32 R184, RZ, RZ, R182 ;  /* 0x000000ffffb87224 */ /* 0x000fe200078e00b6 */
[----:B0-----:R-:W-:-:S05]  /*5e7e0*/  IADD3 R12, P0, R183, R5, RZ ;  /* 0x00000005b70c7210 */ /* 0x001fca0007f1e0ff */
[----:B------:R-:W-:Y:S01]  /*5e7f0*/  IMAD.X R13, R8, 0x1, R6, P0 ;  /* 0x00000001080d7824 */ /* 0x000fe200000e0606 */
[----:B------:R-:W-:Y:S02]  /*5e800*/  SHF.R.S32.HI R8, RZ, 0x1f, R188 ;  /* 0x0000001fff087819 */ /* 0x000fe400000114bc */
[----:B------:R-:W-:Y:S02]  /*5e810*/  IADD3 R182, P0, R188, R4, RZ ;  /* 0x00000004bcb67210 */ /* 0x000fe40007f1e0ff */
[----:B------:R0:W-:Y:S03]  /*5e820*/  STL.64 [R1+0x4d0], R12 ;  /* 0x0004d00c01007387 */ /* 0x0001e60000100a00 */
[----:B------:R-:W-:-:S05]  /*5e830*/  IMAD.X R183, R8, 0x1, R7, P0 ;  /* 0x0000000108b77824 */ /* 0x000fca00000e0607 */
[----:B------:R-:W-:Y:S01]  /*5e840*/  STL.64 [R1+0x1488], R182 ;  /* 0x001488b601007387 */ /* 0x000fe20000100a00 */
[----:B0-----:R-:W-:-:S03]  /*5e850*/  IADD3 R12, P0, R188, R5, RZ ;  /* 0x00000005bc0c7210 */ /* 0x001fc60007f1e0ff */
[----:B------:R-:W4:Y:S02]  /*5e860*/  LDL.LU R188, [R1+0x884] ;  /* 0x0008840001bc7983 */ /* 0x000f240000300800 */
        /* <DEDUP_REMOVED lines=30> */
[----:B0-----:R-:W-:Y:S01]  /*5ea50*/  IADD3 R12, P0, R187, R5, RZ ;  /* 0x00000005bb0c7210 */ /* 0x001fe20007f1e0ff */
[----:B------:R-:W-:Y:S02]  /*5ea60*/  IMAD.MOV.U32 R187, RZ, RZ, R184 ;  /* 0x000000ffffbb7224 */ /* 0x000fe400078e00b8 */
[----:B------:R-:W4:Y:S02]  /*5ea70*/  LDL.LU R184, [R1+0x894] ;  /* 0x0008940001b87983 */ /* 0x000f240000300800 */
        /* <DEDUP_REMOVED lines=29> */
[----:B------:R0:W-:Y:S04]  /*5ec50*/  STL.64 [R1+0x448], R12 ;  /* 0x0004480c01007387 */ /* 0x0001e80000100a00 */
[----:B------:R-:W2:Y:S01]  /*5ec60*/  LDL.LU R193, [R1+0x8a4] ;  /* 0x0008a40001c17983 */ /* 0x000ea20000300800 */
[----:B0-----:R-:W-:-:S05]  /*5ec70*/  IADD3 R12, P0, R191, R5, RZ ;  /* 0x00000005bf0c7210 */ /* 0x001fca0007f1e0ff */
[----:B------:R-:W-:-:S05]  /*5ec80*/  IMAD.X R13, R8, 0x1, R6, P0 ;  /* 0x00000001080d7824 */ /* 0x000fca00000e0606 */
[----:B------:R0:W-:Y:S01]  /*5ec90*/  STL.64 [R1+0x440], R12 ;  /* 0x0004400c01007387 */ /* 0x0001e20000100a00 */
[----:B---3--:R-:W-:Y:S02]  /*5eca0*/  SHF.R.S32.HI R8, RZ, 0x1f, R186 ;  /* 0x0000001fff087819 */ /* 0x008fe400000114ba */
[----:B0-----:R-:W-:-:S05]  /*5ecb0*/  IADD3 R12, P0, R186, R4, RZ ;  /* 0x00000004ba0c7210 */ /* 0x001fca0007f1e0ff */
[----:B------:R-:W-:-:S05]  /*5ecc0*/  IMAD.X R13, R8, 0x1, R7, P0 ;  /* 0x00000001080d7824 */ /* 0x000fca00000e0607 */
[----:B------:R0:W-:Y:S02]  /*5ecd0*/  STL.64 [R1+0x438], R12 ;  /* 0x0004380c01007387 */ /* 0x0001e40000100a00 */
[----:B0-----:R-:W-:Y:S01]  /*5ece0*/  IADD3 R12, P0, R186, R5, RZ ;  /* 0x00000005ba0c7210 */ /* 0x001fe20007f1e0ff */
[----:B------:R-:W-:Y:S02]  /*5ecf0*/  IMAD.MOV.U32 R186, RZ, RZ, R187 ;  /* 0x000000ffffba7224 */ /* 0x000fe400078e00bb */
[----:B------:R-:W3:Y:S02]  /*5ed00*/  LDL.LU R187, [R1+0x8a8] ;  /* 0x0008a80001bb7983 */ /* 0x000ee40000300800 */
[----:B------:R-:W-:-:S05]  /*5ed10*/  IMAD.X R13, R8, 0x1, R6, P0 ;  /* 0x00000001080d7824 */ /* 0x000fca00000e0606 */
[----:B------:R0:W-:Y:S01]  /*5ed20*/  STL.64 [R1+0x430], R12 ;  /* 0x0004300c01007387 */ /* 0x0001e20000100a00 */
[----:B----4-:R-:W-:Y:S02]  /*5ed30*/  SHF.R.S32.HI R8, RZ, 0x1f, R184 ;  /* 0x0000001fff087819 */ /* 0x010fe400000114b8 */
[----:B0-----:R-:W-:-:S05]  /*5ed40*/  IADD3 R12, P0, R184, R4, RZ ;  /* 0x00000004b80c7210 */ /* 0x001fca0007f1e0ff */
[----:B------:R-:W-:-:S05]  /*5ed50*/  IMAD.X R13, R8, 0x1, R7, P0 ;  /* 0x00000001080d7824 */ /* 0x000fca00000e0607 */
[----:B------:R0:W-:Y:S02]  /*5ed60*/  STL.64 [R1+0x428], R12 ;  /* 0x0004280c01007387 */ /* 0x0001e40000100a00 */
[----:B0-----:R-:W-:-:S05]  /*5ed70*/  IADD3 R12, P0, R184, R5, RZ ;  /* 0x00000005b80c7210 */ /* 0x001fca0007f1e0ff */
[----:B------:R-:W-:-:S05]  /*5ed80*/  IMAD.X R13, R8, 0x1, R6, P0 ;  /* 0x00000001080d7824 */ /* 0x000fca00000e0606 */
[----:B------:R0:W-:Y:S04]  /*5ed90*/  STL.64 [R1+0x420], R12 ;  /* 0x0004200c01007387 */ /* 0x0001e80000100a00 */
[----:B------:R-:W4:Y:S04]  /*5eda0*/  LDL.LU R190, [R1+0x8ac] ;  /* 0x0008ac0001be7983 */ /* 0x000f280000300800 */
[----:B------:R-:W4:Y:S01]  /*5edb0*/  LDL.LU R191, [R1+0x8b0] ;  /* 0x0008b00001bf7983 */ /* 0x000f220000300800 */
[----:B------:R-:W-:Y:S02]  /*5edc0*/  SHF.R.S32.HI R8, RZ, 0x1f, R185 ;  /* 0x0000001fff087819 */ /* 0x000fe400000114b9 */
[----:B0-----:R-:W-:-:S05]  /*5edd0*/  IADD3 R12, P0, R185, R4, RZ ;  /* 0x00000004b90c7210 */ /* 0x001fca0007f1e0ff */
[----:B------:R-:W-:Y:S01]  /*5ede0*/  IMAD.X R13, R8, 0x1, R7, P0 ;  /* 0x00000001080d7824 */ /* 0x000fe200000e0607 */
[----:B------:R-:W-:-:S04]  /*5edf0*/  IADD3 R184, P0, R185, R5, RZ ;  /* 0x00000005b9b87210 */ /* 0x000fc80007f1e0ff */
[----:B------:R0:W-:Y:S01]  /*5ee00*/  STL.64 [R1+0x418], R12 ;  /* 0x0004180c01007387 */ /* 0x0001e20000100a00 */
[----:B------:R-:W-:-:S05]  /*5ee10*/  IMAD.X R185, R8, 0x1, R6, P0 ;  /* 0x0000000108b97824 */ /* 0x000fca00000e0606 */
[----:B------:R-:W-:Y:S01]  /*5ee20*/  STL.64 [R1+0x1470], R184 ;  /* 0x001470b801007387 */ /* 0x000fe20000100a00 */
        /* <DEDUP_REMOVED lines=20> */
[----:B0-----:R-:W-:-:S05]  /*5ef70*/  IADD3 R12, P0, R193, R5, RZ ;  /* 0x00000005c10c7210 */ /* 0x001fca0007f1e0ff */
[----:B------:R-:W-:-:S05]  /*5ef80*/  IMAD.X R13, R8, 0x1, R6, P0 ;  /* 0x00000001080d7824 */ /* 0x000fca00000e0606 */
[----:B------:R0:W-:Y:S04]  /*5ef90*/  STL.64 [R1+0x3e0], R12 ;  /* 0x0003e00c01007387 */ /* 0x0001e80000100a00 */
[----:B------:R-:W2:Y:S01]  /*5efa0*/  LDL.LU R192, [R1+0x8bc] ;  /* 0x0008bc0001c07983 */ /* 0x000ea20000300800 */
[----:B------:R-:W-:-:S03]  /*5efb0*/  IMAD.MOV.U32 R195, RZ, RZ, R186 ;  /* 0x000000ffffc37224 */ /* 0x000fc600078e00ba */
[----:B------:R-:W2:Y:S01]  /*5efc0*/  LDL.LU R193, [R1+0x8c0] ;  /* 0x0008c00001c17983 */ /* 0x000ea20000300800 */
[----:B---3--:R-:W-:Y:S02]  /*5efd0*/  SHF.R.S32.HI R8, RZ, 0x1f, R187 ;  /* 0x0000001fff087819 */ /* 0x008fe400000114bb */
[----:B0-----:R-:W-:-:S05]  /*5efe0*/  IADD3 R12, P0, R187, R4, RZ ;  /* 0x00000004bb0c7210 */ /* 0x001fca0007f1e0ff */
[----:B------:R-:W-:Y:S01]  /*5eff0*/  IMAD.X R13, R8, 0x1, R7, P0 ;  /* 0x00000001080d7824 */ /* 0x000fe200000e0607 */
[----:B------:R-:W-:-:S04]  /*5f000*/  IADD3 R186, P0, R187, R5, RZ ;  /* 0x00000005bbba7210 */ /* 0x000fc80007f1e0ff */
[----:B------:R0:W-:Y:S01]  /*5f010*/  STL.64 [R1+0x3d8], R12 ;  /* 0x0003d80c01007387 */ /* 0x0001e20000100a00 */
[----:B------:R-:W-:-:S05]  /*5f020*/  IMAD.X R187, R8, 0x1, R6, P0 ;  /* 0x0000000108bb7824 */ /* 0x000fca00000e0606 */
[----:B------:R-:W-:Y:S01]  /*5f030*/  STL.64 [R1+0x1460], R186 ;  /* 0x001460ba01007387 */ /* 0x000fe20000100a00 */
[----:B----4-:R-:W-:Y:S02]  /*5f040*/  SHF.R.S32.HI R8, RZ, 0x1f, R190 ;  /* 0x0000001fff087819 */ /* 0x010fe400000114be */
[----:B0-----:R-:W-:-:S05]  /*5f050*/  IADD3 R12, P0, R190, R4, RZ ;  /* 0x00000004be0c7210 */ /* 0x001fca0007f1e0ff */
[----:B------:R-:W-:-:S05]  /*5f060*/  IMAD.X R13, R8, 0x1, R7, P0 ;  /* 0x00000001080d7824 */ /* 0x000fca00000e0607 */
[----:B------:R0:W-:Y:S02]  /*5f070*/  STL.64 [R1+0x3c8], R12 ;  /* 0x0003c80c01007387 */ /* 0x0001e40000100a00 */
[----:B0-----:R-:W-:Y:S02]  /*5f080*/  IADD3 R12, P0, R190, R5, RZ ;  /* 0x00000005be0c7210 */ /* 0x001fe40007f1e0ff */
[----:B------:R-:W3:Y:S03]  /*5f090*/  LDL.LU R190, [R1+0x8c4] ;  /* 0x0008c40001be7983 */ /* 0x000ee60000300800 */
        /* <DEDUP_REMOVED lines=14> */
[----:B0-----:R-:W-:-:S05]  /*5f180*/  IADD3 R12, P0, R188, R5, RZ ;  /* 0x00000005bc0c7210 */ /* 0x001fca0007f1e0ff */
[----:B------:R-:W-:-:S05]  /*5f190*/  IMAD.X R13, R8, 0x1, R6, P0 ;  /* 0x00000001080d7824 */ /* 0x000fca00000e0606 */
[----:B------:R0:W-:Y:S04]  /*5f1a0*/  STL.64 [R1+0x3a0], R12 ;  /* 0x0003a00c01007387 */ /* 0x0001e80000100a00 */
[----:B------:R-:W4:Y:S01]  /*5f1b0*/  LDL.LU R197, [R1+0x8cc] ;  /* 0x0008cc0001c57983 */ /* 0x000f220000300800 */
[----:B--2---:R-:W-:Y:S02]  /*5f1c0*/  SHF.R.S32.HI R8, RZ, 0x1f, R189 ;  /* 0x0000001fff087819 */ /* 0x004fe400000114bd */
[----:B0-----:R-:W-:-:S05]  /*5f1d0*/  IADD3 R12, P0, R189, R4, RZ ;  /* 0x00000004bd0c7210 */ /* 0x001fca0007f1e0ff */
[----:B------:R-:W-:Y:S01]  /*5f1e0*/  IMAD.X R13, R8, 0x1, R7, P0 ;  /* 0x00000001080d7824 */ /* 0x000fe200000e0607 */
[----:B------:R-:W-:Y:S01]  /*5f1f0*/  IADD3 R188, P0, R189, R5, RZ ;  /* 0x00000005bdbc7210 */ /* 0x000fe20007f1e0ff */
[----:B------:R-:W-:-:S03]  /*5f200*/  IMAD.MOV.U32 R194, RZ, RZ, R195 ;  /* 0x000000ffffc27224 */ /* 0x000fc600078e00c3 */
[----:B------:R0:W-:Y:S01]  /*5f210*/  STL.64 [R1+0x398], R12 ;  /* 0x0003980c01007387 */ /* 0x0001e20000100a00 */
[----:B------:R-:W-:-:S03]  /*5f220*/  IMAD.X R189, R8, 0x1, R6, P0 ;  /* 0x0000000108bd7824 */ /* 0x000fc600000e0606 */
[----:B------:R-:W2:Y:S04]  /*5f230*/  LDL.LU R195, [R1+0x8d0] ;  /* 0x0008d00001c37983 */ /* 0x000ea80000300800 */
[----:B------:R-:W-:Y:S01]  /*5f240*/  STL.64 [R1+0x1478], R188 ;  /* 0x001478bc01007387 */ /* 0x000fe20000100a00 */
[----:B------:R-:W-:Y:S02]  /*5f250*/  SHF.R.S32.HI R8, RZ, 0x1f, R192 ;  /* 0x0000001fff087819 */ /* 0x000fe400000114c0 */
        /* <DEDUP_REMOVED lines=19> */
[----:B0-----:R-:W-:-:S05]  /*5f390*/  IADD3 R12, P0, R190, R5, RZ ;  /* 0x00000005be0c7210 */ /* 0x001fca0007f1e0ff */
[----:B------:R-:W-:-:S05]  /*5f3a0*/  IMAD.X R13, R8, 0x1, R6, P0 ;  /* 0x00000001080d7824 */ /* 0x000fca00000e0606 */
[----:B------:R0:W-:Y:S04]  /*5f3b0*/  STL.64 [R1+0x360], R12 ;  /* 0x0003600c01007387 */ /* 0x0001e80000100a00 */
[----:B------:R-:W3:Y:S04]  /*5f3c0*/  LDL.LU R201, [R1+0x8dc] ;  /* 0x0008dc0001c97983 */ /* 0x000ee80000300800 */
[----:B------:R-:W3:Y:S01]  /*5f3d0*/  LDL.LU R196, [R1+0x8e0] ;  /* 0x0008e00001c47983 */ /* 0x000ee20000300800 */
[----:B----4-:R-:W-:Y:S02]  /*5f3e0*/  SHF.R.S32.HI R8, RZ, 0x1f, R191 ;  /* 0x0000001fff087819 */ /* 0x010fe400000114bf */
        /* <DEDUP_REMOVED lines=10> */
[----:B0-----:R-:W-:Y:S01]  /*5f490*/  IADD3 R12, P0, R197, R5, RZ ;  /* 0x00000005c50c7210 */ /* 0x001fe20007f1e0ff */
[----:B------:R-:W-:Y:S02]  /*5f4a0*/  IMAD.MOV.U32 R197, RZ, RZ, R194 ;  /* 0x000000ffffc57224 */ /* 0x000fe400078e00c2 */
[----:B------:R-:W4:Y:S02]  /*5f4b0*/  LDL.LU R194, [R1+0x8e4] ;  /* 0x0008e40001c27983 */ /* 0x000f240000300800 */
        /* <DEDUP_REMOVED lines=13> */
[----:B------:R0:W-:Y:S04]  /*5f590*/  STL.64 [R1+0x328], R12 ;  /* 0x0003280c01007387 */ /* 0x0001e80000100a00 */
[----:B------:R-:W2:Y:S01]  /*5f5a0*/  LDL.LU R198, [R1+0x8ec] ;  /* 0x0008ec0001c67983 */ /* 0x000ea20000300800 */
[----:B0-----:R-:W-:-:S05]  /*5f5b0*/  IADD3 R12, P0, R192, R5, RZ ;  /* 0x00000005c00c7210 */ /* 0x001fca0007f1e0ff */
[----:B------:R-:W-:Y:S01]  /*5f5c0*/  IMAD.X R13, R8, 0x1, R6, P0 ;  /* 0x00000001080d7824 */ /* 0x000fe200000e0606 */
[----:B------:R-:W-:-:S04]  /*5f5d0*/  SHF.R.S32.HI R8, RZ, 0x1f, R193 ;  /* 0x0000001fff087819 */ /* 0x000fc800000114c1 */
[----:B------:R0:W-:Y:S04]  /*5f5e0*/  STL.64 [R1+0x320], R12 ;  /* 0x0003200c01007387 */ /* 0x0001e80000100a00 */
[----:B------:R-:W2:Y:S01]  /*5f5f0*/  LDL.LU R199, [R1+0x8f0] ;  /* 0x0008f00001c77983 */ /* 0x000ea20000300800 */
[----:B0-----:R-:W-:-:S05]  /*5f600*/  IADD3 R12, P0, R193, R4, RZ ;  /* 0x00000004c10c7210 */ /* 0x001fca0007f1e0ff */
[----:B------:R-:W-:Y:S01]  /*5f610*/  IMAD.X R13, R8, 0x1, R7, P0 ;  /* 0x00000001080d7824 */ /* 0x000fe200000e0607 */
[----:B------:R-:W-:-:S04]  /*5f620*/  IADD3 R192, P0, R193, R5, RZ ;  /* 0x00000005c1c07210 */ /* 0x000fc80007f1e0ff */
[----:B------:R0:W-:Y:S01]  /*5f630*/  STL.64 [R1+0x318], R12 ;  /* 0x0003180c01007387 */ /* 0x0001e20000100a00 */
[----:B------:R-:W-:-:S05]  /*5f640*/  IMAD.X R193, R8, 0x1, R6, P0 ;  /* 0x0000000108c17824 */ /* 0x000fca00000e0606 */
[----:B------:R-:W-:Y:S01]  /*5f650*/  STL.64 [R1+0x14a8], R192 ;  /* 0x0014a8c001007387 */ /* 0x000fe20000100a00 */
[----:B---3--:R-:W-:Y:S02]  /*5f660*/  SHF.R.S32.HI R8, RZ, 0x1f, R201 ;  /* 0x0000001fff087819 */ /* 0x008fe400000114c9 */
[----:B0-----:R-:W-:-:S05]  /*5f670*/  IADD3 R12, P0, R201, R4, RZ ;  /* 0x00000004c90c7210 */ /* 0x001fca0007f1e0ff */
[----:B------:R-:W-:-:S05]  /*5f680*/  IMAD.X R13, R8, 0x1, R7, P0 ;  /* 0x00000001080d7824 */ /* 0x000fca00000e0607 */
[----:B------:R0:W-:Y:S04]  /*5f690*/  STL.64 [R1+0x308], R12 ;  /* 0x0003080c01007387 */ /* 0x0001e80000100a00 */
[----:B------:R-:W3:Y:S01]  /*5f6a0*/  LDL.LU R203, [R1+0x8f4] ;  /* 0x0008f40001cb7983 */ /* 0x000ee20000300800 */
[----:B0-----:R-:W-:-:S05]  /*5f6b0*/  IADD3 R12, P0, R201, R5, RZ ;  /* 0x00000005c90c7210 */ /* 0x001fca0007f1e0ff */
[----:B------:R-:W-:Y:S01]  /*5f6c0*/  IMAD.X R13, R8, 0x1, R6, P0 ;  /* 0x00000001080d7824 */ /* 0x000fe200000e0606 */
[----:B------:R-:W-:-:S04]  /*5f6d0*/  SHF.R.S32.HI R8, RZ, 0x1f, R196 ;  /* 0x0000001fff087819 */ /* 0x000fc800000114c4 */
[----:B------:R0:W-:Y:S02]  /*5f6e0*/  STL.64 [R1+0x300], R12 ;  /* 0x0003000c01007387 */ /* 0x0001e40000100a00 */
        /* <DEDUP_REMOVED lines=15> */
[----:B------:R0:W-:Y:S04]  /*5f7e0*/  STL.64 [R1+0x2e0], R12 ;  /* 0x0002e00c01007387 */ /* 0x0001e80000100a00 */
[----:B------:R-:W4:Y:S01]  /*5f7f0*/  LDL.LU R201, [R1+0x900] ;  /* 0x0009000001c97983 */ /* 0x000f220000300800 */
[----:B--2---:R-:W-:Y:S02]  /*5f800*/  SHF.R.S32.HI R8, RZ, 0x1f, R195 ;  /* 0x0000001fff087819 */ /* 0x004fe400000114c3 */
[----:B0-----:R-:W-:-:S05]  /*5f810*/  IADD3 R12, P0, R195, R4, RZ ;  /* 0x00000004c30c7210 */ /* 0x001fca0007f1e0ff */
[----:B------:R-:W-:Y:S01]  /*5f820*/  IMAD.X R13, R8, 0x1, R7, P0 ;  /* 0x00000001080d7824 */ /* 0x000fe200000e0607 */
[----:B------:R-:W-:-:S04]  /*5f830*/  IADD3 R194, P0, R195, R5, RZ ;  /* 0x00000005c3c27210 */ /* 0x000fc80007f1e0ff */
[----:B------:R0:W-:Y:S01]  /*5f840*/  STL.64 [R1+0x2d8], R12 ;  /* 0x0002d80c01007387 */ /* 0x0001e20000100a00 */
[----:B------:R-:W-:Y:S01]  /*5f850*/  IMAD.X R195, R8, 0x1, R6, P0 ;  /* 0x0000000108c37824 */ /* 0x000fe200000e0606 */
        /* <DEDUP_REMOVED lines=24> */
[----:B------:R-:W-:-:S03]  /*5f9e0*/  IMAD.MOV.U32 R205, RZ, RZ, R196 ;  /* 0x000000ffffcd7224 */ /* 0x000fc600078e00c4 */
[----:B------:R-:W3:Y:S01]  /*5f9f0*/  LDL.LU R203, [R1+0x910] ;  /* 0x0009100001cb7983 */ /* 0x000ee20000300800 */
[----:B------:R-:W-:Y:S02]  /*5fa00*/  SHF.R.S32.HI R8, RZ, 0x1f, R197 ;  /* 0x0000001fff087819 */ /* 0x000fe400000114c5 */
[----:B0-----:R-:W-:-:S05]  /*5fa10*/  IADD3 R12, P0, R197, R4, RZ ;  /* 0x00000004c50c7210 */ /* 0x001fca0007f1e0ff */
[----:B------:R-:W-:Y:S01]  /*5fa20*/  IMAD.X R13, R8, 0x1, R7, P0 ;  /* 0x00000001080d7824 */ /* 0x000fe200000e0607 */
[----:B------:R-:W-:-:S04]  /*5fa30*/  IADD3 R196, P0, R197, R5, RZ ;  /* 0x00000005c5c47210 */ /* 0x000fc80007f1e0ff */
[----:B------:R0:W-:Y:S01]  /*5fa40*/  STL.64 [R1+0x298], R12 ;  /* 0x0002980c01007387 */ /* 0x0001e20000100a00 */
[----:B------:R-:W-:Y:S01]  /*5fa50*/  IMAD.X R197, R8, 0x1, R6, P0 ;  /* 0x0000000108c57824 */ /* 0x000fe200000e0606 */
[----:B----4-:R-:W-:Y:S02]  /*5fa60*/  SHF.R.S32.HI R8, RZ, 0x1f, R200 ;  /* 0x0000001fff087819 */ /* 0x010fe400000114c8 */
        /* <DEDUP_REMOVED lines=21> */
[----:B------:R-:W-:Y:S02]  /*5fbc0*/  IMAD.X R13, R8, 0x1, R6, P0 ;  /* 0x00000001080d7824 */ /* 0x000fe400000e0606 */
[----:B------:R-:W-:-:S03]  /*5fbd0*/  IMAD.MOV.U32 R204, RZ, RZ, R205 ;  /* 0x000000ffffcc7224 */ /* 0x000fc600078e00cd */
[----:B------:R0:W-:Y:S04]  /*5fbe0*/  STL.64 [R1+0x260], R12 ;  /* 0x0002600c01007387 */ /* 0x0001e80000100a00 */
[----:B------:R-:W2:Y:S01]  /*5fbf0*/  LDL.LU R205, [R1+0x920] ;  /* 0x0009200001cd7983 */ /* 0x000ea20000300800 */
[----:B------:R-:W-:Y:S02]  /*5fc00*/  SHF.R.S32.HI R8, RZ, 0x1f, R199 ;  /* 0x0000001fff087819 */ /* 0x000fe400000114c7 */
[----:B0-----:R-:W-:-:S05]  /*5fc10*/  IADD3 R12, P0, R199, R4, RZ ;  /* 0x00000004c70c7210 */ /* 0x001fca0007f1e0ff */
[----:B------:R-:W-:Y:S01]  /*5fc20*/  IMAD.X R13, R8, 0x1, R7, P0 ;  /* 0x00000001080d7824 */ /* 0x000fe200000e0607 */
[----:B------:R-:W-:-:S04]  /*5fc30*/  IADD3 R198, P0, R199, R5, RZ ;  /* 0x00000005c7c67210 */ /* 0x000fc80007f1e0ff */
[----:B------:R0:W-:Y:S01]  /*5fc40*/  STL.64 [R1+0x258], R12 ;  /* 0x0002580c01007387 */ /* 0x0001e20000100a00 */
[----:B------:R-:W-:Y:S01]  /*5fc50*/  IMAD.X R199, R8, 0x1, R6, P0 ;  /* 0x0000000108c77824 */ /* 0x000fe200000e0606 */
[----:B---3--:R-:W-:Y:S02]  /*5fc60*/  SHF.R.S32.HI R8, RZ, 0x1f, R202 ;  /* 0x0000001fff087819 */ /* 0x008fe400000114ca */
        /* <DEDUP_REMOVED lines=24> */
[----:B------:R-:W-:Y:S02]  /*5fdf0*/  SHF.R.S32.HI R8, RZ, 0x1f, R201 ;  /* 0x0000001fff087819 */ /* 0x000fe400000114c9 */
[----:B0-----:R-:W-:-:S05]  /*5fe00*/  IADD3 R12, P0, R201, R4, RZ ;  /* 0x00000004c90c7210 */ /* 0x001fca0007f1e0ff */
[----:B------:R-:W-:Y:S01]  /*5fe10*/  IMAD.X R13, R8, 0x1, R7, P0 ;  /* 0x00000001080d7824 */ /* 0x000fe200000e0607 */
[----:B------:R-:W-:-:S04]  /*5fe20*/  IADD3 R200, P0, R201, R5, RZ ;  /* 0x00000005c9c87210 */ /* 0x000fc80007f1e0ff */
[----:B------:R0:W-:Y:S01]  /*5fe30*/  STL.64 [R1+0x218], R12 ;  /* 0x0002180c01007387 */ /* 0x0001e20000100a00 */
[----:B------:R-:W-:Y:S01]  /*5fe40*/  IMAD.X R201, R8, 0x1, R6, P0 ;  /* 0x0000000108c97824 */ /* 0x000fe200000e0606 */
[----:B--2---:R-:W-:Y:S02]  /*5fe50*/  SHF.R.S32.HI R8, RZ, 0x1f, R207 ;  /* 0x0000001fff087819 */ /* 0x004fe400000114cf */
[----:B0-----:R-:W-:-:S05]  /*5fe60*/  IADD3 R12, P0, R207, R4, RZ ;  /* 0x00000004cf0c7210 */ /* 0x001fca0007f1e0ff */
[----:B------:R-:W-:-:S05]  /*5fe70*/  IMAD.X R13, R8, 0x1, R7, P0 ;  /* 0x00000001080d7824 */ /* 0x000fca00000e0607 */
[----:B------:R0:W-:Y:S02]  /*5fe80*/  STL.64 [R1+0x208], R12 ;  /* 0x0002080c01007387 */ /* 0x0001e40000100a00 */
[----:B0-----:R-:W-:Y:S01]  /*5fe90*/  IADD3 R12, P0, R207, R5, RZ ;  /* 0x00000005cf0c7210 */ /* 0x001fe20007f1e0ff */
[----:B------:R-:W-:Y:S02]  /*5fea0*/  IMAD.MOV.U32 R207, RZ, RZ, R204 ;  /* 0x000000ffffcf7224 */ /* 0x000fe400078e00cc */
[----:B------:R-:W2:Y:S02]  /*5feb0*/  LDL.LU R204, [R1+0x934] ;  /* 0x0009340001cc7983 */ /* 0x000ea40000300800 */
        /* <DEDUP_REMOVED lines=17> */
[----:B------:R0:W-:Y:S04]  /*5ffd0*/  STL.64 [R1+0x1e0], R12 ;  /* 0x0001e00c01007387 */ /* 0x0001e80000100a00 */
        /* <DEDUP_REMOVED lines=10> */
[----:B------:R0:W-:Y:S04]  /*60080*/  STL.64 [R1+0x1c8], R12 ;  /* 0x0001c80c01007387 */ /* 0x0001e80000100a00 */
[----:B------:R-:W4:Y:S01]  /*60090*/  LDL.LU R213, [R1+0x944] ;  /* 0x0009440001d57983 */ /* 0x000f220000300800 */
        /* <DEDUP_REMOVED lines=51> */
[----:B------:R-:W-:-:S03]  /*603d0*/  IMAD.MOV.U32 R215, RZ, RZ, R206 ;  /* 0x000000ffffd77224 */ /* 0x000fc600078e00ce */
        /* <DEDUP_REMOVED lines=54> */
[----:B------:R-:W-:Y:S01]  /*60740*/  IMAD.MOV.U32 R217, RZ, RZ, R215 ;  /* 0x000000ffffd97224 */ /* 0x000fe200078e00d7 */
        /* <DEDUP_REMOVED lines=23> */
[----:B------:R-:W3:Y:S04]  /*608c0*/  LDL.LU R19, [R1+0x988] ;  /* 0x0009880001137983 */ /* 0x000ee80000300800 */
[----:B------:R-:W3:Y:S04]  /*608d0*/  LDL.LU R18, [R1+0x98c] ;  /* 0x00098c0001127983 */ /* 0x000ee80000300800 */
[----:B------:R-:W3:Y:S04]  /*608e0*/  LDL.LU R22, [R1+0x990] ;  /* 0x0009900001167983 */ /* 0x000ee80000300800 */
[----:B------:R-:W3:Y:S01]  /*608f0*/  LDL.LU R237, [R1+0x994] ;  /* 0x0009940001ed7983 */ /* 0x000ee20000300800 */
[----:B------:R-:W-:-:S02]  /*60900*/  SHF.R.S32.HI R8, RZ, 0x1f, R214 ;  /* 0x0000001fff087819 */ /* 0x000fc400000114d6 */
[----:B------:R-:W-:-:S05]  /*60910*/  IADD3 R224, P0, R214, R4, RZ ;  /* 0x00000004d6e07210 */ /* 0x000fca0007f1e0ff */
[----:B------:R-:W-:Y:S01]  /*60920*/  IMAD.X R225, R8, 0x1, R7, P0 ;  /* 0x0000000108e17824 */ /* 0x000fe200000e0607 */
[----:B------:R-:W-:-:S05]  /*60930*/  IADD3 R226, P0, R214, R5, RZ ;  /* 0x00000005d6e27210 */ /* 0x000fca0007f1e0ff */
[----:B------:R-:W-:Y:S02]  /*60940*/  IMAD.X R227, R8, 0x1, R6, P0 ;  /* 0x0000000108e37824 */ /* 0x000fe400000e0606 */
[----:B------:R-:W-:Y:S01]  /*60950*/  IMAD.MOV.U32 R251, RZ, RZ, R217 ;  /* 0x000000fffffb7224 */ /* 0x000fe200078e00d9 */
        /* <DEDUP_REMOVED lines=8> */
[----:B------:R-:W-:-:S05]  /*609e0*/  IADD3 R212, P0, R213, R5, RZ ;  /* 0x00000005d5d47210 */ /* 0x000fca0007f1e0ff */
[----:B------:R-:W-:Y:S01]  /*609f0*/  IMAD.X R213, R8, 0x1, R6, P0 ;  /* 0x0000000108d57824 */ /* 0x000fe200000e0606 */
[----:B--2---:R-:W-:Y:S02]  /*60a00*/  SHF.R.S32.HI R8, RZ, 0x1f, R215 ;  /* 0x0000001fff087819 */ /* 0x004fe400000114d7 */
[----:B------:R-:W-:-:S05]  /*60a10*/  IADD3 R218, P0, R215, R4, RZ ;  /* 0x00000004d7da7210 */ /* 0x000fca0007f1e0ff */
[----:B------:R-:W-:Y:S01]  /*60a20*/  IMAD.X R219, R8, 0x1, R7, P0 ;  /* 0x0000000108db7824 */ /* 0x000fe200000e0607 */
[----:B------:R-:W-:-:S05]  /*60a30*/  IADD3 R214, P0, R215, R5, RZ ;  /* 0x00000005d7d67210 */ /* 0x000fca0007f1e0ff */
[----:B------:R-:W-:Y:S01]  /*60a40*/  IMAD.X R215, R8, 0x1, R6, P0 ;  /* 0x0000000108d77824 */ /* 0x000fe200000e0606 */
[----:B------:R-:W-:Y:S02]  /*60a50*/  SHF.R.S32.HI R8, RZ, 0x1f, R21 ;  /* 0x0000001fff087819 */ /* 0x000fe40000011415 */
[----:B------:R-:W-:-:S05]  /*60a60*/  IADD3 R248, P0, R21, R4, RZ ;  /* 0x0000000415f87210 */ /* 0x000fca0007f1e0ff */
[C---:B------:R-:W-:Y:S01]  /*60a70*/  IMAD.X R249, R8.reuse, 0x1, R7, P0 ;  /* 0x0000000108f97824 */ /* 0x040fe200000e0607 */
[----:B------:R-:W-:Y:S02]  /*60a80*/  IADD3 R246, P0, R21, R5, RZ ;  /* 0x0000000515f67210 */ /* 0x000fe40007f1e0ff */
[----:B------:R-:W2:Y:S03]  /*60a90*/  LDL.LU R21, [R1+0x998] ;  /* 0x0009980001157983 */ /* 0x000ea60000300800 */
[----:B------:R-:W-:Y:S01]  /*60aa0*/  IMAD.X R247, R8, 0x1, R6, P0 ;  /* 0x0000000108f77824 */ /* 0x000fe200000e0606 */
[----:B---3--:R-:W-:Y:S02]  /*60ab0*/  SHF.R.S32.HI R8, RZ, 0x1f, R20 ;  /* 0x0000001fff087819 */ /* 0x008fe40000011414 */
[----:B------:R-:W-:-:S05]  /*60ac0*/  IADD3 R244, P0, R20, R4, RZ ;  /* 0x0000000414f47210 */ /* 0x000fca0007f1e0ff */
[----:B------:R-:W-:Y:S01]  /*60ad0*/  IMAD.X R245, R8, 0x1, R7, P0 ;  /* 0x0000000108f57824 */ /* 0x000fe200000e0607 */
[----:B------:R-:W-:Y:S02]  /*60ae0*/  IADD3 R242, P0, R20, R5, RZ ;  /* 0x0000000514f27210 */ /* 0x000fe40007f1e0ff */
[----:B------:R-:W3:Y:S03]  /*60af0*/  LDL.LU R20, [R1+0x99c] ;  /* 0x00099c0001147983 */ /* 0x000ee60000300800 */
[----:B------:R-:W-:Y:S01]  /*60b00*/  IMAD.X R243, R8, 0x1, R6, P0 ;  /* 0x0000000108f37824 */ /* 0x000fe200000e0606 */
[----:B------:R-:W-:Y:S02]  /*60b10*/  SHF.R.S32.HI R8, RZ, 0x1f, R19 ;  /* 0x0000001fff087819 */ /* 0x000fe40000011413 */
[----:B------:R-:W-:-:S05]  /*60b20*/  IADD3 R240, P0, R19, R4, RZ ;  /* 0x0000000413f07210 */ /* 0x000fca0007f1e0ff */
[C---:B------:R-:W-:Y:S01]  /*60b30*/  IMAD.X R241, R8.reuse, 0x1, R7, P0 ;  /* 0x0000000108f17824 */ /* 0x040fe200000e0607 */
[----:B------:R-:W-:Y:S02]  /*60b40*/  IADD3 R238, P0, R19, R5, RZ ;  /* 0x0000000513ee7210 */ /* 0x000fe40007f1e0ff */
[----:B------:R-:W4:Y:S03]  /*60b50*/  LDL.LU R19, [R1+0x9a0] ;  /* 0x0009a00001137983 */ /* 0x000f260000300800 */
[----:B------:R-:W-:Y:S01]  /*60b60*/  IMAD.X R239, R8, 0x1, R6, P0 ;  /* 0x0000000108ef7824 */ /* 0x000fe200000e0606 */
[----:B------:R-:W-:Y:S02]  /*60b70*/  SHF.R.S32.HI R8, RZ, 0x1f, R18 ;  /* 0x0000001fff087819 */ /* 0x000fe40000011412 */
[----:B------:R-:W-:-:S05]  /*60b80*/  IADD3 R234, P0, R18, R4, RZ ;  /* 0x0000000412ea7210 */ /* 0x000fca0007f1e0ff */
[----:B------:R-:W-:Y:S01]  /*60b90*/  IMAD.X R235, R8, 0x1, R7, P0 ;  /* 0x0000000108eb7824 */ /* 0x000fe200000e0607 */
        /* <DEDUP_REMOVED lines=11> */
[C---:B------:R-:W-:Y:S01]  /*60c50*/  IMAD.X R177, R8.reuse, 0x1, R7, P0 ;  /* 0x0000000108b17824 */ /* 0x040fe200000e0607 */
[----:B------:R-:W-:Y:S02]  /*60c60*/  IADD3 R174, P0, R237, R5, RZ ;  /* 0x00000005edae7210 */ /* 0x000fe40007f1e0ff */
[----:B------:R-:W4:Y:S03]  /*60c70*/  LDL.LU R237, [R1+0x9ac] ;  /* 0x0009ac0001ed7983 */ /* 0x000f260000300800 */
[----:B------:R-:W-:Y:S01]  /*60c80*/  IMAD.X R175, R8, 0x1, R6, P0 ;  /* 0x0000000108af7824 */ /* 0x000fe200000e0606 */
[----:B--2---:R-:W-:Y:S02]  /*60c90*/  SHF.R.S32.HI R8, RZ, 0x1f, R21 ;  /* 0x0000001fff087819 */ /* 0x004fe40000011415 */
        /* <DEDUP_REMOVED lines=11> */
[----:B----4-:R-:W-:Y:S02]  /*60d50*/  SHF.R.S32.HI R8, RZ, 0x1f, R19 ;  /* 0x0000001fff087819 */ /* 0x010fe40000011413 */
        /* <DEDUP_REMOVED lines=155> */
[----:B------:R-:W-:Y:S01]  /*61710*/  SHF.R.S32.HI R8, RZ, 0x1f, R22 ;  /* 0x0000001fff087819 */ /* 0x000fe20000011416 */
[----:B------:R-:W4:Y:S01]  /*61720*/  LDL.LU R144, [R1+0xa20] ;  /* 0x000a200001907983 */ /* 0x000f220000300800 */
        /* <DEDUP_REMOVED lines=8> */
[----:B------:R-:W4:Y:S03]  /*617b0*/  LDL.LU R237, [R1+0xac4] ;  /* 0x000ac40001ed7983 */ /* 0x000f260000300800 */
[----:B------:R-:W-:Y:S01]  /*617c0*/  IMAD.X R31, R8, 0x1, R6, P0 ;  /* 0x00000001081f7824 */ /* 0x000fe200000e0606 */
[----:B------:R-:W4:Y:S04]  /*617d0*/  LDL.LU R153, [R1+0xa24] ;  /* 0x000a240001997983 */ /* 0x000f280000300800 */
[----:B------:R-:W4:Y:S04]  /*617e0*/  LDL.LU R152, [R1+0xa28] ;  /* 0x000a280001987983 */ /* 0x000f280000300800 */
[----:B------:R-:W4:Y:S04]  /*617f0*/  LDL.LU R154, [R1+0xa2c] ;  /* 0x000a2c00019a7983 */ /* 0x000f280000300800 */
[----:B------:R-:W4:Y:S01]  /*61800*/  LDL.LU R145, [R1+0xa30] ;  /* 0x000a300001917983 */ /* 0x000f220000300800 */
[----:B------:R-:W-:-:S02]  /*61810*/  IMAD.MOV.U32 R180, RZ, RZ, R10 ;  /* 0x000000ffffb47224 */ /* 0x000fc400078e000a */
[----:B------:R-:W-:Y:S01]  /*61820*/  IMAD.MOV.U32 R181, RZ, RZ, R11 ;  /* 0x000000ffffb57224 */ /* 0x000fe200078e000b */
[----:B--2---:R-:W-:Y:S02]  /*61830*/  SHF.R.S32.HI R8, RZ, 0x1f, R21 ;  /* 0x0000001fff087819 */ /* 0x004fe40000011415 */
[----:B------:R-:W-:-:S05]  /*61840*/  IADD3 R32, P0, R21, R4, RZ ;  /* 0x0000000415207210 */ /* 0x000fca0007f1e0ff */
[----:B------:R-:W-:Y:S01]  /*61850*/  IMAD.X R33, R8, 0x1, R7, P0 ;  /* 0x0000000108217824 */ /* 0x000fe200000e0607 */
[----:B0-----:R-:W-:-:S05]  /*61860*/  IADD3 R12, P0, R21, R5, RZ ;  /* 0x00000005150c7210 */ /* 0x001fca0007f1e0ff */
[----:B------:R-:W-:Y:S01]  /*61870*/  IMAD.X R13, R8, 0x1, R6, P0 ;  /* 0x00000001080d7824 */ /* 0x000fe200000e0606 */
        /* <DEDUP_REMOVED lines=19> */
[----:B------:R-:W2:Y:S03]  /*619b0*/  LDL.LU R144, [R1+0xa34] ;  /* 0x000a340001907983 */ /* 0x000ea60000300800 */
[----:B------:R-:W-:Y:S01]  /*619c0*/  IMAD.X R15, R8, 0x1, R6, P0 ;  /* 0x00000001080f7824 */ /* 0x000fe200000e0606 */
[----:B------:R-:W-:Y:S02]  /*619d0*/  SHF.R.S32.HI R9, RZ, 0x1f, R237 ;  /* 0x0000001fff097819 */ /* 0x000fe400000114ed */
[----:B------:R-:W-:-:S05]  /*619e0*/  IADD3 R10, P0, R237, R4, RZ ;  /* 0x00000004ed0a7210 */ /* 0x000fca0007f1e0ff */
[----:B------:R-:W-:Y:S01]  /*619f0*/  IMAD.X R11, R9, 0x1, R7, P0 ;  /* 0x00000001090b7824 */ /* 0x000fe200000e0607 */
[----:B------:R-:W-:Y:S02]  /*61a00*/  IADD3 R8, P0, R237, R5, RZ ;  /* 0x00000005ed087210 */ /* 0x000fe40007f1e0ff */
[----:B------:R-:W3:Y:S01]  /*61a10*/  LDL.LU R237, [R1+0xa38] ;  /* 0x000a380001ed7983 */ /* 0x000ee20000300800 */
[----:B------:R-:W-:Y:S02]  /*61a20*/  LOP3.LUT P6, RZ, R236, 0x400000, RZ, 0xc0, !PT ;  /* 0x00400000ecff7812 */ /* 0x000fe400078cc0ff */
[----:B------:R-:W-:Y:S01]  /*61a30*/  PRMT R178, R178, 0x7773, RZ ;  /* 0x00007773b2b27816 */ /* 0x000fe200000000ff */
[----:B------:R-:W-:Y:S01]  /*61a40*/  IMAD.X R9, R9, 0x1, R6, P0 ;  /* 0x0000000109097824 */ /* 0x000fe200000e0606 */
[----:B------:R-:W-:-:S09]  /*61a50*/  IADD3 R160, P0, R153, R4, RZ ;  /* 0x0000000499a07210 */ /* 0x000fd20007f1e0ff */
[----:B------:R0:W-:Y:S02]  /*61a60*/  @P6 STG.E.U8 desc[UR58][R142.64], R178 ;  /* 0x000000b28e006986 */ /* 0x0001e4000c10113a */
[----:B0-----:R-:W-:-:S05]  /*61a70*/  SHF.R.S32.HI R142, RZ, 0x1f, R153 ;  /* 0x0000001fff8e7819 */ /* 0x001fca0000011499 */
[----:B------:R-:W-:Y:S01]  /*61a80*/  IMAD.X R161, R142, 0x1, R7, P0 ;  /* 0x000000018ea17824 */ /* 0x000fe200000e0607 */
[----:B------:R-:W-:Y:S02]  /*61a90*/  IADD3 R156, P0, R153, R5, RZ ;  /* 0x00000005999c7210 */ /* 0x000fe40007f1e0ff */
[----:B------:R-:W-:-:S03]  /*61aa0*/  SHF.R.S32.HI R143, RZ, 0x1f, R152 ;  /* 0x0000001fff8f7819 */ /* 0x000fc60000011498 */
[----:B------:R-:W-:Y:S01]  /*61ab0*/  IMAD.X R157, R142, 0x1, R6, P0 ;  /* 0x000000018e9d7824 */ /* 0x000fe200000e0606 */
[----:B------:R-:W-:-:S05]  /*61ac0*/  IADD3 R158, P0, R152, R4, RZ ;  /* 0x00000004989e7210 */ /* 0x000fca0007f1e0ff */
[----:B------:R-:W-:Y:S01]  /*61ad0*/  IMAD.X R159, R143, 0x1, R7, P0 ;  /* 0x000000018f9f7824 */ /* 0x000fe200000e0607 */
[----:B------:R-:W-:Y:S01]  /*61ae0*/  IADD3 R152, P0, R152, R5, RZ ;  /* 0x0000000598987210 */ /* 0x000fe20007f1e0ff */
[----:B------:R-:W-:Y:S01]  /*61af0*/  IMAD.MOV.U32 R188, RZ, RZ, R148 ;  /* 0x000000ffffbc7224 */ /* 0x000fe200078e0094 */
[----:B------:R-:W-:-:S03]  /*61b00*/  SHF.R.S32.HI R142, RZ, 0x1f, R154 ;  /* 0x0000001fff8e7819 */ /* 0x000fc6000001149a */
[----:B------:R-:W-:Y:S01]  /*61b10*/  IMAD.X R153, R143, 0x1, R6, P0 ;  /* 0x000000018f997824 */ /* 0x000fe200000e0606 */
[----:B------:R-:W-:Y:S01]  /*61b20*/  IADD3 R148, P0, R154, R4, RZ ;  /* 0x000000049a947210 */ /* 0x000fe20007f1e0ff */
[----:B------:R-:W-:-:S04]  /*61b30*/  IMAD.MOV.U32 R189, RZ, RZ, R149 ;  /* 0x000000ffffbd7224 */ /* 0x000fc800078e0095 */
        /* <DEDUP_REMOVED lines=9> */
[----:B------:R-:W-:-:S04]  /*61bd0*/  IMAD.MOV.U32 R190, RZ, RZ, R146 ;  /* 0x000000ffffbe7224 */ /* 0x000fc800078e0092 */
[----:B------:R-:W-:Y:S02]  /*61be0*/  IMAD.X R143, R143, 0x1, R6, P0 ;  /* 0x000000018f8f7824 */ /* 0x000fe400000e0606 */
[----:B------:R-:W-:Y:S02]  /*61bf0*/  IMAD.MOV.U32 R191, RZ, RZ, R147 ;  /* 0x000000ffffbf7224 */ /* 0x000fe400078e0093 */
[----:B------:R-:W-:Y:S02]  /*61c00*/  IMAD.MOV.U32 R192, RZ, RZ, R162 ;  /* 0x000000ffffc07224 */ /* 0x000fe400078e00a2 */
[----:B------:R-:W-:Y:S01]  /*61c10*/  IMAD.MOV.U32 R193, RZ, RZ, R163 ;  /* 0x000000ffffc17224 */ /* 0x000fe200078e00a3 */
[C---:B------:R-:W-:Y:S02]  /*61c20*/  LOP3.LUT P1, RZ, R236.reuse, 0x800000, RZ, 0xc0, !PT ;  /* 0x00800000ecff7812 */ /* 0x040fe4000782c0ff */
[C---:B------:R-:W-:Y:S02]  /*61c30*/  LOP3.LUT P2, RZ, R236.reuse, 0x2000000, RZ, 0xc0, !PT ;  /* 0x02000000ecff7812 */ /* 0x040fe4000784c0ff */
[----:B------:R-:W-:-:S02]  /*61c40*/  LOP3.LUT P3, RZ, R236, 0x8000000, RZ, 0xc0, !PT ;  /* 0x08000000ecff7812 */ /* 0x000fc4000786c0ff */
[----:B------:R-:W-:Y:S01]  /*61c50*/  LOP3.LUT P4, RZ, R236, 0x10000000, RZ, 0xc0, !PT ;  /* 0x10000000ecff7812 */ /* 0x000fe2000788c0ff */
[----:B------:R-:W-:Y:S02]  /*61c60*/  IMAD.MOV.U32 R187, RZ, RZ, R181 ;  /* 0x000000ffffbb7224 */ /* 0x000fe400078e00b5 */
[----:B------:R-:W4:Y:S04]  /*61c70*/  LDL.LU R181, [R1+0x50] ;  /* 0x0000500001b57983 */ /* 0x000f280000300800 */
[----:B------:R-:W4:Y:S01]  /*61c80*/  LDL.LU.64 R184, [R1+0x7f0] ;  /* 0x0007f00001b87983 */ /* 0x000f220000300a00 */
[----:B--2---:R-:W-:Y:S02]  /*61c90*/  SHF.R.S32.HI R145, RZ, 0x1f, R144 ;  /* 0x0000001fff917819 */ /* 0x004fe40000011490 */
[----:B------:R-:W-:-:S05]  /*61ca0*/  IADD3 R146, P0, R144, R4, RZ ;  /* 0x0000000490927210 */ /* 0x000fca0007f1e0ff */
[----:B------:R-:W-:Y:S01]  /*61cb0*/  IMAD.X R147, R145, 0x1, R7, P0 ;  /* 0x0000000191937824 */ /* 0x000fe200000e0607 */
[----:B------:R-:W-:-:S05]  /*61cc0*/  IADD3 R144, P0, R144, R5, RZ ;  /* 0x0000000590907210 */ /* 0x000fca0007f1e0ff */
[----:B------:R-:W-:Y:S01]  /*61cd0*/  IMAD.X R145, R145, 0x1, R6, P0 ;  /* 0x0000000191917824 */ /* 0x000fe200000e0606 */
[----:B---3--:R-:W-:Y:S02]  /*61ce0*/  IADD3 R162, P0, R237, R4, RZ ;  /* 0x00000004eda27210 */ /* 0x008fe40007f1e0ff */
[----:B------:R-:W-:-:S05]  /*61cf0*/  SHF.R.S32.HI R178, RZ, 0x1f, R237 ;  /* 0x0000001fffb27819 */ /* 0x000fca00000114ed */
[----:B------:R-:W-:Y:S01]  /*61d00*/  IMAD.X R163, R178, 0x1, R7, P0 ;  /* 0x00000001b2a37824 */ /* 0x000fe200000e0607 */
[----:B------:R-:W-:-:S05]  /*61d10*/  IADD3 R4, P0, R237, R5, RZ ;  /* 0x00000005ed047210 */ /* 0x000fca0007f1e0ff */
[----:B------:R-:W-:Y:S02]  /*61d20*/  IMAD.X R5, R178, 0x1, R6, P0 ;  /* 0x00000001b2057824 */ /* 0x000fe400000e0606 */
[----:B------:R-:W-:Y:S01]  /*61d30*/  VIADD R6, R0, 0x159 ;  /* 0x0000015900067836 */ /* 0x000fe20000000000 */
[C---:B------:R-:W-:Y:S02]  /*61d40*/  PRMT R7, R179.reuse, 0x7770, RZ ;  /* 0x00007770b3077816 */ /* 0x040fe400000000ff */
[C---:B------:R-:W-:Y:S02]  /*61d50*/  PRMT R178, R179.reuse, 0x7771, RZ ;  /* 0x00007771b3b27816 */ /* 0x040fe400000000ff */
[----:B------:R-:W-:Y:S02]  /*61d60*/  ISETP.GE.AND P0, PT, R6, UR37, PT ;  /* 0x0000002506007c0c */ /* 0x000fe4000bf06270 */
[C---:B------:R-:W-:Y:S01]  /*61d70*/  PRMT R6, R179.reuse, 0x7772, RZ ;  /* 0x00007772b3067816 */ /* 0x040fe200000000ff */
[----:B------:R0:W-:Y:S01]  /*61d80*/  @P1 STG.E.U8 desc[UR58][R192.64], R7 ;  /* 0x00000007c0001986 */ /* 0x0001e2000c10113a */
[----:B------:R-:W-:-:S03]  /*61d90*/  PRMT R179, R179, 0x7773, RZ ;  /* 0x00007773b3b37816 */ /* 0x000fc600000000ff */
[----:B------:R1:W-:Y:S04]  /*61da0*/  @P2 STG.E.U8 desc[UR58][R188.64], R178 ;  /* 0x000000b2bc002986 */ /* 0x0003e8000c10113a */
[----:B------:R2:W-:Y:S04]  /*61db0*/  @P3 STG.E.U8 desc[UR58][R182.64], R6 ;  /* 0x00000006b6003986 */ /* 0x0005e8000c10113a */
[----:B0-----:R-:W3:Y:S04]  /*61dc0*/  LDL.LU.64 R192, [R1+0x7e0] ;  /* 0x0007e00001c07983 */ /* 0x001ee80000300a00 */
[----:B------:R-:W3:Y:S04]  /*61dd0*/  LDL.LU R237, [R1+0x54] ;  /* 0x0000540001ed7983 */ /* 0x000ee80000300800 */
[----:B-1----:R-:W3:Y:S04]  /*61de0*/  LDL.LU.64 R188, [R1+0x7d8] ;  /* 0x0007d80001bc7983 */ /* 0x002ee80000300a00 */
[----:B--2---:R-:W2:Y:S04]  /*61df0*/  LDL.LU.64 R182, [R1+0x7d0] ;  /* 0x0007d00001b67983 */ /* 0x004ea80000300a00 */
[----:B------:R0:W-:Y:S04]  /*61e00*/  @P4 STG.E.U8 desc[UR58][R2.64], R179 ;  /* 0x000000b302004986 */ /* 0x0001e8000c10113a */
[----:B0-----:R-:W3:Y:S01]  /*61e10*/  LDL.LU.64 R2, [R1+0x14b0] ;  /* 0x0014b00001027983 */ /* 0x001ee20000300a00 */
[----:B------:R-:W-:Y:S01]  /*61e20*/  LOP3.LUT P5, RZ, R236, 0x40000000, RZ, 0xc0, !PT ;  /* 0x40000000ecff7812 */ /* 0x000fe200078ac0ff */
[----:B------:R-:W-:Y:S01]  /*61e30*/  VIADD R7, R0, 0x15a ;  /* 0x0000015a00077836 */ /* 0x000fe20000000000 */
[----:B------:R-:W-:-:S04]  /*61e40*/  LOP3.LUT P6, RZ, R250, 0x400, RZ, 0xc0, !PT ;  /* 0x00000400faff7812 */ /* 0x000fc800078cc0ff */
[----:B------:R-:W-:Y:S01]  /*61e50*/  ISETP.GE.AND P1, PT, R7, UR55, PT ;  /* 0x0000003707007c0c */ /* 0x000fe2000bf26270 */
[----:B------:R-:W-:-:S05]  /*61e60*/  VIADD R7, R0, 0x15b ;  /* 0x0000015b00077836 */ /* 0x000fca0000000000 */
[----:B------:R-:W-:Y:S01]  /*61e70*/  ISETP.GE.AND P2, PT, R7, UR35, PT ;  /* 0x0000002307007c0c */ /* 0x000fe2000bf46270 */
[----:B------:R-:W-:Y:S01]  /*61e80*/  VIADD R7, R0, 0x15c ;  /* 0x0000015c00077836 */ /* 0x000fe20000000000 */
[----:B----4-:R-:W-:-:S05]  /*61e90*/  PRMT R6, R181, 0x7770, RZ ;  /* 0x00007770b5067816 */ /* 0x010fca00000000ff */
[----:B------:R0:W-:Y:S01]  /*61ea0*/  @P5 STG.E.U8 desc[UR58][R190.64], R6 ;  /* 0x00000006be005986 */ /* 0x0001e2000c10113a */
[----:B------:R-:W-:Y:S01]  /*61eb0*/  ISETP.GE.AND P3, PT, R7, UR7, PT ;  /* 0x0000000707007c0c */ /* 0x000fe2000bf66270 */
[----:B------:R-:W-:Y:S01]  /*61ec0*/  IMAD.MOV.U32 R186, RZ, RZ, R180 ;  /* 0x000000ffffba7224 */ /* 0x000fe200078e00b4 */
[----:B------:R-:W-:Y:S01]  /*61ed0*/  ULDC.64 UR6, c[0x0][0x228] ;  /* 0x00008a0000067ab9 */ /* 0x000fe20000000a00 */
[----:B0-----:R-:W-:-:S05]  /*61ee0*/  PRMT R6, R181, 0x7771, RZ ;  /* 0x00007771b5067816 */ /* 0x001fca00000000ff */
[----:B------:R0:W-:Y:S01]  /*61ef0*/  @P6 STG.E.U8 desc[UR58][R184.64], R6 ;  /* 0x00000006b8006986 */ /* 0x0001e2000c10113a */
[----:B------:R-:W-:-:S03]  /*61f00*/  PRMT R7, R181, 0x7772, RZ ;  /* 0x00007772b5077816 */ /* 0x000fc600000000ff */
[----:B0-----:R-:W4:Y:S01]  /*61f10*/  LDL.LU.64 R184, [R1+0x7c8] ;  /* 0x0007c80001b87983 */ /* 0x001f220000300a00 */
[----:B------:R-:W-:-:S03]  /*61f20*/  PRMT R6, R181, 0x7773, RZ ;  /* 0x00007773b5067816 */ /* 0x000fc600000000ff */
[----:B------:R-:W4:Y:S04]  /*61f30*/  LDL.LU R180, [R1+0x58] ;  /* 0x0000580001b47983 */ /* 0x000f280000300800 */
[----:B------:R-:W4:Y:S01]  /*61f40*/  LDL.LU.64 R190, [R1+0x7c0] ;  /* 0x0007c00001be7983 */ /* 0x000f220000300a00 */
[----:B---3--:R-:W-:Y:S02]  /*61f50*/  ISETP.LT.AND P4, PT, R2, UR10, !P0 ;  /* 0x0000000a02007c0c */ /* 0x008fe4000c781270 */
[C---:B------:R-:W-:Y:S01]  /*61f60*/  ISETP.LT.AND P0, PT, R3.reuse, UR4, !P0 ;  /* 0x0000000403007c0c */ /* 0x040fe2000c701270 */
[----:B------:R-:W-:Y:S01]  /*61f70*/  VIADD R178, R0, 0x15d ;  /* 0x0000015d00b27836 */ /* 0x000fe20000000000 */
[----:B------:R-:W-:Y:S01]  /*61f80*/  ISETP.LT.AND P5, PT, R2, UR12, !P1 ;  /* 0x0000000c02007c0c */ /* 0x000fe2000cfa1270 */
[----:B------:R-:W-:Y:S01]  /*61f90*/  ULDC UR4, c[0x0][0x228] ;  /* 0x00008a0000047ab9 */ /* 0x000fe20000000800 */
[----:B------:R-:W-:Y:S01]  /*61fa0*/  ISETP.LT.AND P6, PT, R3, UR6, !P1 ;  /* 0x0000000603007c0c */ /* 0x000fe2000cfc1270 */
[----:B------:R-:W-:-:S06]  /*61fb0*/  ULDC UR6, c[0x0][0x228] ;  /* 0x00008a0000067ab9 */ /* 0x000fcc0000000800 */
[----:B------:R0:W-:Y:S04]  /*61fc0*/  @P4 STG.E.U8 desc[UR58][R186.64], R7 ;  /* 0x00000007ba004986 */ /* 0x0001e8000c10113a */
[----:B------:R1:W-:Y:S04]  /*61fd0*/  @P0 STG.E.U8 desc[UR58][R192.64], R6 ;  /* 0x00000006c0000986 */ /* 0x0003e8000c10113a */
[----:B0-----:R-:W3:Y:S01]  /*61fe0*/  LDL.LU.64 R186, [R1+0x7b8] ;  /* 0x0007b80001ba7983 */ /* 0x001ee20000300a00 */
[C---:B------:R-:W-:Y:S02]  /*61ff0*/  PRMT R7, R237.reuse, 0x7770, RZ ;  /* 0x00007770ed077816 */ /* 0x040fe400000000ff */
[----:B-1----:R-:W-:-:S03]  /*62000*/  PRMT R6, R237, 0x7771, RZ ;  /* 0x00007771ed067816 */ /* 0x002fc600000000ff */
[----:B------:R0:W-:Y:S04]  /*62010*/  @P5 STG.E.U8 desc[UR58][R188.64], R7 ;  /* 0x00000007bc005986 */ /* 0x0001e8000c10113a */
[----:B--2---:R1:W-:Y:S04]  /*62020*/  @P6 STG.E.U8 desc[UR58][R182.64], R6 ;  /* 0x00000006b6006986 */ /* 0x0043e8000c10113a */
[----:B0-----:R-:W2:Y:S04]  /*62030*/  LDL.LU.64 R188, [R1+0x7b0] ;  /* 0x0007b00001bc7983 */ /* 0x001ea80000300a00 */
[----:B-1----:R-:W2:Y:S01]  /*62040*/  LDL.LU.64 R182, [R1+0x7a8] ;  /* 0x0007a80001b67983 */ /* 0x002ea20000300a00 */
[----:B------:R-:W-:-:S02]  /*62050*/  ISETP.LT.AND P4, PT, R2, UR18, !P2 ;  /* 0x0000001202007c0c */ /* 0x000fc4000d781270 */
[----:B------:R-:W-:Y:S01]  /*62060*/  ISETP.LT.AND P2, PT, R3, UR16, !P2 ;  /* 0x0000001003007c0c */ /* 0x000fe2000d741270 */
[----:B------:R-:W-:Y:S01]  /*62070*/  VIADD R7, R0, 0x15e ;  /* 0x0000015e00077836 */ /* 0x000fe20000000000 */
[----:B------:R-:W-:Y:S01]  /*62080*/  PRMT R6, R237, 0x7772, RZ ;  /* 0x00007772ed067816 */ /* 0x000fe200000000ff */
[----:B------:R-:W2:Y:S01]  /*62090*/  LDL.LU R181, [R1+0x5c] ;  /* 0x00005c0001b57983 */ /* 0x000ea20000300800 */
[----:B------:R-:W-:Y:S02]  /*620a0*/  ISETP.LT.AND P5, PT, R2, UR14, !P3 ;  /* 0x0000000e02007c0c */ /* 0x000fe4000dfa1270 */
[----:B------:R-:W-:Y:S01]  /*620b0*/  ISETP.GE.AND P0, PT, R7, UR39, PT ;  /* 0x0000002707007c0c */ /* 0x000fe2000bf06270 */
[----:B------:R-:W2:Y:S01]  /*620c0*/  LDL.LU.64 R192, [R1+0x7a0] ;  /* 0x0007a00001c07983 */ /* 0x000ea20000300a00 */
[----:B------:R-:W-:Y:S02]  /*620d0*/  PRMT R7, R237, 0x7773, RZ ;  /* 0x00007773ed077816 */ /* 0x000fe400000000ff */
[----:B------:R-:W-:Y:S01]  /*620e0*/  ISETP.GE.AND P1, PT, R178, UR57, PT ;  /* 0x00000039b2007c0c */ /* 0x000fe2000bf26270 */
[----:B----4-:R0:W-:Y:S01]  /*620f0*/  @P4 STG.E.U8 desc[UR58][R184.64], R6 ;  /* 0x00000006b8004986 */ /* 0x0101e2000c10113a */
[----:B------:R-:W-:-:S03]  /*62100*/  ISETP.LT.AND P3, PT, R3, UR28, !P3 ;  /* 0x0000001c03007c0c */ /* 0x000fc6000df61270 */
[----:B------:R1:W-:Y:S01]  /*62110*/  @P2 STG.E.U8 desc[UR58][R190.64], R7 ;  /* 0x00000007be002986 */ /* 0x0003e2000c10113a */
[----:B------:R-:W-:-:S03]  /*62120*/  ISETP.LT.AND P2, PT, R2, UR26, !P1 ;  /* 0x0000001a02007c0c */ /* 0x000fc6000cf41270 */
[----:B0-----:R-:W4:Y:S01]  /*62130*/  LDL.LU.64 R184, [R1+0x798] ;  /* 0x0007980001b87983 */ /* 0x001f220000300a00 */
[C---:B------:R-:W-:Y:S02]  /*62140*/  PRMT R6, R180.reuse, 0x7770, RZ ;  /* 0x00007770b4067816 */ /* 0x040fe400000000ff */
[----:B-1----:R-:W-:-:S03]  /*62150*/  PRMT R7, R180, 0x7771, RZ ;  /* 0x00007771b4077816 */ /* 0x002fc600000000ff */
[----:B---3--:R0:W-:Y:S04]  /*62160*/  @P5 STG.E.U8 desc[UR58][R186.64], R6 ;  /* 0x00000006ba005986 */ /* 0x0081e8000c10113a */
[----:B0-----:R-:W3:Y:S01]  /*62170*/  LDL.LU.64 R186, [R1+0x790] ;  /* 0x0007900001ba7983 */ /* 0x001ee20000300a00 */
[----:B------:R-:W-:-:S03]  /*62180*/  PRMT R6, R180, 0x7772, RZ ;  /* 0x00007772b4067816 */ /* 0x000fc600000000ff */
[----:B------:R-:W3:Y:S04]  /*62190*/  LDL.LU.64 R190, [R1+0x788] ;  /* 0x0007880001be7983 */ /* 0x000ee80000300a00 */
[----:B--2---:R-:W-:Y:S04]  /*621a0*/  @P3 STG.E.U8 desc[UR58][R188.64], R7 ;  /* 0x00000007bc003986 */ /* 0x004fe8000c10113a */
[----:B------:R-:W2:Y:S04]  /*621b0*/  LDL.LU R237, [R1+0x40] ;  /* 0x0000400001ed7983 */ /* 0x000ea80000300800 */
[----:B------:R0:W-:Y:S04]  /*621c0*/  @P2 STG.E.U8 desc[UR58][R182.64], R6 ;  /* 0x00000006b6002986 */ /* 0x0001e8000c10113a */
[----:B0-----:R-:W2:Y:S01]  /*621d0*/  LDL.LU.64 R182, [R1+0x780] ;  /* 0x0007800001b67983 */ /* 0x001ea20000300a00 */
[----:B------:R-:W-:Y:S01]  /*621e0*/  VIADD R178, R0, 0x15f ;  /* 0x0000015f00b27836 */ /* 0x000fe20000000000 */
[----:B------:R-:W-:-:S02]  /*621f0*/  ISETP.LT.AND P1, PT, R3, UR24, !P1 ;  /* 0x0000001803007c0c */ /* 0x000fc4000cf21270 */
[----:B------:R-:W-:Y:S01]  /*62200*/  PRMT R7, R180, 0x7773, RZ ;  /* 0x00007773b4077816 */ /* 0x000fe200000000ff */
[----:B------:R-:W2:Y:S01]  /*62210*/  LDL.LU.64 R188, [R1+0x778] ;  /* 0x0007780001bc7983 */ /* 0x000ea20000300a00 */
[----:B------:R-:W-:Y:S01]  /*62220*/  ISETP.GE.AND P4, PT, R178, UR9, PT ;  /* 0x00000009b2007c0c */ /* 0x000fe2000bf86270 */
[----:B------:R-:W-:Y:S02]  /*62230*/  ULDC.64 UR8, c[0x0][0x228] ;  /* 0x00008a0000087ab9 */ /* 0x000fe40000000a00 */
[----:B------:R-:W-:Y:S02]  /*62240*/  ISETP.LT.AND P5, PT, R2, UR8, !P0 ;  /* 0x0000000802007c0c */ /* 0x000fe4000c7a1270 */
[----:B------:R-:W-:Y:S02]  /*62250*/  PRMT R6, R181, 0x7770, RZ ;  /* 0x00007770b5067816 */ /* 0x000fe400000000ff */
[----:B------:R-:W-:Y:S02]  /*62260*/  ISETP.LT.AND P2, PT, R3, UR30, !P0 ;  /* 0x0000001e03007c0c */ /* 0x000fe4000c741270 */
[----:B------:R0:W-:Y:S01]  /*62270*/  @P1 STG.E.U8 desc[UR58][R192.64], R7 ;  /* 0x00000007c0001986 */ /* 0x0001e2000c10113a */
[----:B------:R-:W-:Y:S01]  /*62280*/  VIADD R178, R0, 0x160 ;  /* 0x0000016000b27836 */ /* 0x000fe20000000000 */
[----:B------:R-:W-:-:S05]  /*62290*/  ULDC UR8, c[0x0][0x228] ;  /* 0x00008a0000087ab9 */ /* 0x000fca0000000800 */
[----:B----4-:R1:W-:Y:S01]  /*622a0*/  @P5 STG.E.U8 desc[UR58][R184.64], R6 ;  /* 0x00000006b8005986 */ /* 0x0103e2000c10113a */
[----:B------:R-:W-:Y:S01]  /*622b0*/  ISETP.LT.AND P5, PT, R2, UR4, !P4 ;  /* 0x0000000402007c0c */ /* 0x000fe2000e7a1270 */
[----:B------:R-:W-:Y:S02]  /*622c0*/  ULDC UR4, c[0x0][0x228] ;  /* 0x00008a0000047ab9 */ /* 0x000fe40000000800 */
[----:B------:R-:W-:Y:S01]  /*622d0*/  ISETP.LT.AND P4, PT, R3, UR4, !P4 ;  /* 0x0000000403007c0c */ /* 0x000fe2000e781270 */
[----:B0-----:R-:W-:Y:S01]  /*622e0*/  VIADD R7, R0, 0x162 ;  /* 0x0000016200077836 */ /* 0x001fe20000000000 */
[----:B------:R-:W-:Y:S01]  /*622f0*/  ISETP.GE.AND P3, PT, R178, UR61, PT ;  /* 0x0000003db2007c0c */ /* 0x000fe2000bf66270 */
[----:B------:R-:W-:Y:S01]  /*62300*/  ULDC UR4, c[0x0][0x228] ;  /* 0x00008a0000047ab9 */ /* 0x000fe20000000800 */
[----:B-1----:R-:W4:Y:S01]  /*62310*/  LDL.LU.64 R184, [R1+0x770] ;  /* 0x0007700001b87983 */ /* 0x002f220000300a00 */
[----:B------:R-:W-:Y:S02]  /*62320*/  PRMT R6, R181, 0x7771, RZ ;  /* 0x00007771b5067816 */ /* 0x000fe400000000ff */
[----:B------:R-:W-:-:S02]  /*62330*/  ISETP.GE.AND P1, PT, R7, UR41, PT ;  /* 0x0000002907007c0c */ /* 0x000fc4000bf26270 */
[C---:B------:R-:W-:Y:S01]  /*62340*/  PRMT R7, R181.reuse, 0x7773, RZ ;  /* 0x00007773b5077816 */ /* 0x040fe200000000ff */
[----:B---3--:R0:W-:Y:S04]  /*62350*/  @P2 STG.E.U8 desc[UR58][R186.64], R6 ;  /* 0x00000006ba002986 */ /* 0x0081e8000c10113a */
[----:B0-----:R-:W3:Y:S01]  /*62360*/  LDL.LU R187, [R1+0x44] ;  /* 0x0000440001bb7983 */ /* 0x001ee20000300800 */
[----:B------:R-:W-:-:S03]  /*62370*/  PRMT R6, R181, 0x7772, RZ ;  /* 0x00007772b5067816 */ /* 0x000fc600000000ff */
[----:B------:R-:W3:Y:S04]  /*62380*/  LDL.LU.64 R180, [R1+0x768] ;  /* 0x0007680001b47983 */ /* 0x000ee80000300a00 */
[----:B------:R-:W3:Y:S04]  /*62390*/  LDL.LU.64 R192, [R1+0x760] ;  /* 0x0007600001c07983 */ /* 0x000ee80000300a00 */
[----:B------:R0:W-:Y:S04]  /*623a0*/  @P5 STG.E.U8 desc[UR58][R190.64], R6 ;  /* 0x00000006be005986 */ /* 0x0001e8000c10113a */
[----:B--2---:R1:W-:Y:S04]  /*623b0*/  @P4 STG.E.U8 desc[UR58][R182.64], R7 ;  /* 0x00000007b6004986 */ /* 0x0043e8000c10113a */
[----:B0-----:R-:W2:Y:S04]  /*623c0*/  LDL.LU.64 R190, [R1+0x758] ;  /* 0x0007580001be7983 */ /* 0x001ea80000300a00 */
[----:B-1----:R-:W2:Y:S01]  /*623d0*/  LDL.LU.64 R182, [R1+0x750] ;  /* 0x0007500001b67983 */ /* 0x002ea20000300a00 */
[----:B------:R-:W-:Y:S01]  /*623e0*/  ISETP.LT.AND P6, PT, R2, UR6, !P3 ;  /* 0x0000000602007c0c */ /* 0x000fe2000dfc1270 */
[C---:B------:R-:W-:Y:S01]  /*623f0*/  VIADD R178, R0.reuse, 0x161 ;  /* 0x0000016100b27836 */ /* 0x040fe20000000000 */
[----:B------:R-:W-:Y:S01]  /*62400*/  ISETP.LT.AND P3, PT, R3, UR4, !P3 ;  /* 0x0000000403007c0c */ /* 0x000fe2000df61270 */
[----:B------:R-:W-:Y:S01]  /*62410*/  ULDC UR4, c[0x0][0x228] ;  /* 0x00008a0000047ab9 */ /* 0x000fe20000000800 */
[----:B------:R-:W-:Y:S01]  /*62420*/  PRMT R6, R237, 0x7770, RZ ;  /* 0x00007770ed067816 */ /* 0x000fe200000000ff */
[----:B------:R-:W-:Y:S01]  /*62430*/  VIADD R7, R0, 0x1ff ;  /* 0x000001ff00077836 */ /* 0x000fe20000000000 */
[----:B------:R-:W-:Y:S01]  /*62440*/  ISETP.GE.AND P0, PT, R178, UR23, PT ;  /* 0x00000017b2007c0c */ /* 0x000fe2000bf06270 */
[----:B------:R-:W-:-:S03]  /*62450*/  ULDC UR6, c[0x0][0x228] ;  /* 0x00008a0000067ab9 */ /* 0x000fc60000000800 */
[----:B------:R-:W-:Y:S01]  /*62460*/  ISETP.LT.AND P5, PT, R2, UR4, !P0 ;  /* 0x0000000402007c0c */ /* 0x000fe2000c7a1270 */
[----:B------:R-:W-:Y:S02]  /*62470*/  ULDC UR4, c[0x0][0x228] ;  /* 0x00008a0000047ab9 */ /* 0x000fe40000000800 */
[----:B------:R0:W-:Y:S01]  /*62480*/  @P6 STG.E.U8 desc[UR58][R188.64], R6 ;  /* 0x00000006bc006986 */ /* 0x0001e2000c10113a */
[----:B------:R-:W-:Y:S01]  /*62490*/  ISETP.LT.AND P0, PT, R3, UR4, !P0 ;  /* 0x0000000403007c0c */ /* 0x000fe2000c701270 */
[----:B------:R-:W-:Y:S01]  /*624a0*/  ULDC UR4, c[0x0][0x228] ;  /* 0x00008a0000047ab9 */ /* 0x000fe20000000800 */
[----:B0-----:R-:W-:-:S05]  /*624b0*/  PRMT R6, R237, 0x7771, RZ ;  /* 0x00007771ed067816 */ /* 0x001fca00000000ff */
[----:B----4-:R0:W-:Y:S01]  /*624c0*/  @P3 STG.E.U8 desc[UR58][R184.64], R6 ;  /* 0x00000006b8003986 */ /* 0x0101e2000c10113a */
[----:B------:R-:W-:Y:S02]  /*624d0*/  ISETP.LT.AND P3, PT, R2, UR4, !P1 ;  /* 0x0000000402007c0c */ /* 0x000fe4000cf61270 */
[----:B------:R-:W-:Y:S01]  /*624e0*/  ISETP.GE.AND P4, PT, R7, UR31, PT ;  /* 0x0000001f07007c0c */ /* 0x000fe2000bf86270 */
[----:B------:R-:W-:Y:S01]  /*624f0*/  VIADD R178, R0, 0x163 ;  /* 0x0000016300b27836 */ /* 0x000fe20000000000 */
[----:B------:R-:W-:Y:S01]  /*62500*/  ISETP.LT.AND P6, PT, R3, UR6, !P1 ;  /* 0x0000000603007c0c */ /* 0x000fe2000cfc1270 */
[----:B------:R-:W-:Y:S01]  /*62510*/  ULDC UR4, c[0x0][0x22c] ;  /* 0x00008b0000047ab9 */ /* 0x000fe20000000800 */
[C---:B------:R-:W-:Y:S01]  /*62520*/  PRMT R7, R237.reuse, 0x7772, RZ ;  /* 0x00007772ed077816 */ /* 0x040fe200000000ff */
[----:B------:R-:W-:Y:S01]  /*62530*/  ULDC UR6, c[0x0][0x228] ;  /* 0x00008a0000067ab9 */ /* 0x000fe20000000800 */
[----:B0-----:R-:W4:Y:S01]  /*62540*/  LDL.LU.64 R184, [R1+0x748] ;  /* 0x0007480001b87983 */ /* 0x001f220000300a00 */
[----:B------:R-:W-:-:S03]  /*62550*/  PRMT R6, R237, 0x7773, RZ ;  /* 0x00007773ed067816 */ /* 0x000fc600000000ff */
[----:B------:R-:W4:Y:S04]  /*62560*/  LDL.LU R186, [R1+0x48] ;  /* 0x0000480001ba7983 */ /* 0x000f280000300800 */
[----:B------:R-:W4:Y:S04]  /*62570*/  LDL.LU.64 R188, [R1+0x740] ;  /* 0x0007400001bc7983 */ /* 0x000f280000300a00 */
[----:B---3--:R0:W-:Y:S04]  /*62580*/  @P5 STG.E.U8 desc[UR58][R180.64], R7 ;  /* 0x00000007b4005986 */ /* 0x0081e8000c10113a */
[----:B------:R1:W-:Y:S04]  /*62590*/  @P0 STG.E.U8 desc[UR58][R192.64], R6 ;  /* 0x00000006c0000986 */ /* 0x0003e8000c10113a */
[----:B0-----:R-:W3:Y:S01]  /*625a0*/  LDL.LU.64 R180, [R1+0x738] ;  /* 0x0007380001b47983 */ /* 0x001ee20000300a00 */
[----:B------:R-:W-:-:S02]  /*625b0*/  PRMT R7, R187, 0x7770, RZ ;  /* 0x00007770bb077816 */ /* 0x000fc400000000ff */
[----:B-1----:R-:W-:-:S03]  /*625c0*/  PRMT R6, R187, 0x7771, RZ ;  /* 0x00007771bb067816 */ /* 0x002fc600000000ff */
[----:B--2---:R-:W-:Y:S04]  /*625d0*/  @P3 STG.E.U8 desc[UR58][R190.64], R7 ;  /* 0x00000007be003986 */ /* 0x004fe8000c10113a */
[----:B------:R0:W-:Y:S04]  /*625e0*/  @P6 STG.E.U8 desc[UR58][R182.64], R6 ;  /* 0x00000006b6006986 */ /* 0x0001e8000c10113a */
[----:B0-----:R-:W2:Y:S01]  /*625f0*/  LDL.LU.64 R182, [R1+0x730] ;  /* 0x0007300001b67983 */ /* 0x001ea20000300a00 */
[----:B------:R-:W-:Y:S01]  /*62600*/  ISETP.GE.AND P2, PT, R178, UR21, PT ;  /* 0x00000015b2007c0c */ /* 0x000fe2000bf46270 */
[----:B------:R-:W-:-:S02]  /*62610*/  VIADD R178, R0, 0x164 ;  /* 0x0000016400b27836 */ /* 0x000fc40000000000 */
[----:B------:R-:W-:Y:S01]  /*62620*/  VIADD R6, R0, 0x165 ;  /* 0x0000016500067836 */ /* 0x000fe20000000000 */
[----:B------:R-:W-:Y:S01]  /*62630*/  PRMT R7, R187, 0x7772, RZ ;  /* 0x00007772bb077816 */ /* 0x000fe200000000ff */
[----:B------:R-:W2:Y:S01]  /*62640*/  LDL.LU R237, [R1+0x4c] ;  /* 0x00004c0001ed7983 */ /* 0x000ea20000300800 */
[----:B------:R-:W-:Y:S01]  /*62650*/  ISETP.GE.AND P1, PT, R178, UR4, PT ;  /* 0x00000004b2007c0c */ /* 0x000fe2000bf26270 */
[----:B------:R-:W-:Y:S02]  /*62660*/  ULDC UR4, c[0x0][0x228] ;  /* 0x00008a0000047ab9 */ /* 0x000fe40000000800 */
[----:B------:R-:W-:Y:S01]  /*62670*/  ISETP.LT.AND P3, PT, R2, UR4, !P2 ;  /* 0x0000000402007c0c */ /* 0x000fe2000d761270 */
[----:B------:R-:W-:Y:S01]  /*62680*/  ULDC UR4, c[0x0][0x22c] ;  /* 0x00008b0000047ab9 */ /* 0x000fe20000000800 */
[----:B------:R-:W-:Y:S01]  /*62690*/  ISETP.LT.AND P2, PT, R3, UR6, !P2 ;  /* 0x0000000603007c0c */ /* 0x000fe2000d741270 */
[----:B------:R-:W-:Y:S01]  /*626a0*/  ULDC UR6, c[0x0][0x228] ;  /* 0x00008a0000067ab9 */ /* 0x000fe20000000800 */
[----:B------:R-:W-:Y:S01]  /*626b0*/  ISETP.GE.AND P0, PT, R6, UR4, PT ;  /* 0x0000000406007c0c */ /* 0x000fe2000bf06270 */
[----:B------:R-:W-:Y:S01]  /*626c0*/  VIADD R6, R0, 0x166 ;  /* 0x0000016600067836 */ /* 0x000fe20000000000 */
[----:B------:R-:W-:Y:S01]  /*626d0*/  ISETP.LT.AND P5, PT, R2, UR8, !P1 ;  /* 0x0000000802007c0c */ /* 0x000fe2000cfa1270 */
[----:B------:R-:W-:Y:S01]  /*626e0*/  ULDC UR4, c[0x0][0x22c] ;  /* 0x00008b0000047ab9 */ /* 0x000fe20000000800 */
[----:B------:R-:W-:Y:S01]  /*626f0*/  VIADD R178, R0, 0x168 ;  /* 0x0000016800b27836 */ /* 0x000fe20000000000 */
[----:B------:R-:W-:-:S04]  /*62700*/  ULDC UR8, c[0x0][0x228] ;  /* 0x00008a0000087ab9 */ /* 0x000fc80000000800 */
[----:B----4-:R0:W-:Y:S01]  /*62710*/  @P3 STG.E.U8 desc[UR58][R184.64], R7 ;  /* 0x00000007b8003986 */ /* 0x0101e2000c10113a */
[----:B------:R-:W-:Y:S01]  /*62720*/  ISETP.GE.AND P3, PT, R6, UR4, PT ;  /* 0x0000000406007c0c */ /* 0x000fe2000bf66270 */
[----:B------:R-:W-:Y:S02]  /*62730*/  ULDC UR4, c[0x0][0x228] ;  /* 0x00008a0000047ab9 */ /* 0x000fe40000000800 */
[----:B------:R-:W-:Y:S01]  /*62740*/  ISETP.LT.AND P1, PT, R3, UR4, !P1 ;  /* 0x0000000403007c0c */ /* 0x000fe2000cf21270 */
[----:B------:R-:W-:Y:S01]  /*62750*/  ULDC UR4, c[0x0][0x22c] ;  /* 0x00008b0000047ab9 */ /* 0x000fe20000000800 */
[----:B------:R-:W-:Y:S01]  /*62760*/  PRMT R6, R186, 0x7770, RZ ;  /* 0x00007770ba067816 */ /* 0x000fe200000000ff */
[----:B0-----:R-:W4:Y:S01]  /*62770*/  LDL.LU.64 R184, [R1+0x728] ;  /* 0x0007280001b87983 */ /* 0x001f220000300a00 */
[----:B------:R-:W-:-:S03]  /*62780*/  PRMT R7, R187, 0x7773, RZ ;  /* 0x00007773bb077816 */ /* 0x000fc600000000ff */
[----:B------:R-:W4:Y:S04]  /*62790*/  LDL.LU.64 R192, [R1+0x720] ;  /* 0x0007200001c07983 */ /* 0x000f280000300a00 */
[----:B------:R-:W-:Y:S04]  /*627a0*/  @P2 STG.E.U8 desc[UR58][R188.64], R7 ;  /* 0x00000007bc002986 */ /* 0x000fe8000c10113a */
[----:B------:R-:W4:Y:S04]  /*627b0*/  LDL.LU.64 R190, [R1+0x718] ;  /* 0x0007180001be7983 */ /* 0x000f280000300a00 */
[----:B---3--:R0:W-:Y:S04]  /*627c0*/  @P5 STG.E.U8 desc[UR58][R180.64], R6 ;  /* 0x00000006b4005986 */ /* 0x0081e8000c10113a */
[----:B0-----:R-:W3:Y:S01]  /*627d0*/  LDL.LU.64 R180, [R1+0x710] ;  /* 0x0007100001b47983 */ /* 0x001ee20000300a00 */
[----:B------:R-:W-:-:S05]  /*627e0*/  PRMT R6, R186, 0x7771, RZ ;  /* 0x00007771ba067816 */ /* 0x000fca00000000ff */
[----:B--2---:R0:W-:Y:S04]  /*627f0*/  @P1 STG.E.U8 desc[UR58][R182.64], R6 ;  /* 0x00000006b6001986 */ /* 0x0041e8000c10113a */
[----:B0-----:R-:W2:Y:S01]  /*62800*/  LDL.LU.64 R182, [R1+0x708] ;  /* 0x0007080001b67983 */ /* 0x001ea20000300a00 */
[----:B------:R-:W-:Y:S01]  /*62810*/  ISETP.LT.AND P5, PT, R2, UR6, !P0 ;  /* 0x0000000602007c0c */ /* 0x000fe2000c7a1270 */
[----:B------:R-:W-:Y:S01]  /*62820*/  VIADD R7, R0, 0x167 ;  /* 0x0000016700077836 */ /* 0x000fe20000000000 */
[----:B------:R-:W-:Y:S01]  /*62830*/  ULDC UR6, c[0x0][0x228] ;  /* 0x00008a0000067ab9 */ /* 0x000fe20000000800 */
[----:B------:R-:W2:Y:S01]  /*62840*/  LDL.LU R187, [R1+0x30] ;  /* 0x0000300001bb7983 */ /* 0x000ea20000300800 */
[----:B------:R-:W-:Y:S01]  /*62850*/  ISETP.LT.AND P0, PT, R3, UR6, !P0 ;  /* 0x0000000603007c0c */ /* 0x000fe2000c701270 */
[----:B------:R-:W-:Y:S01]  /*62860*/  ULDC UR6, c[0x0][0x228] ;  /* 0x00008a0000067ab9 */ /* 0x000fe20000000800 */
[----:B------:R-:W-:Y:S01]  /*62870*/  ISETP.GE.AND P2, PT, R7, UR4, PT ;  /* 0x0000000407007c0c */ /* 0x000fe2000bf46270 */
[----:B------:R-:W-:Y:S01]  /*62880*/  ULDC UR4, c[0x0][0x228] ;  /* 0x00008a0000047ab9 */ /* 0x000fe20000000800 */
[----:B------:R-:W-:Y:S01]  /*62890*/  PRMT R7, R186, 0x7772, RZ ;  /* 0x00007772ba077816 */ /* 0x000fe200000000ff */
[----:B------:R-:W2:Y:S01]  /*628a0*/  LDL.LU.64 R188, [R1+0x700] ;  /* 0x0007000001bc7983 */ /* 0x000ea20000300a00 */
[----:B------:R-:W-:Y:S01]  /*628b0*/  ISETP.LT.AND P6, PT, R2, UR4, !P3 ;  /* 0x0000000402007c0c */ /* 0x000fe2000dfc1270 */
[----:B------:R-:W-:Y:S01]  /*628c0*/  ULDC UR4, c[0x0][0x22c] ;  /* 0x00008b0000047ab9 */ /* 0x000fe20000000800 */
[----:B------:R-:W-:Y:S01]  /*628d0*/  ISETP.LT.AND P3, PT, R3, UR6, !P3 ;  /* 0x0000000603007c0c */ /* 0x000fe2000df61270 */
[----:B------:R-:W-:Y:S01]  /*628e0*/  ULDC UR6, c[0x0][0x228] ;  /* 0x00008a0000067ab9 */ /* 0x000fe20000000800 */
[----:B------:R-:W-:-:S02]  /*628f0*/  PRMT R6, R186, 0x7773, RZ ;  /* 0x00007773ba067816 */ /* 0x000fc400000000ff */
[----:B------:R-:W-:Y:S01]  /*62900*/  ISETP.GE.AND P1, PT, R178, UR4, PT ;  /* 0x00000004b2007c0c */ /* 0x000fe2000bf26270 */
[----:B------:R-:W-:Y:S01]  /*62910*/  ULDC UR4, c[0x0][0x228] ;  /* 0x00008a0000047ab9 */ /* 0x000fe20000000800 */
[----:B----4-:R0:W-:Y:S01]  /*62920*/  @P5 STG.E.U8 desc[UR58][R184.64], R7 ;  /* 0x00000007b8005986 */ /* 0x0101e2000c10113a */
[----:B------:R-:W-:Y:S01]  /*62930*/  ISETP.LT.AND P5, PT, R2, UR4, !P2 ;  /* 0x0000000402007c0c */ /* 0x000fe2000d7a1270 */
[----:B------:R-:W-:Y:S02]  /*62940*/  ULDC UR4, c[0x0][0x22c] ;  /* 0x00008b0000047ab9 */ /* 0x000fe40000000800 */
[----:B------:R1:W-:Y:S04]  /*62950*/  @P0 STG.E.U8 desc[UR58][R192.64], R6 ;  /* 0x00000006c0000986 */ /* 0x0003e8000c10113a */
[----:B0-----:R-:W4:Y:S01]  /*62960*/  LDL.LU.64 R184, [R1+0x6f8] ;  /* 0x0006f80001b87983 */ /* 0x001f220000300a00 */
[----:B------:R-:W-:-:S02]  /*62970*/  PRMT R7, R237, 0x7770, RZ ;  /* 0x00007770ed077816 */ /* 0x000fc400000000ff */
[----:B-1----:R-:W-:-:S03]  /*62980*/  PRMT R6, R237, 0x7771, RZ ;  /* 0x00007771ed067816 */ /* 0x002fc600000000ff */
[----:B------:R0:W-:Y:S02]  /*62990*/  @P6 STG.E.U8 desc[UR58][R190.64], R7 ;  /* 0x00000007be006986 */ /* 0x0001e4000c10113a */
[----:B0-----:R-:W-:Y:S02]  /*629a0*/  PRMT R7, R237, 0x7772, RZ ;  /* 0x00007772ed077816 */ /* 0x001fe400000000ff */
[----:B---3--:R0:W-:Y:S04]  /*629b0*/  @P3 STG.E.U8 desc[UR58][R180.64], R6 ;  /* 0x00000006b4003986 */ /* 0x0081e8000c10113a */
[----:B0-----:R-:W3:Y:S04]  /*629c0*/  LDL.LU.64 R180, [R1+0x6f0] ;  /* 0x0006f00001b47983 */ /* 0x001ee80000300a00 */
[----:B--2---:R0:W-:Y:S04]  /*629d0*/  @P5 STG.E.U8 desc[UR58][R182.64], R7 ;  /* 0x00000007b6005986 */ /* 0x0041e8000c10113a */
[----:B0-----:R-:W2:Y:S01]  /*629e0*/  LDL.LU.64 R182, [R1+0x6e8] ;  /* 0x0006e80001b67983 */ /* 0x001ea20000300a00 */
[----:B------:R-:W-:Y:S01]  /*629f0*/  VIADD R6, R0, 0x169 ;  /* 0x0000016900067836 */ /* 0x000fe20000000000 */
[----:B------:R-:W-:Y:S01]  /*62a00*/  ISETP.LT.AND P2, PT, R3, UR6, !P2 ;  /* 0x0000000603007c0c */ /* 0x000fe2000d741270 */
[----:B------:R-:W-:Y:S01]  /*62a10*/  ULDC UR6, c[0x0][0x228] ;  /* 0x00008a0000067ab9 */ /* 0x000fe20000000800 */
[----:B------:R-:W-:Y:S01]  /*62a20*/  ISETP.LT.AND P6, PT, R2, UR8, !P1 ;  /* 0x0000000802007c0c */ /* 0x000fe2000cfc1270 */
[----:B------:R-:W2:Y:S01]  /*62a30*/  LDL.LU R186, [R1+0x34] ;  /* 0x0000340001ba7983 */ /* 0x000ea20000300800 */
[----:B------:R-:W-:Y:S01]  /*62a40*/  ISETP.GE.AND P0, PT, R6, UR4, PT ;  /* 0x0000000406007c0c */ /* 0x000fe2000bf06270 */
[C---:B------:R-:W-:Y:S01]  /*62a50*/  VIADD R6, R0.reuse, 0x16a ;  /* 0x0000016a00067836 */ /* 0x040fe20000000000 */
[----:B------:R-:W-:Y:S01]  /*62a60*/  ULDC UR4, c[0x0][0x22c] ;  /* 0x00008b0000047ab9 */ /* 0x000fe20000000800 */
[----:B------:R-:W-:Y:S01]  /*62a70*/  PRMT R7, R237, 0x7773, RZ ;  /* 0x00007773ed077816 */ /* 0x000fe200000000ff */
[----:B------:R-:W2:Y:S01]  /*62a80*/  LDL.LU.64 R192, [R1+0x6e0] ;  /* 0x0006e00001c07983 */ /* 0x000ea20000300a00 */
[----:B------:R-:W-:Y:S01]  /*62a90*/  VIADD R178, R0, 0x16c ;  /* 0x0000016c00b27836 */ /* 0x000fe20000000000 */
[----:B------:R-:W-:Y:S01]  /*62aa0*/  ISETP.GE.AND P3, PT, R6, UR4, PT ;  /* 0x0000000406007c0c */ /* 0x000fe2000bf66270 */
[----:B------:R-:W-:Y:S01]  /*62ab0*/  ULDC UR4, c[0x0][0x228] ;  /* 0x00008a0000047ab9 */ /* 0x000fe20000000800 */
[----:B------:R-:W-:Y:S01]  /*62ac0*/  PRMT R6, R187, 0x7770, RZ ;  /* 0x00007770bb067816 */ /* 0x000fe200000000ff */
[----:B------:R0:W-:Y:S01]  /*62ad0*/  @P2 STG.E.U8 desc[UR58][R188.64], R7 ;  /* 0x00000007bc002986 */ /* 0x0001e2000c10113a */
[----:B------:R-:W-:Y:S01]  /*62ae0*/  ISETP.LT.AND P1, PT, R3, UR4, !P1 ;  /* 0x0000000403007c0c */ /* 0x000fe2000cf21270 */
[----:B------:R-:W-:Y:S01]  /*62af0*/  ULDC UR4, c[0x0][0x22c] ;  /* 0x00008b0000047ab9 */ /* 0x000fe20000000800 */
[----:B------:R-:W-:Y:S01]  /*62b00*/  ULDC UR8, c[0x0][0x228] ;  /* 0x00008a0000087ab9 */ /* 0x000fe20000000800 */
[----:B------:R-:W2:Y:S01]  /*62b10*/  LDL.LU.64 R190, [R1+0x6d8] ;  /* 0x0006d80001be7983 */ /* 0x000ea20000300a00 */
[----:B------:R-:W-:Y:S01]  /*62b20*/  ISETP.LT.AND P5, PT, R2, UR6, !P0 ;  /* 0x0000000602007c0c */ /* 0x000fe2000c7a1270 */
[----:B------:R-:W-:-:S02]  /*62b30*/  ULDC UR6, c[0x0][0x228] ;  /* 0x00008a0000067ab9 */ /* 0x000fc40000000800 */
[----:B----4-:R1:W-:Y:S01]  /*62b40*/  @P6 STG.E.U8 desc[UR58][R184.64], R6 ;  /* 0x00000006b8006986 */ /* 0x0103e2000c10113a */
[----:B0-----:R-:W-:-:S03]  /*62b50*/  VIADD R7, R0, 0x16b ;  /* 0x0000016b00077836 */ /* 0x001fc60000000000 */
[----:B-1----:R-:W4:Y:S01]  /*62b60*/  LDL.LU.64 R184, [R1+0x6d0] ;  /* 0x0006d00001b87983 */ /* 0x002f220000300a00 */
[----:B------:R-:W-:Y:S02]  /*62b70*/  PRMT R6, R187, 0x7771, RZ ;  /* 0x00007771bb067816 */ /* 0x000fe400000000ff */
[----:B------:R-:W-:Y:S01]  /*62b80*/  ISETP.GE.AND P2, PT, R7, UR4, PT ;  /* 0x0000000407007c0c */ /* 0x000fe2000bf46270 */
[----:B------:R-:W-:Y:S01]  /*62b90*/  ULDC UR4, c[0x0][0x228] ;  /* 0x00008a0000047ab9 */ /* 0x000fe20000000800 */
[----:B------:R-:W-:Y:S01]  /*62ba0*/  PRMT R7, R187, 0x7772, RZ ;  /* 0x00007772bb077816 */ /* 0x000fe200000000ff */
[----:B---3--:R0:W-:Y:S04]  /*62bb0*/  @P1 STG.E.U8 desc[UR58][R180.64], R6 ;  /* 0x00000006b4001986 */ /* 0x0081e8000c10113a */
[----:B0-----:R-:W3:Y:S04]  /*62bc0*/  LDL.LU.64 R180, [R1+0x6c8] ;  /* 0x0006c80001b47983 */ /* 0x001ee80000300a00 */
[----:B------:R-:W3:Y:S04]  /*62bd0*/  LDL.LU R237, [R1+0x38] ;  /* 0x0000380001ed7983 */ /* 0x000ee80000300800 */
[----:B------:R-:W3:Y:S04]  /*62be0*/  LDL.LU.64 R188, [R1+0x6c0] ;  /* 0x0006c00001bc7983 */ /* 0x000ee80000300a00 */
[----:B--2---:R0:W-:Y:S04]  /*62bf0*/  @P5 STG.E.U8 desc[UR58][R182.64], R7 ;  /* 0x00000007b6005986 */ /* 0x0041e8000c10113a */
[----:B0-----:R-:W2:Y:S01]  /*62c00*/  LDL.LU.64 R182, [R1+0x6b8] ;  /* 0x0006b80001b67983 */ /* 0x001ea20000300a00 */
[C---:B------:R-:W-:Y:S01]  /*62c10*/  ISETP.LT.AND P0, PT, R3.reuse, UR6, !P0 ;  /* 0x0000000603007c0c */ /* 0x040fe2000c701270 */
[----:B------:R-:W-:Y:S01]  /*62c20*/  ULDC UR6, c[0x0][0x228] ;  /* 0x00008a0000067ab9 */ /* 0x000fe20000000800 */
[----:B------:R-:W-:Y:S01]  /*62c30*/  ISETP.LT.AND P6, PT, R2, UR4, !P3 ;  /* 0x0000000402007c0c */ /* 0x000fe2000dfc1270 */
[----:B------:R-:W-:Y:S01]  /*62c40*/  ULDC UR4, c[0x0][0x22c] ;  /* 0x00008b0000047ab9 */ /* 0x000fe20000000800 */
[----:B------:R-:W-:Y:S01]  /*62c50*/  ISETP.LT.AND P3, PT, R3, UR6, !P3 ;  /* 0x0000000603007c0c */ /* 0x000fe2000df61270 */
[----:B------:R-:W-:Y:S01]  /*62c60*/  ULDC UR6, c[0x0][0x228] ;  /* 0x00008a0000067ab9 */ /* 0x000fe20000000800 */
[----:B------:R-:W-:-:S02]  /*62c70*/  PRMT R6, R187, 0x7773, RZ ;  /* 0x00007773bb067816 */ /* 0x000fc400000000ff */
[----:B------:R-:W-:Y:S02]  /*62c80*/  PRMT R7, R186, 0x7770, RZ ;  /* 0x00007770ba077816 */ /* 0x000fe400000000ff */
[----:B------:R-:W-:Y:S01]  /*62c90*/  ISETP.GE.AND P1, PT, R178, UR4, PT ;  /* 0x00000004b2007c0c */ /* 0x000fe2000bf26270 */
[----:B------:R-:W-:Y:S02]  /*62ca0*/  ULDC UR4, c[0x0][0x228] ;  /* 0x00008a0000047ab9 */ /* 0x000fe40000000800 */
[----:B------:R0:W-:Y:S01]  /*62cb0*/  @P0 STG.E.U8 desc[UR58][R192.64], R6 ;  /* 0x00000006c0000986 */ /* 0x0001e2000c10113a */
[----:B------:R-:W-:Y:S01]  /*62cc0*/  ISETP.LT.AND P5, PT, R2, UR4, !P2 ;  /* 0x0000000402007c0c */ /* 0x000fe2000d7a1270 */
[----:B------:R-:W-:Y:S02]  /*62cd0*/  ULDC UR4, c[0x0][0x22c] ;  /* 0x00008b0000047ab9 */ /* 0x000fe40000000800 */
[----:B------:R1:W-:Y:S01]  /*62ce0*/  @P6 STG.E.U8 desc[UR58][R190.64], R7 ;  /* 0x00000007be006986 */ /* 0x0003e2000c10113a */
[----:B0-----:R-:W-:-:S05]  /*62cf0*/  PRMT R6, R186, 0x7771, RZ ;  /* 0x00007771ba067816 */ /* 0x001fca00000000ff */
[----:B----4-:R0:W-:Y:S01]  /*62d00*/  @P3 STG.E.U8 desc[UR58][R184.64], R6 ;  /* 0x00000006b8003986 */ /* 0x0101e2000c10113a */
[----:B------:R-:W-:Y:S01]  /*62d10*/  ISETP.LT.AND P2, PT, R3, UR6, !P2 ;  /* 0x0000000603007c0c */ /* 0x000fe2000d741270 */
[----:B------:R-:W-:Y:S01]  /*62d20*/  ULDC UR6, c[0x0][0x228] ;  /* 0x00008a0000067ab9 */ /* 0x000fe20000000800 */
[----:B------:R-:W-:Y:S01]  /*62d30*/  ISETP.LT.AND P6, PT, R2, UR8, !P1 ;  /* 0x0000000802007c0c */ /* 0x000fe2000cfc1270 */
[----:B------:R-:W-:Y:S01]  /*62d40*/  VIADD R178, R0, 0x170 ;  /* 0x0000017000b27836 */ /* 0x000fe20000000000 */
[----:B-1----:R-:W-:Y:S01]  /*62d50*/  PRMT R7, R186, 0x7772, RZ ;  /* 0x00007772ba077816 */ /* 0x002fe200000000ff */
[----:B------:R-:W-:Y:S01]  /*62d60*/  ULDC UR8, c[0x0][0x228] ;  /* 0x00008a0000087ab9 */ /* 0x000fe20000000800 */
[----:B0-----:R-:W4:Y:S01]  /*62d70*/  LDL.LU.64 R184, [R1+0x6b0] ;  /* 0x0006b00001b87983 */ /* 0x001f220000300a00 */
[----:B------:R-:W-:-:S03]  /*62d80*/  VIADD R6, R0, 0x16d ;  /* 0x0000016d00067836 */ /* 0x000fc60000000000 */
[----:B------:R-:W4:Y:S02]  /*62d90*/  LDL.LU R187, [R1+0x3c] ;  /* 0x00003c0001bb7983 */ /* 0x000f240000300800 */
[----:B------:R-:W-:Y:S01]  /*62da0*/  ISETP.GE.AND P0, PT, R6, UR4, PT ;  /* 0x0000000406007c0c */ /* 0x000fe2000bf06270 */
[----:B------:R-:W-:Y:S01]  /*62db0*/  VIADD R6, R0, 0x16e ;  /* 0x0000016e00067836 */ /* 0x000fe20000000000 */
[----:B------:R-:W-:-:S04]  /*62dc0*/  ULDC UR4, c[0x0][0x22c] ;  /* 0x00008b0000047ab9 */ /* 0x000fc80000000800 */
[----:B------:R-:W-:Y:S01]  /*62dd0*/  ISETP.GE.AND P3, PT, R6, UR4, PT ;  /* 0x0000000406007c0c */ /* 0x000fe2000bf66270 */
[----:B------:R-:W-:Y:S01]  /*62de0*/  ULDC UR4, c[0x0][0x228] ;  /* 0x00008a0000047ab9 */ /* 0x000fe20000000800 */
[----:B---3--:R0:W-:Y:S01]  /*62df0*/  @P5 STG.E.U8 desc[UR58][R180.64], R7 ;  /* 0x00000007b4005986 */ /* 0x0081e2000c10113a */
[----:B------:R-:W-:-:S03]  /*62e00*/  PRMT R6, R237, 0x7770, RZ ;  /* 0x00007770ed067816 */ /* 0x000fc600000000ff */
[----:B0-----:R-:W3:Y:S01]  /*62e10*/  LDL.LU.64 R180, [R1+0x6a8] ;  /* 0x0006a80001b47983 */ /* 0x001ee20000300a00 */
[----:B------:R-:W-:-:S03]  /*62e20*/  PRMT R7, R186, 0x7773, RZ ;  /* 0x00007773ba077816 */ /* 0x000fc600000000ff */
[----:B------:R-:W3:Y:S04]  /*62e30*/  LDL.LU.64 R192, [R1+0x6a0] ;  /* 0x0006a00001c07983 */ /* 0x000ee80000300a00 */
[----:B------:R-:W-:Y:S04]  /*62e40*/  @P2 STG.E.U8 desc[UR58][R188.64], R7 ;  /* 0x00000007bc002986 */ /* 0x000fe8000c10113a */
[----:B------:R-:W3:Y:S04]  /*62e50*/  LDL.LU.64 R190, [R1+0x698] ;  /* 0x0006980001be7983 */ /* 0x000ee80000300a00 */
[----:B--2---:R0:W-:Y:S04]  /*62e60*/  @P6 STG.E.U8 desc[UR58][R182.64], R6 ;  /* 0x00000006b6006986 */ /* 0x0041e8000c10113a */
[----:B0-----:R-:W2:Y:S01]  /*62e70*/  LDL.LU.64 R182, [R1+0x690] ;  /* 0x0006900001b67983 */ /* 0x001ea20000300a00 */
[----:B------:R-:W-:Y:S01]  /*62e80*/  ISETP.LT.AND P1, PT, R3, UR4, !P1 ;  /* 0x0000000403007c0c */ /* 0x000fe2000cf21270 */
[----:B------:R-:W-:Y:S01]  /*62e90*/  VIADD R7, R0, 0x16f ;  /* 0x0000016f00077836 */ /* 0x000fe20000000000 */
[----:B------:R-:W-:Y:S01]  /*62ea0*/  PRMT R6, R237, 0x7771, RZ ;  /* 0x00007771ed067816 */ /* 0x000fe200000000ff */
[----:B------:R-:W-:Y:S01]  /*62eb0*/  ULDC UR4, c[0x0][0x22c] ;  /* 0x00008b0000047ab9 */ /* 0x000fe20000000800 */
[----:B------:R-:W-:Y:S01]  /*62ec0*/  ISETP.LT.AND P5, PT, R2, UR6, !P0 ;  /* 0x0000000602007c0c */ /* 0x000fe2000c7a1270 */
[----:B------:R-:W-:-:S02]  /*62ed0*/  ULDC UR6, c[0x0][0x228] ;  /* 0x00008a0000067ab9 */ /* 0x000fc40000000800 */
[----:B------:R-:W-:Y:S01]  /*62ee0*/  ISETP.LT.AND P0, PT, R3, UR6, !P0 ;  /* 0x0000000603007c0c */ /* 0x000fe2000c701270 */
[----:B------:R-:W-:Y:S01]  /*62ef0*/  ULDC UR6, c[0x0][0x228] ;  /* 0x00008a0000067ab9 */ /* 0x000fe20000000800 */
[----:B------:R-:W-:Y:S01]  /*62f00*/  ISETP.GE.AND P2, PT, R7, UR4, PT ;  /* 0x0000000407007c0c */ /* 0x000fe2000bf46270 */
[----:B------:R-:W-:Y:S02]  /*62f10*/  ULDC UR4, c[0x0][0x228] ;  /* 0x00008a0000047ab9 */ /* 0x000fe40000000800 */
[----:B------:R-:W-:Y:S01]  /*62f20*/  ISETP.LT.AND P6, PT, R2, UR4, !P3 ;  /* 0x0000000402007c0c */ /* 0x000fe2000dfc1270 */
[----:B------:R-:W-:Y:S01]  /*62f30*/  ULDC UR4, c[0x0][0x22c] ;  /* 0x00008b0000047ab9 */ /* 0x000fe20000000800 */
[----:B------:R-:W-:Y:S01]  /*62f40*/  ISETP.LT.AND P3, PT, R3, UR6, !P3 ;  /* 0x0000000603007c0c */ /* 0x000fe2000df61270 */
[----:B------:R-:W-:Y:S01]  /*62f50*/  ULDC UR6, c[0x0][0x228] ;  /* 0x00008a0000067ab9 */ /* 0x000fe20000000800 */
[C---:B------:R-:W-:Y:S01]  /*62f60*/  PRMT R7, R237.reuse, 0x7772, RZ ;  /* 0x00007772ed077816 */ /* 0x040fe200000000ff */
[----:B----4-:R0:W-:Y:S04]  /*62f70*/  @P1 STG.E.U8 desc[UR58][R184.64], R6 ;  /* 0x00000006b8001986 */ /* 0x0101e8000c10113a */
        /* <DEDUP_REMOVED lines=9> */
[----:B------:R-:W-:Y:S04]  /*63010*/  @P6 STG.E.U8 desc[UR58][R190.64], R7 ;  /* 0x00000007be006986 */ /* 0x000fe8000c10113a */
[----:B--2---:R0:W-:Y:S04]  /*63020*/  @P3 STG.E.U8 desc[UR58][R182.64], R6 ;  /* 0x00000006b6003986 */ /* 0x0041e8000c10113a */
[----:B0-----:R-:W2:Y:S01]  /*63030*/  LDL.LU.64 R182, [R1+0x670] ;  /* 0x0006700001b67983 */ /* 0x001ea20000300a00 */
[----:B------:R-:W-:Y:S01]  /*63040*/  ISETP.GE.AND P1, PT, R178, UR4, PT ;  /* 0x00000004b2007c0c */ /* 0x000fe2000bf26270 */
[----:B------:R-:W-:-:S02]  /*63050*/  ULDC UR4, c[0x0][0x228] ;  /* 0x00008a0000047ab9 */ /* 0x000fc40000000800 */
[----:B------:R-:W-:Y:S01]  /*63060*/  ISETP.LT.AND P5, PT, R2, UR4, !P2 ;  /* 0x0000000402007c0c */ /* 0x000fe2000d7a1270 */
[----:B------:R-:W-:Y:S01]  /*63070*/  VIADD R6, R0, 0x171 ;  /* 0x0000017100067836 */ /* 0x000fe20000000000 */
[----:B------:R-:W-:Y:S01]  /*63080*/  ULDC UR4, c[0x0][0x22c] ;  /* 0x00008b0000047ab9 */ /* 0x000fe20000000800 */
[----:B------:R-:W-:Y:S01]  /*63090*/  PRMT R7, R187, 0x7772, RZ ;  /* 0x00007772bb077816 */ /* 0x000fe200000000ff */
[----:B------:R-:W2:Y:S01]  /*630a0*/  LDL.LU R237, [R1+0x24] ;  /* 0x0000240001ed7983 */ /* 0x000ea20000300800 */
[----:B------:R-:W-:Y:S01]  /*630b0*/  ISETP.LT.AND P2, PT, R3, UR6, !P2 ;  /* 0x0000000603007c0c */ /* 0x000fe2000d741270 */
[----:B------:R-:W-:Y:S01]  /*630c0*/  ULDC UR6, c[0x0][0x228] ;  /* 0x00008a0000067ab9 */ /* 0x000fe20000000800 */
[----:B------:R-:W-:Y:S01]  /*630d0*/  ISETP.GE.AND P0, PT, R6, UR4, PT ;  /* 0x0000000406007c0c */ /* 0x000fe2000bf06270 */
[----:B------:R-:W-:Y:S01]  /*630e0*/  VIADD R6, R0, 0x172 ;  /* 0x0000017200067836 */ /* 0x000fe20000000000 */
[----:B------:R-:W-:Y:S01]  /*630f0*/  ISETP.LT.AND P6, PT, R2, UR8, !P1 ;  /* 0x0000000802007c0c */ /* 0x000fe2000cfc1270 */
[----:B------:R-:W-:Y:S01]  /*63100*/  ULDC UR4, c[0x0][0x22c] ;  /* 0x00008b0000047ab9 */ /* 0x000fe20000000800 */
[----:B------:R-:W-:Y:S01]  /*63110*/  VIADD R178, R0, 0x174 ;  /* 0x0000017400b27836 */ /* 0x000fe20000000000 */
[----:B------:R-:W-:Y:S01]  /*63120*/  ULDC UR8, c[0x0][0x228] ;  /* 0x00008a0000087ab9 */ /* 0x000fe20000000800 */
[----:B------:R-:W-:Y:S01]  /*63130*/  ISETP.GE.AND P3, PT, R6, UR4, PT ;  /* 0x0000000406007c0c */ /* 0x000fe2000bf66270 */
[----:B------:R-:W-:-:S02]  /*63140*/  ULDC UR4, c[0x0][0x228] ;  /* 0x00008a0000047ab9 */ /* 0x000fc40000000800 */
[----:B------:R-:W-:Y:S01]  /*63150*/  ISETP.LT.AND P1, PT, R3, UR4, !P1 ;  /* 0x0000000403007c0c */ /* 0x000fe2000cf21270 */
[----:B------:R-:W-:Y:S01]  /*63160*/  ULDC UR4, c[0x0][0x22c] ;  /* 0x00008b0000047ab9 */ /* 0x000fe20000000800 */
[----:B----4-:R0:W-:Y:S01]  /*63170*/  @P5 STG.E.U8 desc[UR58][R184.64], R7 ;  /* 0x00000007b8005986 */ /* 0x0101e2000c10113a */
[----:B------:R-:W-:-:S03]  /*63180*/  PRMT R6, R186, 0x7770, RZ ;  /* 0x00007770ba067816 */ /* 0x000fc600000000ff */
        /* <DEDUP_REMOVED lines=44> */
[----:B------:R-:W2:Y:S01]  /*63450*/  LDL.LU.64 R192, [R1+0x620] ;  /* 0x0006200001c07983 */ /* 0x000ea20000300a00 */
[----:B------:R-:W-:Y:S01]  /*63460*/  ISETP.GE.AND P0, PT, R6, UR4, PT ;  /* 0x0000000406007c0c */ /* 0x000fe2000bf06270 */
[C---:B------:R-:W-:Y:S01]  /*63470*/  VIADD R6, R0.reuse, 0x176 ;  /* 0x0000017600067836 */ /* 0x040fe20000000000 */
[----:B------:R-:W-:Y:S01]  /*63480*/  ULDC UR4, c[0x0][0x22c] ;  /* 0x00008b0000047ab9 */ /* 0x000fe20000000800 */
[----:B------:R-:W-:Y:S01]  /*63490*/  PRMT R7, R237, 0x7773, RZ ;  /* 0x00007773ed077816 */ /* 0x000fe200000000ff */
[----:B------:R-:W2:Y:S01]  /*634a0*/  LDL.LU R186, [R1+0x2c] ;  /* 0x00002c0001ba7983 */ /* 0x000ea20000300800 */
        /* <DEDUP_REMOVED lines=46> */
[----:B0-----:R-:W-:Y:S01]  /*63790*/  VIADD R6, R0, 0x179 ;  /* 0x0000017900067836 */ /* 0x001fe20000000000 */
[----:B------:R-:W4:Y:S04]  /*637a0*/  LDL.LU.64 R184, [R1+0x5f0] ;  /* 0x0005f00001b87983 */ /* 0x000f280000300a00 */
[----:B------:R-:W-:Y:S01]  /*637b0*/  ISETP.GE.AND P0, PT, R6, UR4, PT ;  /* 0x0000000406007c0c */ /* 0x000fe2000bf06270 */
[----:B------:R-:W-:Y:S01]  /*637c0*/  VIADD R6, R0, 0x17a ;  /* 0x0000017a00067836 */ /* 0x000fe20000000000 */
[----:B------:R-:W-:Y:S01]  /*637d0*/  ULDC UR4, c[0x0][0x22c] ;  /* 0x00008b0000047ab9 */ /* 0x000fe20000000800 */
[----:B------:R-:W4:Y:S03]  /*637e0*/  LDL.LU R187, [R1+0x14] ;  /* 0x0000140001bb7983 */ /* 0x000f260000300800 */
        /* <DEDUP_REMOVED lines=11> */
[C---:B------:R-:W-:Y:S01]  /*638a0*/  ISETP.LT.AND P1, PT, R3.reuse, UR4, !P1 ;  /* 0x0000000403007c0c */ /* 0x040fe2000cf21270 */
[----:B------:R-:W-:Y:S01]  /*638b0*/  VIADD R7, R0, 0x17b ;  /* 0x0000017b00077836 */ /* 0x000fe20000000000 */
[C---:B------:R-:W-:Y:S01]  /*638c0*/  ISETP.LT.AND P5, PT, R2.reuse, UR6, !P0 ;  /* 0x0000000602007c0c */ /* 0x040fe2000c7a1270 */
[----:B------:R-:W-:Y:S01]  /*638d0*/  ULDC UR6, c[0x0][0x228] ;  /* 0x00008a0000067ab9 */ /* 0x000fe20000000800 */
[----:B------:R-:W-:Y:S01]  /*638e0*/  ULDC UR4, c[0x0][0x22c] ;  /* 0x00008b0000047ab9 */ /* 0x000fe20000000800 */
[----:B------:R-:W-:Y:S01]  /*638f0*/  ISETP.LT.AND P0, PT, R3, UR6, !P0 ;  /* 0x0000000603007c0c */ /* 0x000fe2000c701270 */
[----:B------:R-:W2:Y:S01]  /*63900*/  LDL.LU.64 R188, [R1+0x5c8] ;  /* 0x0005c80001bc7983 */ /* 0x000ea20000300a00 */
[----:B------:R-:W-:Y:S01]  /*63910*/  PRMT R6, R237, 0x7771, RZ ;  /* 0x00007771ed067816 */ /* 0x000fe200000000ff */
[----:B------:R-:W-:Y:S01]  /*63920*/  ULDC UR6, c[0x0][0x228] ;  /* 0x00008a0000067ab9 */ /* 0x000fe20000000800 */
[----:B------:R-:W-:Y:S01]  /*63930*/  ISETP.GE.AND P2, PT, R7, UR4, PT ;  /* 0x0000000407007c0c */ /* 0x000fe2000bf46270 */
[----:B------:R-:W-:Y:S01]  /*63940*/  ULDC UR4, c[0x0][0x228] ;  /* 0x00008a0000047ab9 */ /* 0x000fe20000000800 */
[----:B------:R-:W2:Y:S01]  /*63950*/  LDL.LU R186, [R1+0x18] ;  /* 0x0000180001ba7983 */ /* 0x000ea20000300800 */
[----:B------:R-:W-:Y:S01]  /*63960*/  ISETP.LT.AND P6, PT, R2, UR4, !P3 ;  /* 0x0000000402007c0c */ /* 0x000fe2000dfc1270 */
[----:B------:R-:W-:Y:S01]  /*63970*/  ULDC UR4, c[0x0][0x22c] ;  /* 0x00008b0000047ab9 */ /* 0x000fe20000000800 */
[----:B------:R-:W-:Y:S01]  /*63980*/  ISETP.LT.AND P3, PT, R3, UR6, !P3 ;  /* 0x0000000603007c0c */ /* 0x000fe2000df61270 */
[----:B------:R-:W-:Y:S01]  /*63990*/  ULDC UR6, c[0x0][0x228] ;  /* 0x00008a0000067ab9 */ /* 0x000fe20000000800 */
[C---:B------:R-:W-:Y:S01]  /*639a0*/  PRMT R7, R237.reuse, 0x7772, RZ ;  /* 0x00007772ed077816 */ /* 0x040fe200000000ff */
[----:B----4-:R0:W-:Y:S02]  /*639b0*/  @P1 STG.E.U8 desc[UR58][R184.64], R6 ;  /* 0x00000006b8001986 */ /* 0x0101e4000c10113a */
[----:B0-----:R-:W-:-:S02]  /*639c0*/  PRMT R6, R237, 0x7773, RZ ;  /* 0x00007773ed067816 */ /* 0x001fc400000000ff */
[----:B------:R-:W4:Y:S04]  /*639d0*/  LDL.LU.64 R184, [R1+0x5c0] ;  /* 0x0005c00001b87983 */ /* 0x000f280000300a00 */
[----:B---3--:R0:W-:Y:S04]  /*639e0*/  @P5 STG.E.U8 desc[UR58][R180.64], R7 ;  /* 0x00000007b4005986 */ /* 0x0081e8000c10113a */
[----:B------:R1:W-:Y:S01]  /*639f0*/  @P0 STG.E.U8 desc[UR58][R192.64], R6 ;  /* 0x00000006c0000986 */ /* 0x0003e2000c10113a */
[----:B0-----:R-:W-:-:S03]  /*63a00*/  PRMT R7, R187, 0x7770, RZ ;  /* 0x00007770bb077816 */ /* 0x001fc600000000ff */
[----:B------:R-:W3:Y:S01]  /*63a10*/  LDL.LU.64 R180, [R1+0x5b8] ;  /* 0x0005b80001b47983 */ /* 0x000ee20000300a00 */
[----:B-1----:R-:W-:-:S03]  /*63a20*/  PRMT R6, R187, 0x7771, RZ ;  /* 0x00007771bb067816 */ /* 0x002fc600000000ff */
[----:B------:R-:W-:Y:S04]  /*63a30*/  @P6 STG.E.U8 desc[UR58][R190.64], R7 ;  /* 0x00000007be006986 */ /* 0x000fe8000c10113a */
[----:B--2---:R0:W-:Y:S04]  /*63a40*/  @P3 STG.E.U8 desc[UR58][R182.64], R6 ;  /* 0x00000006b6003986 */ /* 0x0041e8000c10113a */
[----:B0-----:R-:W2:Y:S04]  /*63a50*/  LDL.LU.64 R182, [R1+0x5b0] ;  /* 0x0005b00001b67983 */ /* 0x001ea80000300a00 */
[----:B------:R-:W2:Y:S01]  /*63a60*/  LDL.LU.64 R192, [R1+0x5a8] ;  /* 0x0005a80001c07983 */ /* 0x000ea20000300a00 */
[----:B------:R-:W-:Y:S01]  /*63a70*/  ISETP.GE.AND P1, PT, R178, UR4, PT ;  /* 0x00000004b2007c0c */ /* 0x000fe2000bf26270 */
[----:B------:R-:W-:-:S02]  /*63a80*/  ULDC UR4, c[0x0][0x228] ;  /* 0x00008a0000047ab9 */ /* 0x000fc40000000800 */
[----:B------:R-:W-:Y:S01]  /*63a90*/  ISETP.LT.AND P5, PT, R2, UR4, !P2 ;  /* 0x0000000402007c0c */ /* 0x000fe2000d7a1270 */
[----:B------:R-:W-:Y:S01]  /*63aa0*/  VIADD R6, R0, 0x17d ;  /* 0x0000017d00067836 */ /* 0x000fe20000000000 */
[----:B------:R-:W-:Y:S01]  /*63ab0*/  ULDC UR4, c[0x0][0x22c] ;  /* 0x00008b0000047ab9 */ /* 0x000fe20000000800 */
[----:B------:R-:W-:Y:S01]  /*63ac0*/  ISETP.LT.AND P2, PT, R3, UR6, !P2 ;  /* 0x0000000603007c0c */ /* 0x000fe2000d741270 */
[----:B------:R-:W-:Y:S01]  /*63ad0*/  ULDC UR6, c[0x0][0x228] ;  /* 0x00008a0000067ab9 */ /* 0x000fe20000000800 */
[----:B------:R-:W-:Y:S01]  /*63ae0*/  PRMT R7, R187, 0x7772, RZ ;  /* 0x00007772bb077816 */ /* 0x000fe200000000ff */
[----:B------:R-:W2:Y:S01]  /*63af0*/  LDL.LU.64 R190, [R1+0x5a0] ;  /* 0x0005a00001be7983 */ /* 0x000ea20000300a00 */
[----:B------:R-:W-:Y:S01]  /*63b00*/  ISETP.GE.AND P0, PT, R6, UR4, PT ;  /* 0x0000000406007c0c */ /* 0x000fe2000bf06270 */
[----:B------:R-:W-:Y:S01]  /*63b10*/  VIADD R6, R0, 0x17e ;  /* 0x0000017e00067836 */ /* 0x000fe20000000000 */
[----:B------:R-:W-:Y:S01]  /*63b20*/  ISETP.LT.AND P6, PT, R2, UR8, !P1 ;  /* 0x0000000802007c0c */ /* 0x000fe2000cfc1270 */
[----:B------:R-:W-:Y:S01]  /*63b30*/  ULDC UR4, c[0x0][0x22c] ;  /* 0x00008b0000047ab9 */ /* 0x000fe20000000800 */
[----:B------:R-:W2:Y:S01]  /*63b40*/  LDL.LU R237, [R1+0x1c] ;  /* 0x00001c0001ed7983 */ /* 0x000ea20000300800 */
[----:B------:R-:W-:Y:S01]  /*63b50*/  VIADD R178, R0, 0x180 ;  /* 0x0000018000b27836 */ /* 0x000fe20000000000 */
[----:B------:R-:W-:Y:S01]  /*63b60*/  ISETP.GE.AND P3, PT, R6, UR4, PT ;  /* 0x0000000406007c0c */ /* 0x000fe2000bf66270 */
[----:B------:R-:W-:Y:S01]  /*63b70*/  ULDC UR4, c[0x0][0x228] ;  /* 0x00008a0000047ab9 */ /* 0x000fe20000000800 */
[----:B------:R0:W-:Y:S01]  /*63b80*/  @P5 STG.E.U8 desc[UR58][R188.64], R7 ;  /* 0x00000007bc005986 */ /* 0x0001e2000c10113a */
[----:B------:R-:W-:Y:S01]  /*63b90*/  ISETP.LT.AND P1, PT, R3, UR4, !P1 ;  /* 0x0000000403007c0c */ /* 0x000fe2000cf21270 */
[----:B------:R-:W-:Y:S01]  /*63ba0*/  ULDC UR4, c[0x0][0x22c] ;  /* 0x00008b0000047ab9 */ /* 0x000fe20000000800 */
[----:B------:R-:W-:Y:S01]  /*63bb0*/  PRMT R6, R186, 0x7770, RZ ;  /* 0x00007770ba067816 */ /* 0x000fe200000000ff */
[----:B------:R-:W-:Y:S01]  /*63bc0*/  ULDC UR8, c[0x0][0x228] ;  /* 0x00008a0000087ab9 */ /* 0x000fe20000000800 */
[----:B------:R-:W-:Y:S01]  /*63bd0*/  ISETP.LT.AND P5, PT, R2, UR6, !P0 ;  /* 0x0000000602007c0c */ /* 0x000fe2000c7a1270 */
[----:B------:R-:W-:Y:S01]  /*63be0*/  ULDC UR6, c[0x0][0x228] ;  /* 0x00008a0000067ab9 */ /* 0x000fe20000000800 */
[----:B0-----:R-:W-:-:S05]  /*63bf0*/  PRMT R7, R187, 0x7773, RZ ;  /* 0x00007773bb077816 */ /* 0x001fca00000000ff */
[----:B----4-:R0:W-:Y:S02]  /*63c00*/  @P2 STG.E.U8 desc[UR58][R184.64], R7 ;  /* 0x00000007b8002986 */ /* 0x0101e4000c10113a */
[----:B0-----:R-:W-:-:S05]  /*63c10*/  VIADD R7, R0, 0x17f ;  /* 0x0000017f00077836 */ /* 0x001fca0000000000 */
[----:B------:R-:W-:Y:S01]  /*63c20*/  ISETP.GE.AND P2, PT, R7, UR4, PT ;  /* 0x0000000407007c0c */ /* 0x000fe2000bf46270 */
[----:B------:R-:W-:Y:S01]  /*63c30*/  ULDC UR4, c[0x0][0x228] ;  /* 0x00008a0000047ab9 */ /* 0x000fe20000000800 */
[----:B------:R-:W-:Y:S01]  /*63c40*/  PRMT R7, R186, 0x7772, RZ ;  /* 0x00007772ba077816 */ /* 0x000fe200000000ff */
[----:B---3--:R0:W-:Y:S01]  /*63c50*/  @P6 STG.E.U8 desc[UR58][R180.64], R6 ;  /* 0x00000006b4006986 */ /* 0x0081e2000c10113a */
[----:B------:R-:W-:Y:S01]  /*63c60*/  ISETP.LT.AND P6, PT, R2, UR4, !P3 ;  /* 0x0000000402007c0c */ /* 0x000fe2000dfc1270 */
[----:B------:R-:W-:Y:S01]  /*63c70*/  ULDC UR4, c[0x0][0x22c] ;  /* 0x00008b0000047ab9 */ /* 0x000fe20000000800 */
[----:B0-----:R-:W-:Y:S01]  /*63c80*/  PRMT R6, R186, 0x7771, RZ ;  /* 0x00007771ba067816 */ /* 0x001fe200000000ff */
[----:B------:R-:W3:Y:S04]  /*63c90*/  LDL.LU.64 R180, [R1+0x590] ;  /* 0x0005900001b47983 */ /* 0x000ee80000300a00 */
[----:B------:R-:W4:Y:S04]  /*63ca0*/  LDL.LU.64 R184, [R1+0x588] ;  /* 0x0005880001b87983 */ /* 0x000f280000300a00 */
[----:B------:R-:W4:Y:S04]  /*63cb0*/  LDL.LU.64 R188, [R1+0x580] ;  /* 0x0005800001bc7983 */ /* 0x000f280000300a00 */
[----:B--2---:R0:W-:Y:S01]  /*63cc0*/  @P1 STG.E.U8 desc[UR58][R182.64], R6 ;  /* 0x00000006b6001986 */ /* 0x0041e2000c10113a */
[----:B------:R-:W-:Y:S01]  /*63cd0*/  ISETP.GE.AND P1, PT, R178, UR4, PT ;  /* 0x00000004b2007c0c */ /* 0x000fe2000bf26270 */
[----:B------:R-:W-:-:S02]  /*63ce0*/  ULDC UR4, c[0x0][0x228] ;  /* 0x00008a0000047ab9 */ /* 0x000fc40000000800 */
[----:B------:R1:W-:Y:S04]  /*63cf0*/  @P5 STG.E.U8 desc[UR58][R192.64], R7 ;  /* 0x00000007c0005986 */ /* 0x0003e8000c10113a */
[----:B0-----:R-:W2:Y:S04]  /*63d00*/  LDL.LU.64 R182, [R1+0x578] ;  /* 0x0005780001b67983 */ /* 0x001ea80000300a00 */
[----:B------:R-:W2:Y:S04]  /*63d10*/  LDL.LU R187, [R1+0x70] ;  /* 0x0000700001bb7983 */ /* 0x000ea80000300800 */
[----:B-1----:R-:W2:Y:S04]  /*63d20*/  LDL.LU.64 R192, [R1+0x14a8] ;  /* 0x0014a80001c07983 */ /* 0x002ea80000300a00 */
[----:B------:R-:W3:Y:S01]  /*63d30*/  LDL.LU.64 R178, [R1+0x598] ;  /* 0x0005980001b27983 */ /* 0x000ee20000300a00 */
[----:B------:R-:W-:Y:S01]  /*63d40*/  ISETP.LT.AND P0, PT, R3, UR6, !P0 ;  /* 0x0000000603007c0c */ /* 0x000fe2000c701270 */
[----:B------:R-:W-:-:S02]  /*63d50*/  ULDC UR6, c[0x0][0x228] ;  /* 0x00008a0000067ab9 */ /* 0x000fc40000000800 */
[----:B------:R-:W-:Y:S01]  /*63d60*/  ISETP.LT.AND P3, PT, R3, UR6, !P3 ;  /* 0x0000000603007c0c */ /* 0x000fe2000df61270 */
[----:B------:R-:W-:Y:S01]  /*63d70*/  ULDC UR6, c[0x0][0x228] ;  /* 0x00008a0000067ab9 */ /* 0x000fe20000000800 */
[----:B------:R-:W-:Y:S02]  /*63d80*/  PRMT R6, R186, 0x7773, RZ ;  /* 0x00007773ba067816 */ /* 0x000fe400000000ff */
[----:B------:R-:W-:Y:S01]  /*63d90*/  ISETP.LT.AND P5, PT, R2, UR4, !P2 ;  /* 0x0000000402007c0c */ /* 0x000fe2000d7a1270 */
[----:B------:R-:W-:Y:S01]  /*63da0*/  ULDC UR4, c[0x0][0x22c] ;  /* 0x00008b0000047ab9 */ /* 0x000fe20000000800 */
[----:B------:R-:W-:-:S04]  /*63db0*/  PRMT R7, R237, 0x7770, RZ ;  /* 0x00007770ed077816 */ /* 0x000fc800000000ff */
[----:B------:R0:W-:Y:S02]  /*63dc0*/  @P0 STG.E.U8 desc[UR58][R190.64], R6 ;  /* 0x00000006be000986 */ /* 0x0001e4000c10113a */
[C---:B0-----:R-:W-:Y:S02]  /*63dd0*/  PRMT R6, R237.reuse, 0x7771, RZ ;  /* 0x00007771ed067816 */ /* 0x041fe400000000ff */
[----:B------:R-:W2:Y:S04]  /*63de0*/  LDL.LU.64 R190, [R1+0x14a0] ;  /* 0x0014a00001be7983 */ /* 0x000ea80000300a00 */
[----:B---3--:R0:W-:Y:S04]  /*63df0*/  @P6 STG.E.U8 desc[UR58][R178.64], R7 ;  /* 0x00000007b2006986 */ /* 0x0081e8000c10113a */
[----:B------:R1:W-:Y:S01]  /*63e00*/  @P3 STG.E.U8 desc[UR58][R180.64], R6 ;  /* 0x00000006b4003986 */ /* 0x0003e2000c10113a */
[----:B0-----:R-:W-:-:S03]  /*63e10*/  PRMT R7, R237, 0x7772, RZ ;  /* 0x00007772ed077816 */ /* 0x001fc600000000ff */
[----:B-1----:R-:W3:Y:S04]  /*63e20*/  LDL.LU.64 R180, [R1+0x570] ;  /* 0x0005700001b47983 */ /* 0x002ee80000300a00 */
[----:B----4-:R0:W-:Y:S04]  /*63e30*/  @P5 STG.E.U8 desc[UR58][R184.64], R7 ;  /* 0x00000007b8005986 */ /* 0x0101e8000c10113a */
[----:B0-----:R-:W4:Y:S01]  /*63e40*/  LDL.LU.64 R184, [R1+0x568] ;  /* 0x0005680001b87983 */ /* 0x001f220000300a00 */
[----:B------:R-:W-:Y:S01]  /*63e50*/  VIADD R6, R0, 0x181 ;  /* 0x0000018100067836 */ /* 0x000fe20000000000 */
[----:B------:R-:W-:Y:S01]  /*63e60*/  ISETP.LT.AND P2, PT, R3, UR6, !P2 ;  /* 0x0000000603007c0c */ /* 0x000fe2000d741270 */
[----:B------:R-:W-:-:S03]  /*63e70*/  ULDC UR6, c[0x0][0x228] ;  /* 0x00008a0000067ab9 */ /* 0x000fc60000000800 */
[----:B------:R-:W-:Y:S01]  /*63e80*/  ISETP.GE.AND P0, PT, R6, UR4, PT ;  /* 0x0000000406007c0c */ /* 0x000fe2000bf06270 */
[----:B------:R-:W-:Y:S01]  /*63e90*/  VIADD R6, R0, 0x182 ;  /* 0x0000018200067836 */ /* 0x000fe20000000000 */
[----:B------:R-:W-:Y:S01]  /*63ea0*/  ISETP.LT.AND P6, PT, R2, UR8, !P1 ;  /* 0x0000000802007c0c */ /* 0x000fe2000cfc1270 */
[----:B------:R-:W-:Y:S01]  /*63eb0*/  ULDC UR4, c[0x0][0x22c] ;  /* 0x00008b0000047ab9 */ /* 0x000fe20000000800 */
[----:B------:R-:W-:Y:S01]  /*63ec0*/  PRMT R7, R237, 0x7773, RZ ;  /* 0x00007773ed077816 */ /* 0x000fe200000000ff */
[----:B------:R-:W-:Y:S01]  /*63ed0*/  VIADD R178, R0, 0x184 ;  /* 0x0000018400b27836 */ /* 0x000fe20000000000 */
[----:B------:R-:W-:Y:S01]  /*63ee0*/  ISETP.GE.AND P3, PT, R6, UR4, PT ;  /* 0x0000000406007c0c */ /* 0x000fe2000bf66270 */
[----:B------:R-:W-:Y:S01]  /*63ef0*/  ULDC UR4, c[0x0][0x228] ;  /* 0x00008a0000047ab9 */ /* 0x000fe20000000800 */
[----:B------:R-:W-:Y:S01]  /*63f00*/  ISETP.LT.AND P5, PT, R2, UR6, !P0 ;  /* 0x0000000602007c0c */ /* 0x000fe2000c7a1270 */
[----:B------:R0:W-:Y:S01]  /*63f10*/  @P2 STG.E.U8 desc[UR58][R188.64], R7 ;  /* 0x00000007bc002986 */ /* 0x0001e2000c10113a */
[----:B------:R-:W-:Y:S01]  /*63f20*/  ISETP.LT.AND P1, PT, R3, UR4, !P1 ;  /* 0x0000000403007c0c */ /* 0x000fe2000cf21270 */
[----:B------:R-:W-:Y:S01]  /*63f30*/  ULDC UR4, c[0x0][0x22c] ;  /* 0x00008b0000047ab9 */ /* 0x000fe20000000800 */
[----:B--2---:R-:W-:Y:S01]  /*63f40*/  PRMT R6, R187, 0x7770, RZ ;  /* 0x00007770bb067816 */ /* 0x004fe200000000ff */
[----:B------:R-:W2:Y:S01]  /*63f50*/  LDL.LU.64 R236, [R1+0x560] ;  /* 0x0005600001ec7983 */ /* 0x000ea20000300a00 */
[----:B------:R-:W-:Y:S01]  /*63f60*/  ULDC UR6, c[0x0][0x228] ;  /* 0x00008a0000067ab9 */ /* 0x000fe20000000800 */
[----:B------:R-:W-:-:S02]  /*63f70*/  ULDC UR8, c[0x0][0x228] ;  /* 0x00008a0000087ab9 */ /* 0x000fc40000000800 */
[----:B------:R1:W-:Y:S01]  /*63f80*/  @P6 STG.E.U8 desc[UR58][R182.64], R6 ;  /* 0x00000006b6006986 */ /* 0x0003e2000c10113a */
[----:B0-----:R-:W-:-:S03]  /*63f90*/  VIADD R7, R0, 0x183 ;  /* 0x0000018300077836 */ /* 0x001fc60000000000 */
[----:B------:R-:W2:Y:S02]  /*63fa0*/  LDL.LU.64 R188, [R1+0x558] ;  /* 0x0005580001bc7983 */ /* 0x000ea40000300a00 */
[----:B------:R-:W-:Y:S01]  /*63fb0*/  ISETP.GE.AND P2, PT, R7, UR4, PT ;  /* 0x0000000407007c0c */ /* 0x000fe2000bf46270 */
[----:B------:R-:W-:Y:S01]  /*63fc0*/  ULDC UR4, c[0x0][0x228] ;  /* 0x00008a0000047ab9 */ /* 0x000fe20000000800 */
[C---:B-1----:R-:W-:Y:S01]  /*63fd0*/  PRMT R6, R187.reuse, 0x7771, RZ ;  /* 0x00007771bb067816 */ /* 0x042fe200000000ff */
[----:B------:R-:W2:Y:S01]  /*63fe0*/  LDL.LU.64 R182, [R1+0x550] ;  /* 0x0005500001b67983 */ /* 0x000ea20000300a00 */
[----:B------:R-:W-:Y:S02]  /*63ff0*/  PRMT R7, R187, 0x7772, RZ ;  /* 0x00007772bb077816 */ /* 0x000fe400000000ff */
[----:B------:R-:W-:Y:S01]  /*64000*/  ISETP.LT.AND P6, PT, R2, UR4, !P3 ;  /* 0x0000000402007c0c */ /* 0x000fe2000dfc1270 */
[----:B------:R-:W-:Y:S01]  /*64010*/  ULDC UR4, c[0x0][0x22c] ;  /* 0x00008b0000047ab9 */ /* 0x000fe20000000800 */
[----:B---3--:R0:W-:Y:S01]  /*64020*/  @P1 STG.E.U8 desc[UR58][R180.64], R6 ;  /* 0x00000006b4001986 */ /* 0x0081e2000c10113a */
[----:B------:R-:W-:Y:S01]  /*64030*/  ISETP.GE.AND P1, PT, R178, UR4, PT ;  /* 0x00000004b2007c0c */ /* 0x000fe2000bf26270 */
[----:B------:R-:W-:-:S02]  /*64040*/  ULDC UR4, c[0x0][0x228] ;  /* 0x00008a0000047ab9 */ /* 0x000fc40000000800 */
[----:B0-----:R-:W3:Y:S01]  /*64050*/  LDL.LU.64 R180, [R1+0x548] ;  /* 0x0005480001b47983 */ /* 0x001ee20000300a00 */
[----:B------:R-:W-:-:S03]  /*64060*/  PRMT R6, R187, 0x7773, RZ ;  /* 0x00007773bb067816 */ /* 0x000fc600000000ff */
[----:B------:R-:W3:Y:S04]  /*64070*/  LDL.LU R179, [R1+0x78] ;  /* 0x0000780001b37983 */ /* 0x000ee80000300800 */
[----:B----4-:R0:W-:Y:S04]  /*64080*/  @P5 STG.E.U8 desc[UR58][R184.64], R7 ;  /* 0x00000007b8005986 */ /* 0x0101e8000c10113a */
[----:B------:R-:W4:Y:S04]  /*64090*/  LDL.LU.64 R186, [R1+0x540] ;  /* 0x0005400001ba7983 */ /* 0x000f280000300a00 */
[----:B0-----:R-:W4:Y:S04]  /*640a0*/  LDL.LU.64 R184, [R1+0x538] ;  /* 0x0005380001b87983 */ /* 0x001f280000300a00 */
[----:B------:R-:W3:Y:S01]  /*640b0*/  LDL.LU R178, [R1+0x74] ;  /* 0x0000740001b27983 */ /* 0x000ee20000300800 */
[----:B------:R-:W-:Y:S01]  /*640c0*/  ISETP.LT.AND P0, PT, R3, UR6, !P0 ;  /* 0x0000000603007c0c */ /* 0x000fe2000c701270 */
[----:B------:R-:W-:-:S02]  /*640d0*/  ULDC UR6, c[0x0][0x228] ;  /* 0x00008a0000067ab9 */ /* 0x000fc40000000800 */
[----:B------:R-:W-:Y:S01]  /*640e0*/  ISETP.LT.AND P3, PT, R3, UR6, !P3 ;  /* 0x0000000603007c0c */ /* 0x000fe2000df61270 */
[----:B------:R-:W-:-:S09]  /*640f0*/  ULDC UR6, c[0x0][0x228] ;  /* 0x00008a0000067ab9 */ /* 0x000fd20000000800 */
[----:B--2---:R0:W-:Y:S01]  /*64100*/  @P0 STG.E.U8 desc[UR58][R236.64], R6 ;  /* 0x00000006ec000986 */ /* 0x0041e2000c10113a */
[----:B------:R-:W-:Y:S01]  /*64110*/  ISETP.LT.AND P5, PT, R2, UR4, !P2 ;  /* 0x0000000402007c0c */ /* 0x000fe2000d7a1270 */
[----:B------:R-:W-:Y:S01]  /*64120*/  ULDC UR4, c[0x0][0x22c] ;  /* 0x00008b0000047ab9 */ /* 0x000fe20000000800 */
[----:B------:R-:W-:Y:S01]  /*64130*/  ISETP.LT.AND P2, PT, R3, UR6, !P2 ;  /* 0x0000000603007c0c */ /* 0x000fe2000d741270 */
[----:B------:R-:W-:Y:S01]  /*64140*/  ULDC UR6, c[0x0][0x228] ;  /* 0x00008a0000067ab9 */ /* 0x000fe20000000800 */
[C---:B---3--:R-:W-:Y:S02]  /*64150*/  PRMT R7, R178.reuse, 0x7770, RZ ;  /* 0x00007770b2077816 */ /* 0x048fe400000000ff */
[----:B0-----:R-:W-:-:S03]  /*64160*/  PRMT R6, R178, 0x7771, RZ ;  /* 0x00007771b2067816 */ /* 0x001fc600000000ff */
[----:B------:R-:W-:Y:S04]  /*64170*/  @P6 STG.E.U8 desc[UR58][R188.64], R7 ;  /* 0x00000007bc006986 */ /* 0x000fe8000c10113a */
[----:B------:R0:W-:Y:S04]  /*64180*/  @P3 STG.E.U8 desc[UR58][R182.64], R6 ;  /* 0x00000006b6003986 */ /* 0x0001e8000c10113a */
[----:B0-----:R-:W2:Y:S01]  /*64190*/  LDL.LU.64 R182, [R1+0x530] ;  /* 0x0005300001b67983 */ /* 0x001ea20000300a00 */
[----:B------:R-:W-:Y:S01]  /*641a0*/  VIADD R6, R0, 0x185 ;  /* 0x0000018500067836 */ /* 0x000fe20000000000 */
[----:B------:R-:W-:Y:S01]  /*641b0*/  ISETP.LT.AND P6, PT, R2, UR8, !P1 ;  /* 0x0000000802007c0c */ /* 0x000fe2000cfc1270 */
[----:B------:R-:W-:Y:S01]  /*641c0*/  ULDC UR8, c[0x0][0x228] ;  /* 0x00008a0000087ab9 */ /* 0x000fe20000000800 */
[----:B------:R-:W3:Y:S01]  /*641d0*/  LDL.LU.64 R236, [R1+0x528] ;  /* 0x0005280001ec7983 */ /* 0x000ee20000300a00 */
[----:B------:R-:W-:-:S02]  /*641e0*/  PRMT R7, R178, 0x7772, RZ ;  /* 0x00007772b2077816 */ /* 0x000fc400000000ff */
[----:B------:R-:W-:Y:S01]  /*641f0*/  ISETP.GE.AND P0, PT, R6, UR4, PT ;  /* 0x0000000406007c0c */ /* 0x000fe2000bf06270 */
[----:B------:R-:W3:Y:S01]  /*64200*/  LDL.LU.64 R188, [R1+0x520] ;  /* 0x0005200001bc7983 */ /* 0x000ee20000300a00 */
[----:B------:R-:W-:Y:S01]  /*64210*/  VIADD R6, R0, 0x186 ;  /* 0x0000018600067836 */ /* 0x000fe20000000000 */
[----:B------:R-:W-:Y:S02]  /*64220*/  ULDC UR4, c[0x0][0x22c] ;  /* 0x00008b0000047ab9 */ /* 0x000fe40000000800 */
[----:B------:R0:W-:Y:S02]  /*64230*/  @P5 STG.E.U8 desc[UR58][R180.64], R7 ;  /* 0x00000007b4005986 */ /* 0x0001e4000c10113a */
[----:B------:R-:W-:Y:S01]  /*64240*/  ISETP.GE.AND P3, PT, R6, UR4, PT ;  /* 0x0000000406007c0c */ /* 0x000fe2000bf66270 */
[----:B------:R-:W-:Y:S01]  /*64250*/  ULDC UR4, c[0x0][0x228] ;  /* 0x00008a0000047ab9 */ /* 0x000fe20000000800 */
[----:B------:R-:W-:Y:S01]  /*64260*/  PRMT R6, R179, 0x7770, RZ ;  /* 0x00007770b3067816 */ /* 0x000fe200000000ff */
[----:B0-----:R-:W3:Y:S01]  /*64270*/  LDL.LU.64 R180, [R1+0x1498] ;  /* 0x0014980001b47983 */ /* 0x001ee20000300a00 */
[----:B------:R-:W-:-:S03]  /*64280*/  PRMT R7, R178, 0x7773, RZ ;  /* 0x00007773b2077816 */ /* 0x000fc600000000ff */
[----:B------:R-:W3:Y:S04]  /*64290*/  LDL.LU R250, [R1+0x7c] ;  /* 0x00007c0001fa7983 */ /* 0x000ee80000300800 */
[----:B----4-:R0:W-:Y:S04]  /*642a0*/  @P2 STG.E.U8 desc[UR58][R186.64], R7 ;  /* 0x00000007ba002986 */ /* 0x0101e8000c10113a */
[----:B------:R1:W-:Y:S04]  /*642b0*/  @P6 STG.E.U8 desc[UR58][R184.64], R6 ;  /* 0x00000006b8006986 */ /* 0x0003e8000c10113a */
[----:B0-----:R-:W4:Y:S04]  /*642c0*/  LDL.LU.64 R186, [R1+0x518] ;  /* 0x0005180001ba7983 */ /* 0x001f280000300a00 */
[----:B-1----:R-:W4:Y:S01]  /*642d0*/  LDL.LU.64 R184, [R1+0x510] ;  /* 0x0005100001b87983 */ /* 0x002f220000300a00 */
[----:B------:R-:W-:Y:S01]  /*642e0*/  ISETP.LT.AND P1, PT, R3, UR4, !P1 ;  /* 0x0000000403007c0c */ /* 0x000fe2000cf21270 */
[----:B------:R-:W-:Y:S01]  /*642f0*/  ULDC UR4, c[0x0][0x228] ;  /* 0x00008a0000047ab9 */ /* 0x000fe20000000800 */
[----:B------:R-:W-:-:S02]  /*64300*/  PRMT R6, R179, 0x7771, RZ ;  /* 0x00007771b3067816 */ /* 0x000fc400000000ff */
[----:B------:R-:W-:Y:S01]  /*64310*/  ISETP.LT.AND P5, PT, R2, UR4, !P0 ;  /* 0x0000000402007c0c */ /* 0x000fe2000c7a1270 */
[C---:B------:R-:W-:Y:S01]  /*64320*/  VIADD R7, R0.reuse, 0x187 ;  /* 0x0000018700077836 */ /* 0x040fe20000000000 */
[----:B------:R-:W-:Y:S01]  /*64330*/  ISETP.LT.AND P2, PT, R3, UR6, !P0 ;  /* 0x0000000603007c0c */ /* 0x000fe2000c741270 */
[----:B------:R-:W-:Y:S01]  /*64340*/  ULDC UR4, c[0x0][0x22c] ;  /* 0x00008b0000047ab9 */ /* 0x000fe20000000800 */
[----:B------:R-:W-:Y:S01]  /*64350*/  VIADD R178, R0, 0x188 ;  /* 0x0000018800b27836 */ /* 0x000fe20000000000 */
[----:B------:R-:W-:-:S04]  /*64360*/  ULDC UR6, c[0x0][0x228] ;  /* 0x00008a0000067ab9 */ /* 0x000fc80000000800 */
[----:B--2---:R0:W-:Y:S04]  /*64370*/  @P1 STG.E.U8 desc[UR58][R182.64], R6 ;  /* 0x00000006b6001986 */ /* 0x0041e8000c10113a */
[----:B0-----:R-:W2:Y:S01]  /*64380*/  LDL.LU.64 R182, [R1+0x500] ;  /* 0x0005000001b67983 */ /* 0x001ea20000300a00 */
[----:B------:R-:W-:Y:S01]  /*64390*/  ISETP.GE.AND P0, PT, R7, UR4, PT ;  /* 0x0000000407007c0c */ /* 0x000fe2000bf06270 */
[----:B------:R-:W-:Y:S01]  /*643a0*/  ULDC UR4, c[0x0][0x22c] ;  /* 0x00008b0000047ab9 */ /* 0x000fe20000000800 */
[C---:B------:R-:W-:Y:S02]  /*643b0*/  PRMT R7, R179.reuse, 0x7772, RZ ;  /* 0x00007772b3077816 */ /* 0x040fe400000000ff */
[----:B------:R-:W-:Y:S02]  /*643c0*/  PRMT R6, R179, 0x7773, RZ ;  /* 0x00007773b3067816 */ /* 0x000fe400000000ff */
[----:B------:R-:W-:Y:S01]  /*643d0*/  ISETP.GE.AND P1, PT, R178, UR4, PT ;  /* 0x00000004b2007c0c */ /* 0x000fe2000bf26270 */
[----:B------:R-:W-:Y:S01]  /*643e0*/  ULDC UR4, c[0x0][0x228] ;  /* 0x00008a0000047ab9 */ /* 0x000fe20000000800 */
[C---:B------:R-:W-:Y:S01]  /*643f0*/  ISETP.LT.AND P6, PT, R2.reuse, UR6, !P3 ;  /* 0x0000000602007c0c */ /* 0x040fe2000dfc1270 */
[----:B---3--:R0:W-:Y:S01]  /*64400*/  @P5 STG.E.U8 desc[UR58][R236.64], R7 ;  /* 0x00000007ec005986 */ /* 0x0081e2000c10113a */
[----:B------:R-:W-:Y:S01]  /*64410*/  ULDC UR6, c[0x0][0x228] ;  /* 0x00008a0000067ab9 */ /* 0x000fe20000000800 */
[C---:B------:R-:W-:Y:S01]  /*64420*/  ISETP.LT.AND P3, PT, R3.reuse, UR4, !P3 ;  /* 0x0000000403007c0c */ /* 0x040fe2000df61270 */
[----:B------:R-:W-:Y:S01]  /*64430*/  ULDC UR4, c[0x0][0x228] ;  /* 0x00008a0000047ab9 */ /* 0x000fe20000000800 */
[----:B------:R1:W-:Y:S01]  /*64440*/  @P2 STG.E.U8 desc[UR58][R188.64], R6 ;  /* 0x00000006bc002986 */ /* 0x0003e2000c10113a */
[----:B------:R-:W-:Y:S01]  /*64450*/  ISETP.LT.AND P2, PT, R2, UR6, !P0 ;  /* 0x0000000602007c0c */ /* 0x000fe2000c741270 */
[----:B------:R-:W-:Y:S01]  /*64460*/  ULDC UR6, c[0x0][0x228] ;  /* 0x00008a0000067ab9 */ /* 0x000fe20000000800 */
[----:B------:R-:W-:Y:S01]  /*64470*/  ISETP.LT.AND P5, PT, R3, UR4, !P0 ;  /* 0x0000000403007c0c */ /* 0x000fe2000c7a1270 */
[----:B------:R-:W-:Y:S01]  /*64480*/  ULDC UR4, c[0x0][0x22c] ;  /* 0x00008b0000047ab9 */ /* 0x000fe20000000800 */
[----:B0-----:R-:W-:Y:S01]  /*64490*/  VIADD R7, R0, 0x189 ;  /* 0x0000018900077836 */ /* 0x001fe20000000000 */
[C---:B------:R-:W-:Y:S01]  /*644a0*/  PRMT R178, R250.reuse, 0x7771, RZ ;  /* 0x00007771fab27816 */ /* 0x040fe200000000ff */
[----:B------:R-:W3:Y:S01]  /*644b0*/  LDL.LU.64 R236, [R1+0x4f8] ;  /* 0x0004f80001ec7983 */ /* 0x000ee20000300a00 */
[----:B-1----:R-:W-:-:S02]  /*644c0*/  PRMT R6, R250, 0x7770, RZ ;  /* 0x00007770fa067816 */ /* 0x002fc400000000ff */
[----:B------:R-:W-:Y:S01]  /*644d0*/  ISETP.GE.AND P0, PT, R7, UR4, PT ;  /* 0x0000000407007c0c */ /* 0x000fe2000bf06270 */
[----:B------:R-:W-:Y:S01]  /*644e0*/  ULDC UR4, c[0x0][0x228] ;  /* 0x00008a0000047ab9 */ /* 0x000fe20000000800 */
[C---:B------:R-:W-:Y:S01]  /*644f0*/  PRMT R7, R250.reuse, 0x7772, RZ ;  /* 0x00007772fa077816 */ /* 0x040fe200000000ff */
[----:B----4-:R0:W-:Y:S04]  /*64500*/  @P6 STG.E.U8 desc[UR58][R186.64], R6 ;  /* 0x00000006ba006986 */ /* 0x0101e8000c10113a */
[----:B------:R-:W-:Y:S04]  /*64510*/  @P3 STG.E.U8 desc[UR58][R184.64], R178 ;  /* 0x000000b2b8003986 */ /* 0x000fe8000c10113a */
[----:B------:R1:W-:Y:S04]  /*64520*/  @P2 STG.E.U8 desc[UR58][R180.64], R7 ;  /* 0x00000007b4002986 */ /* 0x0003e8000c10113a */
[----:B0-----:R-:W4:Y:S04]  /*64530*/  LDL.LU.64 R186, [R1+0x4f0] ;  /* 0x0004f00001ba7983 */ /* 0x001f280000300a00 */
[----:B------:R-:W4:Y:S04]  /*64540*/  LDL.LU.64 R188, [R1+0x4e8] ;  /* 0x0004e80001bc7983 */ /* 0x000f280000300a00 */
[----:B-1----:R-:W3:Y:S01]  /*64550*/  LDL.LU.64 R180, [R1+0x1490] ;  /* 0x0014900001b47983 */ /* 0x002ee20000300a00 */
[----:B------:R-:W-:-:S03]  /*64560*/  PRMT R6, R250, 0x7773, RZ ;  /* 0x00007773fa067816 */ /* 0x000fc600000000ff */
[----:B------:R-:W4:Y:S04]  /*64570*/  LDL.LU.64 R184, [R1+0x4e0] ;  /* 0x0004e00001b87983 */ /* 0x000f280000300a00 */
[----:B--2---:R0:W-:Y:S04]  /*64580*/  @P5 STG.E.U8 desc[UR58][R182.64], R6 ;  /* 0x00000006b6005986 */ /* 0x0041e8000c10113a */
[----:B0-----:R-:W2:Y:S01]  /*64590*/  LDL.LU.64 R182, [R1+0x4d8] ;  /* 0x0004d80001b67983 */ /* 0x001ea20000300a00 */
[----:B------:R-:W-:Y:S01]  /*645a0*/  ISETP.LT.AND P3, PT, R2, UR4, !P1 ;  /* 0x0000000402007c0c */ /* 0x000fe2000cf61270 */
[----:B------:R-:W-:Y:S01]  /*645b0*/  VIADD R6, R0, 0x18a ;  /* 0x0000018a00067836 */ /* 0x000fe20000000000 */
[----:B------:R-:W-:Y:S01]  /*645c0*/  ULDC UR4, c[0x0][0x22c] ;  /* 0x00008b0000047ab9 */ /* 0x000fe20000000800 */
[----:B------:R-:W-:Y:S01]  /*645d0*/  ISETP.LT.AND P2, PT, R3, UR6, !P1 ;  /* 0x0000000603007c0c */ /* 0x000fe2000cf41270 */
[----:B------:R-:W-:Y:S01]  /*645e0*/  ULDC UR6, c[0x0][0x228] ;  /* 0x00008a0000067ab9 */ /* 0x000fe20000000800 */
[----:B------:R-:W-:Y:S01]  /*645f0*/  ISETP.LT.AND P5, PT, R2, UR8, !P0 ;  /* 0x0000000802007c0c */ /* 0x000fe2000c7a1270 */
[----:B------:R-:W-:Y:S01]  /*64600*/  VIADD R178, R0, 0x18d ;  /* 0x0000018d00b27836 */ /* 0x000fe20000000000 */
[----:B------:R-:W-:Y:S01]  /*64610*/  ISETP.GE.AND P1, PT, R6, UR4, PT ;  /* 0x0000000406007c0c */ /* 0x000fe2000bf26270 */
[----:B------:R-:W-:Y:S01]  /*64620*/  VIADD R6, R0, 0x18b ;  /* 0x0000018b00067836 */ /* 0x000fe20000000000 */
[----:B------:R-:W-:Y:S01]  /*64630*/  ULDC UR4, c[0x0][0x22c] ;  /* 0x00008b0000047ab9 */ /* 0x000fe20000000800 */
[----:B------:R-:W-:Y:S01]  /*64640*/  ULDC UR8, c[0x0][0x228] ;  /* 0x00008a0000087ab9 */ /* 0x000fe20000000800 */
[----:B---3--:R-:W-:-:S05]  /*64650*/  PRMT R7, R180, 0x7770, RZ ;  /* 0x00007770b4077816 */ /* 0x008fca00000000ff */
[----:B------:R0:W-:Y:S01]  /*64660*/  @P3 STG.E.U8 desc[UR58][R236.64], R7 ;  /* 0x00000007ec003986 */ /* 0x0001e2000c10113a */
[----:B------:R-:W-:Y:S01]  /*64670*/  ISETP.GE.AND P3, PT, R6, UR4, PT ;  /* 0x0000000406007c0c */ /* 0x000fe2000bf66270 */
[----:B------:R-:W-:Y:S01]  /*64680*/  ULDC UR4, c[0x0][0x228] ;  /* 0x00008a0000047ab9 */ /* 0x000fe20000000800 */
[C---:B------:R-:W-:Y:S02]  /*64690*/  PRMT R6, R180.reuse, 0x7772, RZ ;  /* 0x00007772b4067816 */ /* 0x040fe400000000ff */
[----:B------:R-:W-:Y:S01]  /*646a0*/  ISETP.LT.AND P0, PT, R3, UR4, !P0 ;  /* 0x0000000403007c0c */ /* 0x000fe2000c701270 */
[----:B------:R-:W-:Y:S01]  /*646b0*/  ULDC UR4, c[0x0][0x22c] ;  /* 0x00008b0000047ab9 */ /* 0x000fe20000000800 */
[----:B0-----:R-:W-:-:S05]  /*646c0*/  PRMT R7, R180, 0x7771, RZ ;  /* 0x00007771b4077816 */ /* 0x001fca00000000ff */
[----:B----4-:R0:W-:Y:S04]  /*646d0*/  @P2 STG.E.U8 desc[UR58][R186.64], R7 ;  /* 0x00000007ba002986 */ /* 0x0101e8000c10113a */
[----:B------:R1:W-:Y:S01]  /*646e0*/  @P5 STG.E.U8 desc[UR58][R188.64], R6 ;  /* 0x00000006bc005986 */ /* 0x0003e2000c10113a */
[----:B------:R-:W-:Y:S01]  /*646f0*/  ISETP.LT.AND P5, PT, R2, UR6, !P1 ;  /* 0x0000000602007c0c */ /* 0x000fe2000cfa1270 */
[----:B------:R-:W-:Y:S01]  /*64700*/  IMAD.MOV.U32 R237, RZ, RZ, R251 ;  /* 0x000000ffffed7224 */ /* 0x000fe200078e00fb */
[----:B------:R-:W-:Y:S01]  /*64710*/  PRMT R180, R180, 0x7773, RZ ;  /* 0x00007773b4b47816 */ /* 0x000fe200000000ff */
[----:B------:R-:W-:Y:S01]  /*64720*/  ULDC UR6, c[0x0][0x228] ;  /* 0x00008a0000067ab9 */ /* 0x000fe20000000800 */
[----:B0-----:R-:W-:Y:S01]  /*64730*/  PRMT R7, R181, 0x7770, RZ ;  /* 0x00007770b5077816 */ /* 0x001fe200000000ff */
[----:B------:R-:W3:Y:S01]  /*64740*/  LDL.LU.64 R186, [R1+0x4c0] ;  /* 0x0004c00001ba7983 */ /* 0x000ee20000300a00 */
[----:B-1----:R-:W-:-:S03]  /*64750*/  VIADD R6, R0, 0x18c ;  /* 0x0000018c00067836 */ /* 0x002fc60000000000 */
[----:B------:R-:W4:Y:S02]  /*64760*/  LDL.LU.64 R250, [R1+0x4b8] ;  /* 0x0004b80001fa7983 */ /* 0x000f240000300a00 */
[----:B------:R-:W-:Y:S01]  /*64770*/  ISETP.GE.AND P2, PT, R6, UR4, PT ;  /* 0x0000000406007c0c */ /* 0x000fe2000bf46270 */
[----:B------:R-:W-:Y:S01]  /*64780*/  ULDC UR4, c[0x0][0x228] ;  /* 0x00008a0000047ab9 */ /* 0x000fe20000000800 */
[----:B------:R0:W-:Y:S01]  /*64790*/  @P0 STG.E.U8 desc[UR58][R184.64], R180 ;  /* 0x000000b4b8000986 */ /* 0x0001e2000c10113a */
[----:B------:R-:W-:Y:S01]  /*647a0*/  ISETP.LT.AND P6, PT, R2, UR4, !P3 ;  /* 0x0000000402007c0c */ /* 0x000fe2000dfc1270 */
[----:B------:R-:W-:Y:S02]  /*647b0*/  ULDC UR4, c[0x0][0x22c] ;  /* 0x00008b0000047ab9 */ /* 0x000fe40000000800 */
[----:B------:R-:W4:Y:S01]  /*647c0*/  LDL.LU.64 R188, [R1+0x4b0] ;  /* 0x0004b00001bc7983 */ /* 0x000f220000300a00 */
[----:B------:R-:W-:Y:S01]  /*647d0*/  ISETP.GE.AND P0, PT, R178, UR4, PT ;  /* 0x00000004b2007c0c */ /* 0x000fe2000bf06270 */
[----:B------:R-:W-:-:S02]  /*647e0*/  ULDC UR4, c[0x0][0x228] ;  /* 0x00008a0000047ab9 */ /* 0x000fc40000000800 */
[----:B0-----:R-:W4:Y:S04]  /*647f0*/  LDL.LU.64 R184, [R1+0x4a8] ;  /* 0x0004a80001b87983 */ /* 0x001f280000300a00 */
[----:B--2---:R0:W-:Y:S04]  /*64800*/  @P5 STG.E.U8 desc[UR58][R182.64], R7 ;  /* 0x00000007b6005986 */ /* 0x0041e8000c10113a */
[----:B0-----:R-:W2:Y:S04]  /*64810*/  LDL.LU.64 R182, [R1+0x1488] ;  /* 0x0014880001b67983 */ /* 0x001ea80000300a00 */
[----:B------:R-:W3:Y:S01]  /*64820*/  LDL.LU.64 R178, [R1+0x4d0] ;  /* 0x0004d00001b27983 */ /* 0x000ee20000300a00 */
[----:B------:R-:W-:Y:S01]  /*64830*/  ISETP.LT.AND P1, PT, R3, UR8, !P1 ;  /* 0x0000000803007c0c */ /* 0x000fe2000cf21270 */
[----:B------:R-:W-:Y:S01]  /*64840*/  ULDC UR8, c[0x0][0x228] ;  /* 0x00008a0000087ab9 */ /* 0x000fe20000000800 */
[----:B------:R-:W-:-:S02]  /*64850*/  PRMT R6, R181, 0x7771, RZ ;  /* 0x00007771b5067816 */ /* 0x000fc400000000ff */
[----:B------:R-:W-:Y:S01]  /*64860*/  ISETP.LT.AND P3, PT, R3, UR6, !P3 ;  /* 0x0000000603007c0c */ /* 0x000fe2000df61270 */
[----:B------:R-:W-:-:S08]  /*64870*/  ULDC UR6, c[0x0][0x228] ;  /* 0x00008a0000067ab9 */ /* 0x000fd00000000800 */
[----:B---3--:R0:W-:Y:S02]  /*64880*/  @P1 STG.E.U8 desc[UR58][R178.64], R6 ;  /* 0x00000006b2001986 */ /* 0x0081e4000c10113a */
[----:B0-----:R-:W-:-:S05]  /*64890*/  PRMT R6, R181, 0x7772, RZ ;  /* 0x00007772b5067816 */ /* 0x001fca00000000ff */
[----:B--2---:R0:W-:Y:S04]  /*648a0*/  @P6 STG.E.U8 desc[UR58][R182.64], R6 ;  /* 0x00000006b6006986 */ /* 0x0041e8000c10113a */
[----:B0-----:R-:W2:Y:S01]  /*648b0*/  LDL.LU.64 R182, [R1+0x1480] ;  /* 0x0014800001b67983 */ /* 0x001ea20000300a00 */
[----:B------:R-:W-:Y:S02]  /*648c0*/  PRMT R181, R181, 0x7773, RZ ;  /* 0x00007773b5b57816 */ /* 0x000fe400000000ff */
[----:B------:R-:W-:Y:S01]  /*648d0*/  ISETP.LT.AND P5, PT, R2, UR4, !P2 ;  /* 0x0000000402007c0c */ /* 0x000fe2000d7a1270 */
[----:B------:R-:W3:Y:S01]  /*648e0*/  LDL.LU.64 R178, [R1+0x4a0] ;  /* 0x0004a00001b27983 */ /* 0x000ee20000300a00 */
[----:B------:R-:W-:Y:S01]  /*648f0*/  VIADD R6, R0, 0x1f4 ;  /* 0x000001f400067836 */ /* 0x000fe20000000000 */
[----:B------:R-:W-:-:S02]  /*64900*/  ULDC UR4, c[0x0][0x228] ;  /* 0x00008a0000047ab9 */ /* 0x000fc40000000800 */
[----:B------:R0:W-:Y:S01]  /*64910*/  @P3 STG.E.U8 desc[UR58][R186.64], R181 ;  /* 0x000000b5ba003986 */ /* 0x0001e2000c10113a */
[----:B------:R-:W-:Y:S01]  /*64920*/  ISETP.LT.AND P2, PT, R3, UR4, !P2 ;  /* 0x0000000403007c0c */ /* 0x000fe2000d741270 */
[----:B------:R-:W-:Y:S01]  /*64930*/  ULDC UR4, c[0x0][0x22c] ;  /* 0x00008b0000047ab9 */ /* 0x000fe20000000800 */
[----:B------:R-:W-:Y:S01]  /*64940*/  ISETP.LT.AND P3, PT, R2, UR6, !P0 ;  /* 0x0000000602007c0c */ /* 0x000fe2000c761270 */
[----:B------:R-:W-:Y:S01]  /*64950*/  ULDC UR6, c[0x0][0x228] ;  /* 0x00008a0000067ab9 */ /* 0x000fe20000000800 */
[----:B------:R-:W-:Y:S01]  /*64960*/  ISETP.GE.AND P1, PT, R6, UR11, PT ;  /* 0x0000000b06007c0c */ /* 0x000fe2000bf26270 */
[----:B------:R-:W-:Y:S01]  /*64970*/  VIADD R6, R0, 0x18e ;  /* 0x0000018e00067836 */ /* 0x000fe20000000000 */
[----:B0-----:R-:W3:Y:S04]  /*64980*/  LDL.LU.64 R180, [R1+0x498] ;  /* 0x0004980001b47983 */ /* 0x001ee80000300a00 */
[----:B------:R-:W3:Y:S01]  /*64990*/  LDL.LU.64 R186, [R1+0x490] ;  /* 0x0004900001ba7983 */ /* 0x000ee20000300a00 */
[----:B--2---:R-:W-:-:S05]  /*649a0*/  PRMT R7, R182, 0x7770, RZ ;  /* 0x00007770b6077816 */ /* 0x004fca00000000ff */
[----:B----4-:R0:W-:Y:S01]  /*649b0*/  @P5 STG.E.U8 desc[UR58][R250.64], R7 ;  /* 0x00000007fa005986 */ /* 0x0101e2000c10113a */
[----:B------:R-:W-:Y:S01]  /*649c0*/  ISETP.GE.AND P5, PT, R6, UR4, PT ;  /* 0x0000000406007c0c */ /* 0x000fe2000bfa6270 */
[----:B------:R-:W-:Y:S01]  /*649d0*/  ULDC UR4, c[0x0][0x228] ;  /* 0x00008a0000047ab9 */ /* 0x000fe20000000800 */
[C---:B------:R-:W-:Y:S02]  /*649e0*/  PRMT R6, R182.reuse, 0x7772, RZ ;  /* 0x00007772b6067816 */ /* 0x040fe400000000ff */
[----:B0-----:R-:W-:-:S05]  /*649f0*/  PRMT R7, R182, 0x7771, RZ ;  /* 0x00007771b6077816 */ /* 0x001fca00000000ff */
[----:B------:R0:W-:Y:S04]  /*64a00*/  @P2 STG.E.U8 desc[UR58][R188.64], R7 ;  /* 0x00000007bc002986 */ /* 0x0001e8000c10113a */
[----:B------:R1:W-:Y:S04]  /*64a10*/  @P3 STG.E.U8 desc[UR58][R184.64], R6 ;  /* 0x00000006b8003986 */ /* 0x0003e8000c10113a */
[----:B0-----:R-:W2:Y:S04]  /*64a20*/  LDL.LU.64 R188, [R1+0x488] ;  /* 0x0004880001bc7983 */ /* 0x001ea80000300a00 */
[----:B-1----:R-:W4:Y:S01]  /*64a30*/  LDL.LU.64 R184, [R1+0x480] ;  /* 0x0004800001b87983 */ /* 0x002f220000300a00 */
[C---:B------:R-:W-:Y:S01]  /*64a40*/  ISETP.LT.AND P0, PT, R3.reuse, UR4, !P0 ;  /* 0x0000000403007c0c */ /* 0x040fe2000c701270 */
[----:B------:R-:W-:Y:S01]  /*64a50*/  ULDC UR4, c[0x0][0x228] ;  /* 0x00008a0000047ab9 */ /* 0x000fe20000000800 */
[----:B------:R-:W-:Y:S01]  /*64a60*/  VIADD R6, R0, 0x18f ;  /* 0x0000018f00067836 */ /* 0x000fe20000000000 */
[----:B------:R-:W-:Y:S01]  /*64a70*/  ISETP.LT.AND P3, PT, R2, UR4, !P5 ;  /* 0x0000000402007c0c */ /* 0x000fe2000ef61270 */
[----:B------:R-:W-:Y:S01]  /*64a80*/  ULDC UR4, c[0x0][0x22c] ;  /* 0x00008b0000047ab9 */ /* 0x000fe20000000800 */
[----:B------:R-:W-:Y:S01]  /*64a90*/  PRMT R182, R182, 0x7773, RZ ;  /* 0x00007773b6b67816 */ /* 0x000fe200000000ff */
[----:B------:R-:W4:Y:S01]  /*64aa0*/  LDL.LU R251, [R1] ;  /* 0x0000000001fb7983 */ /* 0x000f220000300800 */
[----:B------:R-:W-:Y:S01]  /*64ab0*/  ISETP.GE.AND P2, PT, R6, UR4, PT ;  /* 0x0000000406007c0c */ /* 0x000fe2000bf46270 */
[----:B------:R-:W-:Y:S01]  /*64ac0*/  VIADD R6, R0, 0x190 ;  /* 0x0000019000067836 */ /* 0x000fe20000000000 */
[----:B------:R-:W-:Y:S01]  /*64ad0*/  ISETP.LT.AND P5, PT, R3, UR6, !P5 ;  /* 0x0000000603007c0c */ /* 0x000fe2000efa1270 */
[----:B------:R-:W-:Y:S01]  /*64ae0*/  ULDC UR4, c[0x0][0x22c] ;  /* 0x00008b0000047ab9 */ /* 0x000fe20000000800 */
[C---:B------:R-:W-:Y:S01]  /*64af0*/  PRMT R7, R183.reuse, 0x7770, RZ ;  /* 0x00007770b7077816 */ /* 0x040fe200000000ff */
[----:B------:R-:W-:Y:S01]  /*64b00*/  ULDC UR6, c[0x0][0x228] ;  /* 0x00008a0000067ab9 */ /* 0x000fe20000000800 */
[----:B---3--:R0:W-:Y:S01]  /*64b10*/  @P0 STG.E.U8 desc[UR58][R178.64], R182 ;  /* 0x000000b6b2000986 */ /* 0x0081e2000c10113a */
[----:B------:R-:W-:Y:S01]  /*64b20*/  ISETP.GE.AND P0, PT, R6, UR4, PT ;  /* 0x0000000406007c0c */ /* 0x000fe2000bf06270 */
[----:B------:R-:W-:Y:S01]  /*64b30*/  ULDC UR4, c[0x0][0x228] ;  /* 0x00008a0000047ab9 */ /* 0x000fe20000000800 */
[----:B------:R-:W-:Y:S01]  /*64b40*/  PRMT R6, R183, 0x7771, RZ ;  /* 0x00007771b7067816 */ /* 0x000fe200000000ff */
[----:B------:R1:W-:Y:S01]  /*64b50*/  @P3 STG.E.U8 desc[UR58][R180.64], R7 ;  /* 0x00000007b4003986 */ /* 0x0003e2000c10113a */
[----:B------:R-:W-:Y:S01]  /*64b60*/  ISETP.LT.AND P3, PT, R2, UR4, !P2 ;  /* 0x0000000402007c0c */ /* 0x000fe2000d761270 */
[----:B------:R-:W-:Y:S01]  /*64b70*/  ULDC UR4, c[0x0][0x22c] ;  /* 0x00008b0000047ab9 */ /* 0x000fe20000000800 */
[----:B------:R-:W-:Y:S01]  /*64b80*/  ISETP.LT.AND P2, PT, R3, UR6, !P2 ;  /* 0x0000000603007c0c */ /* 0x000fe2000d741270 */
[----:B------:R-:W-:Y:S01]  /*64b90*/  ULDC UR6, c[0x0][0x228] ;  /* 0x00008a0000067ab9 */ /* 0x000fe20000000800 */
[----:B0-----:R-:W3:Y:S04]  /*64ba0*/  LDL.LU.64 R178, [R1+0x478] ;  /* 0x0004780001b27983 */ /* 0x001ee80000300a00 */
[----:B------:R0:W-:Y:S01]  /*64bb0*/  @P5 STG.E.U8 desc[UR58][R186.64], R6 ;  /* 0x00000006ba005986 */ /* 0x0001e2000c10113a */
[----:B-1----:R-:W-:-:S02]  /*64bc0*/  PRMT R7, R183, 0x7772, RZ ;  /* 0x00007772b7077816 */ /* 0x002fc400000000ff */
[----:B------:R-:W-:Y:S01]  /*64bd0*/  PRMT R183, R183, 0x7773, RZ ;  /* 0x00007773b7b77816 */ /* 0x000fe200000000ff */
[----:B0-----:R-:W3:Y:S04]  /*64be0*/  LDL.LU.64 R186, [R1+0x470] ;  /* 0x0004700001ba7983 */ /* 0x001ee80000300a00 */
[----:B--2---:R0:W-:Y:S04]  /*64bf0*/  @P3 STG.E.U8 desc[UR58][R188.64], R7 ;  /* 0x00000007bc003986 */ /* 0x0041e8000c10113a */
[----:B----4-:R1:W-:Y:S04]  /*64c00*/  @P2 STG.E.U8 desc[UR58][R184.64], R183 ;  /* 0x000000b7b8002986 */ /* 0x0103e8000c10113a */
[----:B0-----:R-:W2:Y:S04]  /*64c10*/  LDL.LU.64 R188, [R1+0x460] ;  /* 0x0004600001bc7983 */ /* 0x001ea80000300a00 */
[----:B------:R-:W4:Y:S04]  /*64c20*/  LDL.LU.64 R180, [R1+0x458] ;  /* 0x0004580001b47983 */ /* 0x000f280000300a00 */
[----:B-1----:R-:W2:Y:S04]  /*64c30*/  LDL.LU.64 R182, [R1+0x468] ;  /* 0x0004680001b67983 */ /* 0x002ea80000300a00 */
[----:B------:R-:W4:Y:S01]  /*64c40*/  LDL.LU.64 R184, [R1+0x450] ;  /* 0x0004500001b87983 */ /* 0x000f220000300a00 */
[----:B------:R-:W-:Y:S01]  /*64c50*/  VIADD R6, R0, 0x191 ;  /* 0x0000019100067836 */ /* 0x000fe20000000000 */
[----:B------:R-:W-:Y:S01]  /*64c60*/  ISETP.LT.AND P6, PT, R2, UR8, !P0 ;  /* 0x0000000802007c0c */ /* 0x000fe2000c7c1270 */
[----:B------:R-:W-:Y:S01]  /*64c70*/  VIADD R7, R0, 0x193 ;  /* 0x0000019300077836 */ /* 0x000fe20000000000 */
[----:B------:R-:W-:-:S02]  /*64c80*/  ULDC UR8, c[0x0][0x228] ;  /* 0x00008a0000087ab9 */ /* 0x000fc40000000800 */
[----:B------:R-:W-:Y:S01]  /*64c90*/  ISETP.GE.AND P5, PT, R6, UR4, PT ;  /* 0x0000000406007c0c */ /* 0x000fe2000bfa6270 */
[----:B------:R-:W-:Y:S01]  /*64ca0*/  VIADD R6, R0, 0x192 ;  /* 0x0000019200067836 */ /* 0x000fe20000000000 */
[----:B------:R-:W-:-:S04]  /*64cb0*/  ULDC UR4, c[0x0][0x22c] ;  /* 0x00008b0000047ab9 */ /* 0x000fc80000000800 */
[----:B------:R-:W-:Y:S01]  /*64cc0*/  ISETP.GE.AND P3, PT, R6, UR4, PT ;  /* 0x0000000406007c0c */ /* 0x000fe2000bf66270 */
[----:B------:R-:W-:Y:S02]  /*64cd0*/  ULDC UR4, c[0x0][0x228] ;  /* 0x00008a0000047ab9 */ /* 0x000fe40000000800 */
[----:B------:R-:W-:Y:S01]  /*64ce0*/  ISETP.LT.AND P0, PT, R3, UR4, !P0 ;  /* 0x0000000403007c0c */ /* 0x000fe2000c701270 */
[----:B------:R-:W-:Y:S01]  /*64cf0*/  ULDC UR4, c[0x0][0x22c] ;  /* 0x00008b0000047ab9 */ /* 0x000fe20000000800 */
[----:B------:R-:W-:-:S05]  /*64d00*/  PRMT R6, R251, 0x7770, RZ ;  /* 0x00007770fb067816 */ /* 0x000fca00000000ff */
[----:B---3--:R0:W-:Y:S01]  /*64d10*/  @P6 STG.E.U8 desc[UR58][R178.64], R6 ;  /* 0x00000006b2006986 */ /* 0x0081e2000c10113a */
[----:B------:R-:W-:Y:S01]  /*64d20*/  ISETP.LT.AND P6, PT, R2, UR6, !P5 ;  /* 0x0000000602007c0c */ /* 0x000fe2000efc1270 */
[----:B------:R-:W-:Y:S01]  /*64d30*/  ULDC UR6, c[0x0][0x228] ;  /* 0x00008a0000067ab9 */ /* 0x000fe20000000800 */
[----:B------:R-:W-:Y:S01]  /*64d40*/  ISETP.GE.AND P2, PT, R7, UR4, PT ;  /* 0x0000000407007c0c */ /* 0x000fe2000bf46270 */
[----:B------:R-:W-:Y:S01]  /*64d50*/  ULDC UR4, c[0x0][0x228] ;  /* 0x00008a0000047ab9 */ /* 0x000fe20000000800 */
[----:B0-----:R-:W-:-:S05]  /*64d60*/  PRMT R6, R251, 0x7771, RZ ;  /* 0x00007771fb067816 */ /* 0x001fca00000000ff */
[----:B------:R0:W-:Y:S01]  /*64d70*/  @P0 STG.E.U8 desc[UR58][R186.64], R6 ;  /* 0x00000006ba000986 */ /* 0x0001e2000c10113a */
[----:B------:R-:W-:Y:S01]  /*64d80*/  PRMT R7, R251, 0x7772, RZ ;  /* 0x00007772fb077816 */ /* 0x000fe200000000ff */
[----:B------:R-:W-:Y:S01]  /*64d90*/  VIADD R178, R0, 0x194 ;  /* 0x0000019400b27836 */ /* 0x000fe20000000000 */
[C---:B------:R-:W-:Y:S01]  /*64da0*/  ISETP.LT.AND P5, PT, R3.reuse, UR6, !P5 ;  /* 0x0000000603007c0c */ /* 0x040fe2000efa1270 */
[----:B------:R-:W-:Y:S01]  /*64db0*/  ULDC UR6, c[0x0][0x228] ;  /* 0x00008a0000067ab9 */ /* 0x000fe20000000800 */
[----:B------:R-:W-:Y:S01]  /*64dc0*/  ISETP.LT.AND P0, PT, R2, UR4, !P3 ;  /* 0x0000000402007c0c */ /* 0x000fe2000df01270 */
[----:B------:R-:W-:Y:S01]  /*64dd0*/  ULDC UR4, c[0x0][0x22c] ;  /* 0x00008b0000047ab9 */ /* 0x000fe20000000800 */
[----:B0-----:R-:W3:Y:S04]  /*64de0*/  LDL.LU.64 R186, [R1+0x448] ;  /* 0x0004480001ba7983 */ /* 0x001ee80000300a00 */
[----:B------:R-:W3:Y:S01]  /*64df0*/  LDL.LU R250, [R1+0x8] ;  /* 0x0000080001fa7983 */ /* 0x000ee20000300800 */
[----:B------:R-:W-:Y:S01]  /*64e00*/  ISETP.LT.AND P3, PT, R3, UR6, !P3 ;  /* 0x0000000603007c0c */ /* 0x000fe2000df61270 */
[----:B------:R-:W-:Y:S01]  /*64e10*/  ULDC UR6, c[0x0][0x228] ;  /* 0x00008a0000067ab9 */ /* 0x000fe20000000800 */
[----:B------:R-:W-:Y:S01]  /*64e20*/  PRMT R6, R251, 0x7773, RZ ;  /* 0x00007773fb067816 */ /* 0x000fe200000000ff */
[----:B--2---:R0:W-:Y:S01]  /*64e30*/  @P6 STG.E.U8 desc[UR58][R182.64], R7 ;  /* 0x00000007b6006986 */ /* 0x0041e2000c10113a */
[----:B------:R-:W-:Y:S01]  /*64e40*/  ISETP.GE.AND P6, PT, R178, UR4, PT ;  /* 0x00000004b2007c0c */ /* 0x000fe2000bfc6270 */
[----:B------:R-:W-:-:S02]  /*64e50*/  ULDC UR4, c[0x0][0x228] ;  /* 0x00008a0000047ab9 */ /* 0x000fc40000000800 */
[----:B0-----:R-:W2:Y:S04]  /*64e60*/  LDL.LU.64 R182, [R1+0x438] ;  /* 0x0004380001b67983 */ /* 0x001ea80000300a00 */
[----:B------:R-:W2:Y:S01]  /*64e70*/  LDL.LU.64 R178, [R1+0x440] ;  /* 0x0004400001b27983 */ /* 0x000ea20000300a00 */
[----:B------:R-:W-:-:S03]  /*64e80*/  PRMT R7, R237, 0x7770, RZ ;  /* 0x00007770ed077816 */ /* 0x000fc600000000ff */
[----:B------:R0:W-:Y:S04]  /*64e90*/  @P5 STG.E.U8 desc[UR58][R188.64], R6 ;  /* 0x00000006bc005986 */ /* 0x0001e8000c10113a */
[----:B----4-:R1:W-:Y:S01]  /*64ea0*/  @P0 STG.E.U8 desc[UR58][R180.64], R7 ;  /* 0x00000007b4000986 */ /* 0x0103e2000c10113a */
[----:B0-----:R-:W-:-:S03]  /*64eb0*/  PRMT R6, R237, 0x7771, RZ ;  /* 0x00007771ed067816 */ /* 0x001fc600000000ff */
[----:B------:R-:W4:Y:S04]  /*64ec0*/  LDL.LU.64 R188, [R1+0x1478] ;  /* 0x0014780001bc7983 */ /* 0x000f280000300a00 */
[----:B------:R0:W-:Y:S04]  /*64ed0*/  @P3 STG.E.U8 desc[UR58][R184.64], R6 ;  /* 0x00000006b8003986 */ /* 0x0001e8000c10113a */
[----:B-1----:R-:W4:Y:S04]  /*64ee0*/  LDL.LU.64 R180, [R1+0x430] ;  /* 0x0004300001b47983 */ /* 0x002f280000300a00 */
[----:B0-----:R-:W4:Y:S01]  /*64ef0*/  LDL.LU.64 R184, [R1+0x428] ;  /* 0x0004280001b87983 */ /* 0x001f220000300a00 */
[----:B------:R-:W-:Y:S01]  /*64f00*/  ISETP.LT.AND P0, PT, R2, UR4, !P2 ;  /* 0x0000000402007c0c */ /* 0x000fe2000d701270 */
[----:B------:R-:W-:Y:S01]  /*64f10*/  VIADD R6, R0, 0x195 ;  /* 0x0000019500067836 */ /* 0x000fe20000000000 */
[----:B------:R-:W-:Y:S01]  /*64f20*/  PRMT R7, R237, 0x7772, RZ ;  /* 0x00007772ed077816 */ /* 0x000fe200000000ff */
[----:B------:R-:W-:Y:S01]  /*64f30*/  ULDC UR4, c[0x0][0x22c] ;  /* 0x00008b0000047ab9 */ /* 0x000fe20000000800 */
[----:B------:R-:W-:Y:S01]  /*64f40*/  ISETP.LT.AND P2, PT, R3, UR6, !P2 ;  /* 0x0000000603007c0c */ /* 0x000fe2000d741270 */
[----:B------:R-:W-:Y:S01]  /*64f50*/  ULDC UR6, c[0x0][0x228] ;  /* 0x00008a0000067ab9 */ /* 0x000fe20000000800 */
[----:B------:R-:W-:Y:S01]  /*64f60*/  ISETP.LT.AND P5, PT, R2, UR8, !P6 ;  /* 0x0000000802007c0c */ /* 0x000fe2000f7a1270 */
[----:B------:R-:W4:Y:S01]  /*64f70*/  LDL.LU R251, [R1+0xc] ;  /* 0x00000c0001fb7983 */ /* 0x000f220000300800 */
[----:B------:R-:W-:Y:S01]  /*64f80*/  ISETP.GE.AND P3, PT, R6, UR4, PT ;  /* 0x0000000406007c0c */ /* 0x000fe2000bf66270 */
[----:B------:R-:W-:Y:S01]  /*64f90*/  VIADD R6, R0, 0x196 ;  /* 0x0000019600067836 */ /* 0x000fe20000000000 */
[----:B------:R-:W-:Y:S01]  /*64fa0*/  ULDC UR4, c[0x0][0x22c] ;  /* 0x00008b0000047ab9 */ /* 0x000fe20000000800 */
[----:B------:R-:W-:-:S02]  /*64fb0*/  ULDC UR8, c[0x0][0x228] ;  /* 0x00008a0000087ab9 */ /* 0x000fc40000000800 */
[----:B---3--:R0:W-:Y:S01]  /*64fc0*/  @P0 STG.E.U8 desc[UR58][R186.64], R7 ;  /* 0x00000007ba000986 */ /* 0x0081e2000c10113a */
[----:B------:R-:W-:Y:S01]  /*64fd0*/  ISETP.GE.AND P0, PT, R6, UR4, PT ;  /* 0x0000000406007c0c */ /* 0x000fe2000bf06270 */
[----:B------:R-:W-:Y:S01]  /*64fe0*/  ULDC UR4, c[0x0][0x228] ;  /* 0x00008a0000047ab9 */ /* 0x000fe20000000800 */
[----:B------:R-:W-:Y:S01]  /*64ff0*/  PRMT R6, R250, 0x7770, RZ ;  /* 0x00007770fa067816 */ /* 0x000fe200000000ff */
[----:B0-----:R-:W-:Y:S01]  /*65000*/  IMAD.MOV.U32 R7, RZ, RZ, R237 ;  /* 0x000000ffff077224 */ /* 0x001fe200078e00ed */
[----:B------:R-:W-:Y:S01]  /*65010*/  ISETP.LT.AND P6, PT, R3, UR4, !P6 ;  /* 0x0000000403007c0c */ /* 0x000fe2000f7c1270 */
[----:B------:R-:W-:Y:S01]  /*65020*/  ULDC UR4, c[0x0][0x22c] ;  /* 0x00008b0000047ab9 */ /* 0x000fe20000000800 */
[----:B------:R-:W3:Y:S02]  /*65030*/  LDL.LU.64 R236, [R1+0x420] ;  /* 0x0004200001ec7983 */ /* 0x000ee40000300a00 */
[----:B------:R-:W-:Y:S02]  /*65040*/  PRMT R7, R7, 0x7773, RZ ;  /* 0x0000777307077816 */ /* 0x000fe400000000ff */
[----:B------:R-:W3:Y:S04]  /*65050*/  LDL.LU.64 R186, [R1+0x418] ;  /* 0x0004180001ba7983 */ /* 0x000ee80000300a00 */
[----:B--2---:R0:W-:Y:S04]  /*65060*/  @P2 STG.E.U8 desc[UR58][R178.64], R7 ;  /* 0x00000007b2002986 */ /* 0x0041e8000c10113a */
[----:B------:R1:W-:Y:S01]  /*65070*/  @P5 STG.E.U8 desc[UR58][R182.64], R6 ;  /* 0x00000006b6005986 */ /* 0x0003e2000c10113a */
[----:B------:R-:W-:Y:S01]  /*65080*/  ISETP.LT.AND P5, PT, R2, UR6, !P3 ;  /* 0x0000000602007c0c */ /* 0x000fe2000dfa1270 */
[----:B------:R-:W-:Y:S01]  /*65090*/  ULDC UR6, c[0x0][0x228] ;  /* 0x00008a0000067ab9 */ /* 0x000fe20000000800 */
[----:B0-----:R-:W-:Y:S01]  /*650a0*/  VIADD R7, R0, 0x197 ;  /* 0x0000019700077836 */ /* 0x001fe20000000000 */
[C---:B-1----:R-:W-:Y:S01]  /*650b0*/  PRMT R6, R250.reuse, 0x7771, RZ ;  /* 0x00007771fa067816 */ /* 0x042fe200000000ff */
[----:B------:R-:W2:Y:S03]  /*650c0*/  LDL.LU.64 R182, [R1+0x408] ;  /* 0x0004080001b67983 */ /* 0x000ea60000300a00 */
[----:B------:R-:W-:Y:S01]  /*650d0*/  ISETP.GE.AND P2, PT, R7, UR4, PT ;  /* 0x0000000407007c0c */ /* 0x000fe2000bf46270 */
[----:B------:R-:W-:Y:S01]  /*650e0*/  ULDC UR4, c[0x0][0x228] ;  /* 0x00008a0000047ab9 */ /* 0x000fe20000000800 */
[----:B------:R-:W-:Y:S01]  /*650f0*/  PRMT R7, R250, 0x7772, RZ ;  /* 0x00007772fa077816 */ /* 0x000fe200000000ff */
[----:B----4-:R0:W-:Y:S04]  /*65100*/  @P6 STG.E.U8 desc[UR58][R180.64], R6 ;  /* 0x00000006b4006986 */ /* 0x0101e8000c10113a */
[----:B------:R1:W-:Y:S04]  /*65110*/  @P5 STG.E.U8 desc[UR58][R184.64], R7 ;  /* 0x00000007b8005986 */ /* 0x0003e8000c10113a */
[----:B0-----:R-:W4:Y:S04]  /*65120*/  LDL.LU.64 R180, [R1+0x3f8] ;  /* 0x0003f80001b47983 */ /* 0x001f280000300a00 */
[----:B-1----:R-:W2:Y:S01]  /*65130*/  LDL.LU.64 R184, [R1+0x1470] ;  /* 0x0014700001b87983 */ /* 0x002ea20000300a00 */
[C---:B------:R-:W-:Y:S01]  /*65140*/  ISETP.LT.AND P3, PT, R3.reuse, UR6, !P3 ;  /* 0x0000000603007c0c */ /* 0x040fe2000df61270 */
[----:B------:R-:W-:Y:S01]  /*65150*/  ULDC UR6, c[0x0][0x228] ;  /* 0x00008a0000067ab9 */ /* 0x000fe20000000800 */
[----:B------:R-:W-:Y:S01]  /*65160*/  ISETP.LT.AND P6, PT, R2, UR4, !P0 ;  /* 0x0000000402007c0c */ /* 0x000fe2000c7c1270 */
[----:B------:R-:W-:Y:S01]  /*65170*/  VIADD R178, R0, 0x198 ;  /* 0x0000019800b27836 */ /* 0x000fe20000000000 */
[----:B------:R-:W-:Y:S01]  /*65180*/  ISETP.LT.AND P0, PT, R3, UR6, !P0 ;  /* 0x0000000603007c0c */ /* 0x000fe2000c701270 */
[----:B------:R-:W-:Y:S01]  /*65190*/  ULDC UR4, c[0x0][0x22c] ;  /* 0x00008b0000047ab9 */ /* 0x000fe20000000800 */
[----:B------:R-:W-:Y:S01]  /*651a0*/  PRMT R6, R250, 0x7773, RZ ;  /* 0x00007773fa067816 */ /* 0x000fe200000000ff */
[----:B------:R-:W-:Y:S01]  /*651b0*/  ULDC UR6, c[0x0][0x228] ;  /* 0x00008a0000067ab9 */ /* 0x000fe20000000800 */
[----:B------:R-:W-:-:S02]  /*651c0*/  PRMT R7, R251, 0x7770, RZ ;  /* 0x00007770fb077816 */ /* 0x000fc400000000ff */
[----:B------:R-:W-:Y:S01]  /*651d0*/  ISETP.GE.AND P5, PT, R178, UR4, PT ;  /* 0x00000004b2007c0c */ /* 0x000fe2000bfa6270 */
[----:B------:R-:W-:Y:S01]  /*651e0*/  ULDC UR4, c[0x0][0x228] ;  /* 0x00008a0000047ab9 */ /* 0x000fe20000000800 */
[----:B------:R-:W4:Y:S04]  /*651f0*/  LDL.LU.64 R178, [R1+0x400] ;  /* 0x0004000001b27983 */ /* 0x000f280000300a00 */
[----:B---3--:R0:W-:Y:S04]  /*65200*/  @P3 STG.E.U8 desc[UR58][R236.64], R6 ;  /* 0x00000006ec003986 */ /* 0x0081e8000c10113a */
[----:B------:R-:W-:Y:S01]  /*65210*/  @P6 STG.E.U8 desc[UR58][R186.64], R7 ;  /* 0x00000007ba006986 */ /* 0x000fe2000c10113a */
[----:B0-----:R-:W-:-:S03]  /*65220*/  PRMT R6, R251, 0x7771, RZ ;  /* 0x00007771fb067816 */ /* 0x001fc600000000ff */
[----:B------:R-:W3:Y:S04]  /*65230*/  LDL.LU.64 R236, [R1+0x3f0] ;  /* 0x0003f00001ec7983 */ /* 0x000ee80000300a00 */
[----:B--2---:R0:W-:Y:S04]  /*65240*/  @P0 STG.E.U8 desc[UR58][R184.64], R6 ;  /* 0x00000006b8000986 */ /* 0x0041e8000c10113a */
[----:B0-----:R-:W2:Y:S04]  /*65250*/  LDL.LU.64 R184, [R1+0x1468] ;  /* 0x0014680001b87983 */ /* 0x001ea80000300a00 */
[----:B------:R-:W3:Y:S01]  /*65260*/  LDL.LU.64 R186, [R1+0x3e8] ;  /* 0x0003e80001ba7983 */ /* 0x000ee20000300a00 */
[----:B------:R-:W-:Y:S01]  /*65270*/  ISETP.LT.AND P3, PT, R2, UR4, !P2 ;  /* 0x0000000402007c0c */ /* 0x000fe2000d761270 */
[----:B------:R-:W-:Y:S01]  /*65280*/  VIADD R6, R0, 0x199 ;  /* 0x0000019900067836 */ /* 0x000fe20000000000 */
[----:B------:R-:W-:Y:S01]  /*65290*/  ULDC UR4, c[0x0][0x22c] ;  /* 0x00008b0000047ab9 */ /* 0x000fe20000000800 */
[----:B------:R-:W-:Y:S01]  /*652a0*/  ISETP.LT.AND P2, PT, R3, UR6, !P2 ;  /* 0x0000000603007c0c */ /* 0x000fe2000d741270 */
[----:B------:R-:W-:Y:S01]  /*652b0*/  ULDC UR6, c[0x0][0x228] ;  /* 0x00008a0000067ab9 */ /* 0x000fe20000000800 */
[----:B------:R-:W-:-:S02]  /*652c0*/  PRMT R7, R251, 0x7772, RZ ;  /* 0x00007772fb077816 */ /* 0x000fc400000000ff */
[----:B------:R-:W-:Y:S01]  /*652d0*/  ISETP.GE.AND P0, PT, R6, UR4, PT ;  /* 0x0000000406007c0c */ /* 0x000fe2000bf06270 */
[----:B------:R-:W-:Y:S01]  /*652e0*/  VIADD R6, R0, 0x19a ;  /* 0x0000019a00067836 */ /* 0x000fe20000000000 */
[----:B------:R-:W-:Y:S01]  /*652f0*/  ISETP.LT.AND P6, PT, R2, UR8, !P5 ;  /* 0x0000000802007c0c */ /* 0x000fe2000efc1270 */
[----:B------:R-:W-:Y:S01]  /*65300*/  ULDC UR4, c[0x0][0x22c] ;  /* 0x00008b0000047ab9 */ /* 0x000fe20000000800 */
[----:B------:R-:W-:Y:S02]  /*65310*/  ULDC UR8, c[0x0][0x228] ;  /* 0x00008a0000087ab9 */ /* 0x000fe40000000800 */
[----:B------:R0:W-:Y:S01]  /*65320*/  @P3 STG.E.U8 desc[UR58][R182.64], R7 ;  /* 0x00000007b6003986 */ /* 0x0001e2000c10113a */
[----:B------:R-:W-:Y:S01]  /*65330*/  ISETP.GE.AND P3, PT, R6, UR4, PT ;  /* 0x0000000406007c0c */ /* 0x000fe2000bf66270 */
[----:B------:R-:W-:Y:S02]  /*65340*/  ULDC UR4, c[0x0][0x228] ;  /* 0x00008a0000047ab9 */ /* 0x000fe40000000800 */
[----:B------:R-:W-:Y:S01]  /*65350*/  ISETP.LT.AND P5, PT, R3, UR4, !P5 ;  /* 0x0000000403007c0c */ /* 0x000fe2000efa1270 */
[----:B------:R-:W-:Y:S01]  /*65360*/  ULDC UR4, c[0x0][0x22c] ;  /* 0x00008b0000047ab9 */ /* 0x000fe20000000800 */
[----:B0-----:R-:W-:Y:S01]  /*65370*/  PRMT R7, R251, 0x7773, RZ ;  /* 0x00007773fb077816 */ /* 0x001fe200000000ff */
[----:B------:R-:W3:Y:S04]  /*65380*/  LDL.LU.64 R182, [R1+0x3e0] ;  /* 0x0003e00001b67983 */ /* 0x000ee80000300a00 */
[----:B----4-:R0:W-:Y:S04]  /*65390*/  @P2 STG.E.U8 desc[UR58][R178.64], R7 ;  /* 0x00000007b2002986 */ /* 0x0101e8000c10113a */
[----:B------:R-:W4:Y:S01]  /*653a0*/  LDL.LU.64 R250, [R1+0x3d8] ;  /* 0x0003d80001fa7983 */ /* 0x000f220000300a00 */
[----:B--2---:R-:W-:-:S05]  /*653b0*/  PRMT R6, R184, 0x7770, RZ ;  /* 0x00007770b8067816 */ /* 0x004fca00000000ff */
[----:B------:R1:W-:Y:S01]  /*653c0*/  @P6 STG.E.U8 desc[UR58][R180.64], R6 ;  /* 0x00000006b4006986 */ /* 0x0003e2000c10113a */
[----:B------:R-:W-:Y:S01]  /*653d0*/  ISETP.LT.AND P6, PT, R2, UR6, !P0 ;  /* 0x0000000602007c0c */ /* 0x000fe2000c7c1270 */
[----:B0-----:R-:W-:Y:S01]  /*653e0*/  VIADD R7, R0, 0x19b ;  /* 0x0000019b00077836 */ /* 0x001fe20000000000 */
[----:B------:R-:W-:Y:S01]  /*653f0*/  ULDC UR6, c[0x0][0x228] ;  /* 0x00008a0000067ab9 */ /* 0x000fe20000000800 */
[----:B-1----:R-:W-:-:S05]  /*65400*/  PRMT R6, R184, 0x7771, RZ ;  /* 0x00007771b8067816 */ /* 0x002fca00000000ff */
[----:B---3--:R0:W-:Y:S02]  /*65410*/  @P5 STG.E.U8 desc[UR58][R236.64], R6 ;  /* 0x00000006ec005986 */ /* 0x0081e4000c10113a */
[----:B0-----:R-:W-:Y:S02]  /*65420*/  PRMT R6, R184, 0x7772, RZ ;  /* 0x00007772b8067816 */ /* 0x001fe400000000ff */
[----:B------:R-:W2:Y:S04]  /*65430*/  LDL.LU.64 R236, [R1+0x3c8] ;  /* 0x0003c80001ec7983 */ /* 0x000ea80000300a00 */
[----:B------:R-:W3:Y:S04]  /*65440*/  LDL.LU.64 R178, [R1+0x3c0] ;  /* 0x0003c00001b27983 */ /* 0x000ee80000300a00 */
[----:B------:R-:W3:Y:S04]  /*65450*/  LDL.LU.64 R180, [R1+0x3b8] ;  /* 0x0003b80001b47983 */ /* 0x000ee80000300a00 */
[----:B------:R0:W-:Y:S04]  /*65460*/  @P6 STG.E.U8 desc[UR58][R186.64], R6 ;  /* 0x00000006ba006986 */ /* 0x0001e8000c10113a */
[----:B0-----:R-:W2:Y:S01]  /*65470*/  LDL.LU.64 R186, [R1+0x1460] ;  /* 0x0014600001ba7983 */ /* 0x001ea20000300a00 */
[----:B------:R-:W-:Y:S01]  /*65480*/  ISETP.GE.AND P2, PT, R7, UR4, PT ;  /* 0x0000000407007c0c */ /* 0x000fe2000bf46270 */
[----:B------:R-:W-:Y:S01]  /*65490*/  ULDC UR4, c[0x0][0x228] ;  /* 0x00008a0000047ab9 */ /* 0x000fe20000000800 */
        /* <DEDUP_REMOVED lines=8> */
[----:B------:R-:W-:Y:S01]  /*65520*/  ISETP.GE.AND P6, PT, R7, UR4, PT ;  /* 0x0000000407007c0c */ /* 0x000fe2000bfc6270 */
[----:B------:R-:W-:Y:S01]  /*65530*/  ULDC UR4, c[0x0][0x228] ;  /* 0x00008a0000047ab9 */ /* 0x000fe20000000800 */
[----:B------:R-:W-:-:S02]  /*65540*/  PRMT R7, R185, 0x7770, RZ ;  /* 0x00007770b9077816 */ /* 0x000fc400000000ff */
[----:B------:R-:W-:Y:S01]  /*65550*/  PRMT R6, R185, 0x7771, RZ ;  /* 0x00007771b9067816 */ /* 0x000fe200000000ff */
[----:B------:R-:W-:Y:S04]  /*65560*/  @P0 STG.E.U8 desc[UR58][R182.64], R184 ;  /* 0x000000b8b6000986 */ /* 0x000fe8000c10113a */
[----:B----4-:R0:W-:Y:S04]  /*65570*/  @P5 STG.E.U8 desc[UR58][R250.64], R7 ;  /* 0x00000007fa005986 */ /* 0x0101e8000c10113a */
[----:B0-----:R-:W4:Y:S01]  /*65580*/  LDL.LU.64 R250, [R1+0x3b0] ;  /* 0x0003b00001fa7983 */ /* 0x001f220000300a00 */
[----:B------:R-:W-:Y:S01]  /*65590*/  ISETP.LT.AND P0, PT, R2, UR4, !P2 ;  /* 0x0000000402007c0c */ /* 0x000fe2000d701270 */
[----:B------:R-:W-:Y:S01]  /*655a0*/  ULDC UR4, c[0x0][0x22c] ;  /* 0x00008b0000047ab9 */ /* 0x000fe20000000800 */
[----:B------:R-:W-:Y:S01]  /*655b0*/  ISETP.LT.AND P2, PT, R3, UR6, !P2 ;  /* 0x0000000603007c0c */ /* 0x000fe2000d741270 */
[----:B------:R-:W-:Y:S01]  /*655c0*/  ULDC UR6, c[0x0][0x228] ;  /* 0x00008a0000067ab9 */ /* 0x000fe20000000800 */
[----:B--2---:R0:W-:Y:S04]  /*655d0*/  @P3 STG.E.U8 desc[UR58][R186.64], R6 ;  /* 0x00000006ba003986 */ /* 0x0041e8000c10113a */
[----:B0-----:R-:W2:Y:S01]  /*655e0*/  LDL.LU.64 R186, [R1+0x1458] ;  /* 0x0014580001ba7983 */ /* 0x001ea20000300a00 */
[----:B------:R-:W-:-:S02]  /*655f0*/  PRMT R7, R185, 0x7772, RZ ;  /* 0x00007772b9077816 */ /* 0x000fc400000000ff */
[----:B------:R-:W-:Y:S01]  /*65600*/  PRMT R185, R185, 0x7773, RZ ;  /* 0x00007773b9b97816 */ /* 0x000fe200000000ff */
[----:B------:R-:W4:Y:S04]  /*65610*/  LDL.LU.64 R182, [R1+0x3a0] ;  /* 0x0003a00001b67983 */ /* 0x000f280000300a00 */
[----:B------:R0:W-:Y:S04]  /*65620*/  @P0 STG.E.U8 desc[UR58][R236.64], R7 ;  /* 0x00000007ec000986 */ /* 0x0001e8000c10113a */
[----:B---3--:R1:W-:Y:S04]  /*65630*/  @P2 STG.E.U8 desc[UR58][R178.64], R185 ;  /* 0x000000b9b2002986 */ /* 0x0083e8000c10113a */
[----:B0-----:R-:W3:Y:S04]  /*65640*/  LDL.LU.64 R236, [R1+0x398] ;  /* 0x0003980001ec7983 */ /* 0x001ee80000300a00 */
[----:B-1----:R-:W3:Y:S01]  /*65650*/  LDL.LU.64 R184, [R1+0x3a8] ;  /* 0x0003a80001b87983 */ /* 0x002ee20000300a00 */
        /* <DEDUP_REMOVED lines=11> */
[----:B--2---:R-:W-:-:S05]  /*65710*/  PRMT R6, R186, 0x7770, RZ ;  /* 0x00007770ba067816 */ /* 0x004fca00000000ff */
[----:B------:R0:W-:Y:S02]  /*65720*/  @P5 STG.E.U8 desc[UR58][R180.64], R6 ;  /* 0x00000006b4005986 */ /* 0x0001e4000c10113a */
[----:B0-----:R-:W-:-:S05]  /*65730*/  PRMT R6, R186, 0x7771, RZ ;  /* 0x00007771ba067816 */ /* 0x001fca00000000ff */
[----:B----4-:R0:W-:Y:S04]  /*65740*/  @P6 STG.E.U8 desc[UR58][R250.64], R6 ;  /* 0x00000006fa006986 */ /* 0x0101e8000c10113a */
[----:B0-----:R-:W2:Y:S01]  /*65750*/  LDL.LU.64 R250, [R1+0x388] ;  /* 0x0003880001fa7983 */ /* 0x001ea20000300a00 */
[C---:B------:R-:W-:Y:S01]  /*65760*/  ISETP.LT.AND P5, PT, R2.reuse, UR6, !P3 ;  /* 0x0000000602007c0c */ /* 0x040fe2000dfa1270 */
[----:B------:R-:W-:Y:S01]  /*65770*/  ULDC UR6, c[0x0][0x228] ;  /* 0x00008a0000067ab9 */ /* 0x000fe20000000800 */
[----:B------:R-:W-:Y:S01]  /*65780*/  ISETP.GE.AND P2, PT, R7, UR4, PT ;  /* 0x0000000407007c0c */ /* 0x000fe2000bf46270 */
[----:B------:R-:W-:Y:S01]  /*65790*/  ULDC UR4, c[0x0][0x228] ;  /* 0x00008a0000047ab9 */ /* 0x000fe20000000800 */
[C---:B------:R-:W-:Y:S01]  /*657a0*/  ISETP.LT.AND P3, PT, R3.reuse, UR6, !P3 ;  /* 0x0000000603007c0c */ /* 0x040fe2000df61270 */
[----:B------:R-:W-:Y:S01]  /*657b0*/  ULDC UR6, c[0x0][0x228] ;  /* 0x00008a0000067ab9 */ /* 0x000fe20000000800 */
[----:B------:R-:W-:Y:S01]  /*657c0*/  ISETP.LT.AND P6, PT, R2, UR4, !P0 ;  /* 0x0000000402007c0c */ /* 0x000fe2000c7c1270 */
[----:B------:R-:W-:Y:S01]  /*657d0*/  VIADD R7, R0, 0x1a0 ;  /* 0x000001a000077836 */ /* 0x000fe20000000000 */
[C---:B------:R-:W-:Y:S01]  /*657e0*/  PRMT R6, R186.reuse, 0x7772, RZ ;  /* 0x00007772ba067816 */ /* 0x040fe200000000ff */
[----:B------:R-:W-:Y:S01]  /*657f0*/  ULDC UR4, c[0x0][0x22c] ;  /* 0x00008b0000047ab9 */ /* 0x000fe20000000800 */
[----:B------:R-:W-:Y:S01]  /*65800*/  ISETP.LT.AND P0, PT, R3, UR6, !P0 ;  /* 0x0000000603007c0c */ /* 0x000fe2000c701270 */
[----:B------:R-:W4:Y:S01]  /*65810*/  LDL.LU.64 R178, [R1+0x380] ;  /* 0x0003800001b27983 */ /* 0x000f220000300a00 */
[----:B------:R-:W-:Y:S01]  /*65820*/  PRMT R186, R186, 0x7773, RZ ;  /* 0x00007773baba7816 */ /* 0x000fe200000000ff */
[----:B------:R-:W-:-:S02]  /*65830*/  ULDC UR6, c[0x0][0x228] ;  /* 0x00008a0000067ab9 */ /* 0x000fc40000000800 */
[----:B---3--:R0:W-:Y:S01]  /*65840*/  @P5 STG.E.U8 desc[UR58][R184.64], R6 ;  /* 0x00000006b8005986 */ /* 0x0081e2000c10113a */
[----:B------:R-:W-:Y:S01]  /*65850*/  ISETP.GE.AND P5, PT, R7, UR4, PT ;  /* 0x0000000407007c0c */ /* 0x000fe2000bfa6270 */
[----:B------:R-:W-:Y:S01]  /*65860*/  ULDC UR4, c[0x0][0x228] ;  /* 0x00008a0000047ab9 */ /* 0x000fe20000000800 */
[C---:B------:R-:W-:Y:S01]  /*65870*/  PRMT R7, R187.reuse, 0x7770, RZ ;  /* 0x00007770bb077816 */ /* 0x040fe200000000ff */
[----:B------:R-:W-:Y:S04]  /*65880*/  @P3 STG.E.U8 desc[UR58][R182.64], R186 ;  /* 0x000000bab6003986 */ /* 0x000fe8000c10113a */
[----:B------:R-:W3:Y:S01]  /*65890*/  LDL.LU.64 R180, [R1+0x378] ;  /* 0x0003780001b47983 */ /* 0x000ee20000300a00 */
[----:B0-----:R-:W-:-:S03]  /*658a0*/  PRMT R6, R187, 0x7771, RZ ;  /* 0x00007771bb067816 */ /* 0x001fc600000000ff */
[----:B------:R0:W-:Y:S04]  /*658b0*/  @P6 STG.E.U8 desc[UR58][R236.64], R7 ;  /* 0x00000007ec006986 */ /* 0x0001e8000c10113a */
[----:B------:R1:W-:Y:S04]  /*658c0*/  @P0 STG.E.U8 desc[UR58][R188.64], R6 ;  /* 0x00000006bc000986 */ /* 0x0003e8000c10113a */
[----:B0-----:R-:W3:Y:S04]  /*658d0*/  LDL.LU.64 R236, [R1+0x370] ;  /* 0x0003700001ec7983 */ /* 0x001ee80000300a00 */
[----:B-1----:R-:W3:Y:S01]  /*658e0*/  LDL.LU.64 R188, [R1+0x1450] ;  /* 0x0014500001bc7983 */ /* 0x002ee20000300a00 */
[----:B------:R-:W-:-:S02]  /*658f0*/  ISETP.LT.AND P3, PT, R2, UR4, !P2 ;  /* 0x0000000402007c0c */ /* 0x000fc4000d761270 */
[----:B------:R-:W-:Y:S01]  /*65900*/  PRMT R7, R187, 0x7772, RZ ;  /* 0x00007772bb077816 */ /* 0x000fe200000000ff */
[----:B------:R-:W3:Y:S01]  /*65910*/  LDL.LU.64 R184, [R1+0x368] ;  /* 0x0003680001b87983 */ /* 0x000ee20000300a00 */
[----:B------:R-:W-:Y:S01]  /*65920*/  VIADD R6, R0, 0x1a1 ;  /* 0x000001a100067836 */ /* 0x000fe20000000000 */
[----:B------:R-:W-:Y:S02]  /*65930*/  ULDC UR4, c[0x0][0x22c] ;  /* 0x00008b0000047ab9 */ /* 0x000fe40000000800 */
[----:B------:R-:W3:Y:S06]  /*65940*/  LDL.LU.64 R182, [R1+0x360] ;  /* 0x0003600001b67983 */ /* 0x000eec0000300a00 */
[----:B--2---:R0:W-:Y:S04]  /*65950*/  @P3 STG.E.U8 desc[UR58][R250.64], R7 ;  /* 0x00000007fa003986 */ /* 0x0041e8000c10113a */
[----:B0-----:R-:W2:Y:S01]  /*65960*/  LDL.LU.64 R250, [R1+0x358] ;  /* 0x0003580001fa7983 */ /* 0x001ea20000300a00 */
[----:B------:R-:W-:Y:S01]  /*65970*/  ISETP.GE.AND P0, PT, R6, UR4, PT ;  /* 0x0000000406007c0c */ /* 0x000fe2000bf06270 */
[----:B------:R-:W-:Y:S01]  /*65980*/  VIADD R6, R0, 0x1a2 ;  /* 0x000001a200067836 */ /* 0x000fe20000000000 */
[----:B------:R-:W-:Y:S01]  /*65990*/  ISETP.LT.AND P2, PT, R3, UR6, !P2 ;  /* 0x0000000603007c0c */ /* 0x000fe2000d741270 */
[----:B------:R-:W-:Y:S01]  /*659a0*/  ULDC UR4, c[0x0][0x22c] ;  /* 0x00008b0000047ab9 */ /* 0x000fe20000000800 */
[----:B------:R-:W-:Y:S01]  /*659b0*/  ISETP.LT.AND P6, PT, R2, UR8, !P5 ;  /* 0x0000000802007c0c */ /* 0x000fe2000efc1270 */
[----:B------:R-:W-:Y:S01]  /*659c0*/  ULDC UR6, c[0x0][0x228] ;  /* 0x00008a0000067ab9 */ /* 0x000fe20000000800 */
[----:B------:R-:W-:Y:S01]  /*659d0*/  ISETP.GE.AND P3, PT, R6, UR4, PT ;  /* 0x0000000406007c0c */ /* 0x000fe2000bf66270 */
[----:B------:R-:W-:Y:S01]  /*659e0*/  ULDC UR4, c[0x0][0x228] ;  /* 0x00008a0000047ab9 */ /* 0x000fe20000000800 */
[----:B------:R-:W-:Y:S01]  /*659f0*/  PRMT R187, R187, 0x7773, RZ ;  /* 0x00007773bbbb7816 */ /* 0x000fe200000000ff */
[----:B------:R-:W-:Y:S01]  /*65a00*/  VIADD R7, R0, 0x1a3 ;  /* 0x000001a300077836 */ /* 0x000fe20000000000 */
[----:B------:R-:W-:Y:S01]  /*65a10*/  ISETP.LT.AND P5, PT, R3, UR4, !P5 ;  /* 0x0000000403007c0c */ /* 0x000fe2000efa1270 */
[----:B------:R-:W-:Y:S01]  /*65a20*/  ULDC UR4, c[0x0][0x22c] ;  /* 0x00008b0000047ab9 */ /* 0x000fe20000000800 */
[----:B------:R-:W-:-:S03]  /*65a30*/  ULDC UR8, c[0x0][0x228] ;  /* 0x00008a0000087ab9 */ /* 0x000fc60000000800 */
[----:B----4-:R-:W-:Y:S01]  /*65a40*/  @P2 STG.E.U8 desc[UR58][R178.64], R187 ;  /* 0x000000bbb2002986 */ /* 0x010fe2000c10113a */
[----:B------:R-:W-:Y:S01]  /*65a50*/  ISETP.GE.AND P2, PT, R7, UR4, PT ;  /* 0x0000000407007c0c */ /* 0x000fe2000bf46270 */
[----:B------:R-:W-:Y:S01]  /*65a60*/  ULDC UR4, c[0x0][0x228] ;  /* 0x00008a0000047ab9 */ /* 0x000fe20000000800 */
[----:B---3--:R-:W-:-:S05]  /*65a70*/  PRMT R6, R188, 0x7770, RZ ;  /* 0x00007770bc067816 */ /* 0x008fca00000000ff */
[----:B------:R0:W-:Y:S01]  /*65a80*/  @P6 STG.E.U8 desc[UR58][R180.64], R6 ;  /* 0x00000006b4006986 */ /* 0x0001e2000c10113a */
[----:B------:R-:W-:Y:S01]  /*65a90*/  ISETP.LT.AND P6, PT, R2, UR6, !P0 ;  /* 0x0000000602007c0c */ /* 0x000fe2000c7c1270 */
[----:B------:R-:W-:Y:S01]  /*65aa0*/  ULDC UR6, c[0x0][0x228] ;  /* 0x00008a0000067ab9 */ /* 0x000fe20000000800 */
[----:B0-----:R-:W-:-:S05]  /*65ab0*/  PRMT R6, R188, 0x7771, RZ ;  /* 0x00007771bc067816 */ /* 0x001fca00000000ff */
[----:B------:R0:W-:Y:S01]  /*65ac0*/  @P5 STG.E.U8 desc[UR58][R236.64], R6 ;  /* 0x00000006ec005986 */ /* 0x0001e2000c10113a */
[C---:B------:R-:W-:Y:S01]  /*65ad0*/  ISETP.LT.AND P0, PT, R3.reuse, UR6, !P0 ;  /* 0x0000000603007c0c */ /* 0x040fe2000c701270 */
[----:B------:R-:W-:Y:S01]  /*65ae0*/  ULDC UR6, c[0x0][0x228] ;  /* 0x00008a0000067ab9 */ /* 0x000fe20000000800 */
[----:B------:R-:W-:Y:S01]  /*65af0*/  ISETP.LT.AND P5, PT, R2, UR4, !P3 ;  /* 0x0000000402007c0c */ /* 0x000fe2000dfa1270 */
[----:B------:R-:W-:Y:S01]  /*65b00*/  VIADD R7, R0, 0x1a4 ;  /* 0x000001a400077836 */ /* 0x000fe20000000000 */
[----:B0-----:R-:W3:Y:S01]  /*65b10*/  LDL.LU.64 R236, [R1+0x348] ;  /* 0x0003480001ec7983 */ /* 0x001ee20000300a00 */
[C---:B------:R-:W-:Y:S01]  /*65b20*/  PRMT R6, R188.reuse, 0x7772, RZ ;  /* 0x00007772bc067816 */ /* 0x040fe200000000ff */
[----:B------:R-:W-:Y:S01]  /*65b30*/  ULDC UR4, c[0x0][0x22c] ;  /* 0x00008b0000047ab9 */ /* 0x000fe20000000800 */
[----:B------:R-:W-:Y:S01]  /*65b40*/  ISETP.LT.AND P3, PT, R3, UR6, !P3 ;  /* 0x0000000603007c0c */ /* 0x000fe2000df61270 */
[----:B------:R-:W4:Y:S01]  /*65b50*/  LDL.LU.64 R178, [R1+0x340] ;  /* 0x0003400001b27983 */ /* 0x000f220000300a00 */
[----:B------:R-:W-:Y:S01]  /*65b60*/  PRMT R188, R188, 0x7773, RZ ;  /* 0x00007773bcbc7816 */ /* 0x000fe200000000ff */
[----:B------:R-:W-:-:S02]  /*65b70*/  ULDC UR6, c[0x0][0x228] ;  /* 0x00008a0000067ab9 */ /* 0x000fc40000000800 */
[----:B------:R0:W-:Y:S01]  /*65b80*/  @P6 STG.E.U8 desc[UR58][R184.64], R6 ;  /* 0x00000006b8006986 */ /* 0x0001e2000c10113a */
[----:B------:R-:W-:Y:S01]  /*65b90*/  ISETP.GE.AND P6, PT, R7, UR4, PT ;  /* 0x0000000407007c0c */ /* 0x000fe2000bfc6270 */
[----:B------:R-:W-:Y:S01]  /*65ba0*/  ULDC UR4, c[0x0][0x228] ;  /* 0x00008a0000047ab9 */ /* 0x000fe20000000800 */
[C---:B------:R-:W-:Y:S01]  /*65bb0*/  PRMT R7, R189.reuse, 0x7770, RZ ;  /* 0x00007770bd077816 */ /* 0x040fe200000000ff */
[----:B------:R-:W-:Y:S04]  /*65bc0*/  @P0 STG.E.U8 desc[UR58][R182.64], R188 ;  /* 0x000000bcb6000986 */ /* 0x000fe8000c10113a */
[----:B------:R-:W4:Y:S01]  /*65bd0*/  LDL.LU.64 R180, [R1+0x338] ;  /* 0x0003380001b47983 */ /* 0x000f220000300a00 */
[----:B0-----:R-:W-:-:S03]  /*65be0*/  PRMT R6, R189, 0x7771, RZ ;  /* 0x00007771bd067816 */ /* 0x001fc600000000ff */
[----:B--2---:R0:W-:Y:S04]  /*65bf0*/  @P5 STG.E.U8 desc[UR58][R250.64], R7 ;  /* 0x00000007fa005986 */ /* 0x0041e8000c10113a */
[----:B------:R1:W-:Y:S04]  /*65c00*/  @P3 STG.E.U8 desc[UR58][R190.64], R6 ;  /* 0x00000006be003986 */ /* 0x0003e8000c10113a */
[----:B0-----:R-:W2:Y:S04]  /*65c10*/  LDL.LU.64 R250, [R1+0x330] ;  /* 0x0003300001fa7983 */ /* 0x001ea80000300a00 */
[----:B-1----:R-:W2:Y:S01]  /*65c20*/  LDL.LU.64 R190, [R1+0x1448] ;  /* 0x0014480001be7983 */ /* 0x002ea20000300a00 */
[----:B------:R-:W-:-:S02]  /*65c30*/  ISETP.LT.AND P0, PT, R2, UR4, !P2 ;  /* 0x0000000402007c0c */ /* 0x000fc4000d701270 */
[----:B------:R-:W-:Y:S01]  /*65c40*/  PRMT R7, R189, 0x7772, RZ ;  /* 0x00007772bd077816 */ /* 0x000fe200000000ff */
[----:B------:R-:W2:Y:S01]  /*65c50*/  LDL.LU.64 R184, [R1+0x328] ;  /* 0x0003280001b87983 */ /* 0x000ea20000300a00 */
[----:B------:R-:W-:Y:S01]  /*65c60*/  VIADD R6, R0, 0x1a5 ;  /* 0x000001a500067836 */ /* 0x000fe20000000000 */
[----:B------:R-:W-:Y:S02]  /*65c70*/  ULDC UR4, c[0x0][0x22c] ;  /* 0x00008b0000047ab9 */ /* 0x000fe40000000800 */
[----:B------:R-:W2:Y:S02]  /*65c80*/  LDL.LU.64 R182, [R1+0x320] ;  /* 0x0003200001b67983 */ /* 0x000ea40000300a00 */
[----:B------:R-:W-:Y:S01]  /*65c90*/  ISETP.GE.AND P3, PT, R6, UR4, PT ;  /* 0x0000000406007c0c */ /* 0x000fe2000bf66270 */
[----:B------:R-:W-:Y:S01]  /*65ca0*/  VIADD R6, R0, 0x1a6 ;  /* 0x000001a600067836 */ /* 0x000fe20000000000 */
[----:B------:R-:W-:Y:S01]  /*65cb0*/  ISETP.LT.AND P2, PT, R3, UR6, !P2 ;  /* 0x0000000603007c0c */ /* 0x000fe2000d741270 */
[----:B------:R-:W-:Y:S01]  /*65cc0*/  ULDC UR4, c[0x0][0x22c] ;  /* 0x00008b0000047ab9 */ /* 0x000fe20000000800 */
[----:B------:R-:W-:Y:S01]  /*65cd0*/  ISETP.LT.AND P5, PT, R2, UR8, !P6 ;  /* 0x0000000802007c0c */ /* 0x000fe2000f7a1270 */
[----:B------:R-:W-:Y:S01]  /*65ce0*/  ULDC UR6, c[0x0][0x228] ;  /* 0x00008a0000067ab9 */ /* 0x000fe20000000800 */
[----:B------:R-:W-:Y:S01]  /*65cf0*/  PRMT R189, R189, 0x7773, RZ ;  /* 0x00007773bdbd7816 */ /* 0x000fe200000000ff */
[----:B------:R-:W-:Y:S01]  /*65d00*/  ULDC UR8, c[0x0][0x228] ;  /* 0x00008a0000087ab9 */ /* 0x000fe20000000800 */
[----:B---3--:R0:W-:Y:S04]  /*65d10*/  @P0 STG.E.U8 desc[UR58][R236.64], R7 ;  /* 0x00000007ec000986 */ /* 0x0081e8000c10113a */
[----:B0-----:R-:W3:Y:S01]  /*65d20*/  LDL.LU.64 R236, [R1+0x318] ;  /* 0x0003180001ec7983 */ /* 0x001ee20000300a00 */
[----:B------:R-:W-:Y:S01]  /*65d30*/  ISETP.GE.AND P0, PT, R6, UR4, PT ;  /* 0x0000000406007c0c */ /* 0x000fe2000bf06270 */
[----:B------:R-:W-:-:S02]  /*65d40*/  ULDC UR4, c[0x0][0x228] ;  /* 0x00008a0000047ab9 */ /* 0x000fc40000000800 */
[----:B------:R-:W-:Y:S01]  /*65d50*/  ISETP.LT.AND P6, PT, R3, UR4, !P6 ;  /* 0x0000000403007c0c */ /* 0x000fe2000f7c1270 */
[----:B----4-:R-:W-:Y:S01]  /*65d60*/  @P2 STG.E.U8 desc[UR58][R178.64], R189 ;  /* 0x000000bdb2002986 */ /* 0x010fe2000c10113a */
[----:B------:R-:W-:Y:S01]  /*65d70*/  VIADD R7, R0, 0x1a7 ;  /* 0x000001a700077836 */ /* 0x000fe20000000000 */
[----:B------:R-:W-:Y:S01]  /*65d80*/  ULDC UR4, c[0x0][0x22c] ;  /* 0x00008b0000047ab9 */ /* 0x000fe20000000800 */
[----:B--2---:R-:W-:-:S05]  /*65d90*/  PRMT R6, R190, 0x7770, RZ ;  /* 0x00007770be067816 */ /* 0x004fca00000000ff */
[----:B------:R0:W-:Y:S02]  /*65da0*/  @P5 STG.E.U8 desc[UR58][R180.64], R6 ;  /* 0x00000006b4005986 */ /* 0x0001e4000c10113a */
[----:B0-----:R-:W-:-:S05]  /*65db0*/  PRMT R6, R190, 0x7771, RZ ;  /* 0x00007771be067816 */ /* 0x001fca00000000ff */
[----:B------:R0:W-:Y:S04]  /*65dc0*/  @P6 STG.E.U8 desc[UR58][R250.64], R6 ;  /* 0x00000006fa006986 */ /* 0x0001e8000c10113a */
        /* <DEDUP_REMOVED lines=22> */
[----:B---3--:R0:W-:Y:S04]  /*65f30*/  @P6 STG.E.U8 desc[UR58][R236.64], R7 ;  /* 0x00000007ec006986 */ /* 0x0081e8000c10113a */
        /* <DEDUP_REMOVED lines=372> */
[----:B------:R-:W2:Y:S01]  /*67680*/  LDL.LU.64 R182, [R1+0x120] ;  /* 0x0001200001b67983 */ /* 0x000ea20000300a00 */
[----:B------:R-:W-:Y:S01]  /*67690*/  ISETP.LT.AND P2, PT, R3, UR6, !P2 ;  /* 0x0000000603007c0c */ /* 0x000fe2000d741270 */
[----:B------:R-:W-:Y:S01]  /*676a0*/  ULDC UR6, c[0x0][0x228] ;  /* 0x00008a0000067ab9 */ /* 0x000fe20000000800 */
[----:B------:R-:W-:Y:S01]  /*676b0*/  ISETP.LT.AND P5, PT, R2, UR8, !P6 ;  /* 0x0000000802007c0c */ /* 0x000fe2000f7a1270 */
[----:B------:R-:W-:Y:S01]  /*676c0*/  ULDC UR8, c[0x0][0x228] ;  /* 0x00008a0000087ab9 */ /* 0x000fe20000000800 */
[----:B------:R-:W-:Y:S01]  /*676d0*/  ISETP.GE.AND P3, PT, R6, UR4, PT ;  /* 0x0000000406007c0c */ /* 0x000fe2000bf66270 */
[----:B------:R-:W-:Y:S01]  /*676e0*/  VIADD R6, R0, 0x1c6 ;  /* 0x000001c600067836 */ /* 0x000fe20000000000 */
[----:B------:R-:W-:Y:S01]  /*676f0*/  ULDC UR4, c[0x0][0x22c] ;  /* 0x00008b0000047ab9 */ /* 0x000fe20000000800 */
[----:B------:R-:W-:Y:S01]  /*67700*/  PRMT R205, R205, 0x7773, RZ ;  /* 0x00007773cdcd7816 */ /* 0x000fe200000000ff */
[----:B---3--:R0:W-:Y:S04]  /*67710*/  @P0 STG.E.U8 desc[UR58][R236.64], R7 ;  /* 0x00000007ec000986 */ /* 0x0081e8000c10113a */
[----:B0-----:R-:W3:Y:S01]  /*67720*/  LDL.LU.64 R236, [R1+0x118] ;  /* 0x0001180001ec7983 */ /* 0x001ee20000300a00 */
[----:B------:R-:W-:Y:S01]  /*67730*/  ISETP.GE.AND P0, PT, R6, UR4, PT ;  /* 0x0000000406007c0c */ /* 0x000fe2000bf06270 */
[----:B------:R-:W-:-:S02]  /*67740*/  ULDC UR4, c[0x0][0x228] ;  /* 0x00008a0000047ab9 */ /* 0x000fc40000000800 */
[----:B----4-:R-:W-:Y:S01]  /*67750*/  @P2 STG.E.U8 desc[UR58][R178.64], R205 ;  /* 0x000000cdb2002986 */ /* 0x010fe2000c10113a */
[----:B--2---:R-:W-:-:S05]  /*67760*/  PRMT R6, R206, 0x7770, RZ ;  /* 0x00007770ce067816 */ /* 0x004fca00000000ff */
[----:B------:R0:W-:Y:S04]  /*67770*/  @P5 STG.E.U8 desc[UR58][R180.64], R6 ;  /* 0x00000006b4005986 */ /* 0x0001e8000c10113a */
[----:B0-----:R-:W2:Y:S01]  /*67780*/  LDL.LU.64 R180, [R1+0x108] ;  /* 0x0001080001b47983 */ /* 0x001ea20000300a00 */
        /* <DEDUP_REMOVED lines=8> */
[C---:B------:R-:W-:Y:S01]  /*67810*/  ISETP.LT.AND P3, PT, R3.reuse, UR6, !P3 ;  /* 0x0000000603007c0c */ /* 0x040fe2000df61270 */
[----:B------:R-:W-:Y:S01]  /*67820*/  ULDC UR6, c[0x0][0x228] ;  /* 0x00008a0000067ab9 */ /* 0x000fe20000000800 */
[----:B------:R-:W-:Y:S01]  /*67830*/  VIADD R7, R0, 0x1c8 ;  /* 0x000001c800077836 */ /* 0x000fe20000000000 */
[----:B------:R-:W4:Y:S04]  /*67840*/  LDL.LU.64 R178, [R1+0x100] ;  /* 0x0001000001b27983 */ /* 0x000f280000300a00 */
[----:B------:R0:W-:Y:S01]  /*67850*/  @P6 STG.E.U8 desc[UR58][R250.64], R6 ;  /* 0x00000006fa006986 */ /* 0x0001e2000c10113a */
[----:B------:R-:W-:Y:S01]  /*67860*/  ISETP.LT.AND P6, PT, R2, UR4, !P0 ;  /* 0x0000000402007c0c */ /* 0x000fe2000c7c1270 */
[----:B------:R-:W-:Y:S01]  /*67870*/  ULDC UR4, c[0x0][0x22c] ;  /* 0x00008b0000047ab9 */ /* 0x000fe20000000800 */
[----:B------:R-:W-:Y:S01]  /*67880*/  ISETP.LT.AND P0, PT, R3, UR6, !P0 ;  /* 0x0000000603007c0c */ /* 0x000fe2000c701270 */
[----:B------:R-:W-:Y:S01]  /*67890*/  ULDC UR6, c[0x0][0x228] ;  /* 0x00008a0000067ab9 */ /* 0x000fe20000000800 */
[C---:B0-----:R-:W-:Y:S01]  /*678a0*/  PRMT R6, R206.reuse, 0x7772, RZ ;  /* 0x00007772ce067816 */ /* 0x041fe200000000ff */
[----:B------:R-:W4:Y:S01]  /*678b0*/  LDL.LU.64 R250, [R1+0xf8] ;  /* 0x0000f80001fa7983 */ /* 0x000f220000300a00 */
[----:B------:R-:W-:-:S03]  /*678c0*/  PRMT R206, R206, 0x7773, RZ ;  /* 0x00007773cece7816 */ /* 0x000fc600000000ff */
[----:B------:R0:W-:Y:S01]  /*678d0*/  @P5 STG.E.U8 desc[UR58][R184.64], R6 ;  /* 0x00000006b8005986 */ /* 0x0001e2000c10113a */
[----:B------:R-:W-:Y:S01]  /*678e0*/  ISETP.GE.AND P5, PT, R7, UR4, PT ;  /* 0x0000000407007c0c */ /* 0x000fe2000bfa6270 */
[----:B------:R-:W-:Y:S01]  /*678f0*/  ULDC UR4, c[0x0][0x228] ;  /* 0x00008a0000047ab9 */ /* 0x000fe20000000800 */
[C---:B------:R-:W-:Y:S01]  /*67900*/  PRMT R7, R207.reuse, 0x7770, RZ ;  /* 0x00007770cf077816 */ /* 0x040fe200000000ff */
[----:B------:R-:W-:Y:S01]  /*67910*/  @P3 STG.E.U8 desc[UR58][R182.64], R206 ;  /* 0x000000ceb6003986 */ /* 0x000fe2000c10113a */
[----:B0-----:R-:W-:-:S03]  /*67920*/  PRMT R6, R207, 0x7771, RZ ;  /* 0x00007771cf067816 */ /* 0x001fc600000000ff */
[----:B---3--:R-:W-:Y:S04]  /*67930*/  @P6 STG.E.U8 desc[UR58][R236.64], R7 ;  /* 0x00000007ec006986 */ /* 0x008fe8000c10113a */
[----:B------:R0:W-:Y:S04]  /*67940*/  @P0 STG.E.U8 desc[UR58][R208.64], R6 ;  /* 0x00000006d0000986 */ /* 0x0001e8000c10113a */
[----:B0-----:R-:W3:Y:S01]  /*67950*/  LDL.LU.64 R208, [R1+0x1400] ;  /* 0x0014000001d07983 */ /* 0x001ee20000300a00 */
[----:B------:R-:W-:Y:S02]  /*67960*/  ISETP.LT.AND P3, PT, R2, UR4, !P2 ;  /* 0x0000000402007c0c */ /* 0x000fe4000d761270 */
[----:B------:R-:W-:Y:S01]  /*67970*/  PRMT R7, R207, 0x7772, RZ ;  /* 0x00007772cf077816 */ /* 0x000fe200000000ff */
[----:B------:R-:W3:Y:S01]  /*67980*/  LDL.LU.64 R236, [R1+0xf0] ;  /* 0x0000f00001ec7983 */ /* 0x000ee20000300a00 */
[----:B------:R-:W-:Y:S01]  /*67990*/  VIADD R6, R0, 0x1c9 ;  /* 0x000001c900067836 */ /* 0x000fe20000000000 */
[----:B------:R-:W-:-:S02]  /*679a0*/  ULDC UR4, c[0x0][0x22c] ;  /* 0x00008b0000047ab9 */ /* 0x000fc40000000800 */
[----:B------:R-:W3:Y:S04]  /*679b0*/  LDL.LU.64 R184, [R1+0xe8] ;  /* 0x0000e80001b87983 */ /* 0x000ee80000300a00 */
[----:B------:R-:W3:Y:S04]  /*679c0*/  LDL.LU.64 R182, [R1+0xe0] ;  /* 0x0000e00001b67983 */ /* 0x000ee80000300a00 */
        /* <DEDUP_REMOVED lines=15> */
[----:B----4-:R0:W-:Y:S02]  /*67ac0*/  @P2 STG.E.U8 desc[UR58][R178.64], R207 ;  /* 0x000000cfb2002986 */ /* 0x0101e4000c10113a */
[----:B0-----:R-:W-:-:S05]  /*67ad0*/  VIADD R178, R0, 0x1cb ;  /* 0x000001cb00b27836 */ /* 0x001fca0000000000 */
[----:B------:R-:W-:Y:S01]  /*67ae0*/  ISETP.GE.AND P2, PT, R178, UR4, PT ;  /* 0x00000004b2007c0c */ /* 0x000fe2000bf46270 */
[----:B------:R-:W-:Y:S01]  /*67af0*/  ULDC UR4, c[0x0][0x228] ;  /* 0x00008a0000047ab9 */ /* 0x000fe20000000800 */
[C---:B---3--:R-:W-:Y:S02]  /*67b00*/  PRMT R6, R208.reuse, 0x7770, RZ ;  /* 0x00007770d0067816 */ /* 0x048fe400000000ff */
[----:B------:R-:W-:-:S03]  /*67b10*/  PRMT R179, R208, 0x7771, RZ ;  /* 0x00007771d0b37816 */ /* 0x000fc600000000ff */
[----:B------:R0:W-:Y:S01]  /*67b20*/  @P6 STG.E.U8 desc[UR58][R250.64], R6 ;  /* 0x00000006fa006986 */ /* 0x0001e2000c10113a */
[C---:B------:R-:W-:Y:S01]  /*67b30*/  ISETP.LT.AND P6, PT, R2.reuse, UR6, !P0 ;  /* 0x0000000602007c0c */ /* 0x040fe2000c7c1270 */
[----:B------:R-:W-:Y:S02]  /*67b40*/  ULDC UR6, c[0x0][0x228] ;  /* 0x00008a0000067ab9 */ /* 0x000fe40000000800 */
[C---:B------:R-:W-:Y:S01]  /*67b50*/  ISETP.LT.AND P0, PT, R3.reuse, UR6, !P0 ;  /* 0x0000000603007c0c */ /* 0x040fe2000c701270 */
[----:B------:R1:W-:Y:S01]  /*67b60*/  @P5 STG.E.U8 desc[UR58][R236.64], R179 ;  /* 0x000000b3ec005986 */ /* 0x0003e2000c10113a */
[----:B------:R-:W-:Y:S01]  /*67b70*/  ULDC UR6, c[0x0][0x228] ;  /* 0x00008a0000067ab9 */ /* 0x000fe20000000800 */
[----:B------:R-:W-:Y:S01]  /*67b80*/  ISETP.LT.AND P5, PT, R2, UR4, !P3 ;  /* 0x0000000402007c0c */ /* 0x000fe2000dfa1270 */
[----:B------:R-:W-:Y:S01]  /*67b90*/  ULDC UR4, c[0x0][0x22c] ;  /* 0x00008b0000047ab9 */ /* 0x000fe20000000800 */
[C---:B------:R-:W-:Y:S02]  /*67ba0*/  PRMT R178, R208.reuse, 0x7772, RZ ;  /* 0x00007772d0b27816 */ /* 0x040fe400000000ff */
[----:B------:R-:W-:Y:S01]  /*67bb0*/  ISETP.LT.AND P3, PT, R3, UR6, !P3 ;  /* 0x0000000603007c0c */ /* 0x000fe2000df61270 */
[----:B0-----:R-:W3:Y:S01]  /*67bc0*/  LDL.LU.64 R250, [R1+0xc8] ;  /* 0x0000c80001fa7983 */ /* 0x001ee20000300a00 */
[----:B------:R-:W-:Y:S01]  /*67bd0*/  PRMT R208, R208, 0x7773, RZ ;  /* 0x00007773d0d07816 */ /* 0x000fe200000000ff */
[----:B------:R-:W-:Y:S01]  /*67be0*/  VIADD R6, R0, 0x1cd ;  /* 0x000001cd00067836 */ /* 0x000fe20000000000 */
[----:B------:R-:W-:Y:S01]  /*67bf0*/  ULDC UR6, c[0x0][0x228] ;  /* 0x00008a0000067ab9 */ /* 0x000fe20000000800 */
[----:B------:R-:W-:Y:S01]  /*67c00*/  @P6 STG.E.U8 desc[UR58][R184.64], R178 ;  /* 0x000000b2b8006986 */ /* 0x000fe2000c10113a */
[----:B------:R-:W-:Y:S01]  /*67c10*/  ISETP.GE.AND P6, PT, R7, UR4, PT ;  /* 0x0000000407007c0c */ /* 0x000fe2000bfc6270 */
[----:B------:R-:W-:Y:S01]  /*67c20*/  ULDC UR4, c[0x0][0x228] ;  /* 0x00008a0000047ab9 */ /* 0x000fe20000000800 */
[----:B------:R-:W-:-:S02]  /*67c30*/  PRMT R7, R209, 0x7770, RZ ;  /* 0x00007770d1077816 */ /* 0x000fc400000000ff */
[C---:B-1----:R-:W-:Y:S01]  /*67c40*/  PRMT R179, R209.reuse, 0x7771, RZ ;  /* 0x00007771d1b37816 */ /* 0x042fe200000000ff */
[----:B------:R-:W-:Y:S04]  /*67c50*/  @P0 STG.E.U8 desc[UR58][R182.64], R208 ;  /* 0x000000d0b6000986 */ /* 0x000fe8000c10113a */
[----:B------:R-:W4:Y:S04]  /*67c60*/  LDL.LU.64 R236, [R1+0xc0] ;  /* 0x0000c00001ec7983 */ /* 0x000f280000300a00 */
[----:B--2---:R-:W-:Y:S04]  /*67c70*/  @P5 STG.E.U8 desc[UR58][R180.64], R7 ;  /* 0x00000007b4005986 */ /* 0x004fe8000c10113a */
[----:B------:R0:W-:Y:S04]  /*67c80*/  @P3 STG.E.U8 desc[UR58][R210.64], R179 ;  /* 0x000000b3d2003986 */ /* 0x0001e8000c10113a */
[----:B0-----:R-:W2:Y:S01]  /*67c90*/  LDL.LU.64 R210, [R1+0x13f8] ;  /* 0x0013f80001d27983 */ /* 0x001ea20000300a00 */
[----:B------:R-:W-:Y:S01]  /*67ca0*/  ISETP.LT.AND P0, PT, R2, UR4, !P2 ;  /* 0x0000000402007c0c */ /* 0x000fe2000d701270 */
[----:B------:R-:W-:Y:S01]  /*67cb0*/  ULDC UR4, c[0x0][0x22c] ;  /* 0x00008b0000047ab9 */ /* 0x000fe20000000800 */
[----:B------:R-:W-:-:S02]  /*67cc0*/  PRMT R178, R209, 0x7772, RZ ;  /* 0x00007772d1b27816 */ /* 0x000fc400000000ff */
[----:B------:R-:W-:Y:S01]  /*67cd0*/  ISETP.GE.AND P3, PT, R6, UR4, PT ;  /* 0x0000000406007c0c */ /* 0x000fe2000bf66270 */
[----:B------:R-:W-:Y:S01]  /*67ce0*/  VIADD R6, R0, 0x1ce ;  /* 0x000001ce00067836 */ /* 0x000fe20000000000 */
[----:B------:R-:W-:Y:S01]  /*67cf0*/  ISETP.LT.AND P2, PT, R3, UR6, !P2 ;  /* 0x0000000603007c0c */ /* 0x000fe2000d741270 */
[----:B------:R-:W-:Y:S01]  /*67d00*/  ULDC UR4, c[0x0][0x22c] ;  /* 0x00008b0000047ab9 */ /* 0x000fe20000000800 */
[----:B------:R-:W-:Y:S01]  /*67d10*/  ISETP.LT.AND P5, PT, R2, UR8, !P6 ;  /* 0x0000000802007c0c */ /* 0x000fe2000f7a1270 */
[----:B------:R-:W-:Y:S01]  /*67d20*/  ULDC UR6, c[0x0][0x228] ;  /* 0x00008a0000067ab9 */ /* 0x000fe20000000800 */
[----:B------:R-:W-:Y:S01]  /*67d30*/  PRMT R209, R209, 0x7773, RZ ;  /* 0x00007773d1d17816 */ /* 0x000fe200000000ff */
[----:B------:R-:W-:Y:S02]  /*67d40*/  ULDC UR8, c[0x0][0x228] ;  /* 0x00008a0000087ab9 */ /* 0x000fe40000000800 */
[----:B---3--:R0:W-:Y:S01]  /*67d50*/  @P0 STG.E.U8 desc[UR58][R250.64], R178 ;  /* 0x000000b2fa000986 */ /* 0x0081e2000c10113a */
[----:B------:R-:W-:Y:S01]  /*67d60*/  ISETP.GE.AND P0, PT, R6, UR4, PT ;  /* 0x0000000406007c0c */ /* 0x000fe2000bf06270 */
[----:B------:R-:W-:-:S02]  /*67d70*/  ULDC UR4, c[0x0][0x228] ;  /* 0x00008a0000047ab9 */ /* 0x000fc40000000800 */
[----:B------:R-:W-:Y:S01]  /*67d80*/  ISETP.LT.AND P6, PT, R3, UR4, !P6 ;  /* 0x0000000403007c0c */ /* 0x000fe2000f7c1270 */
[----:B------:R-:W-:Y:S01]  /*67d90*/  VIADD R6, R0, 0x1cf ;  /* 0x000001cf00067836 */ /* 0x000fe20000000000 */
[----:B------:R-:W-:Y:S01]  /*67da0*/  ULDC UR4, c[0x0][0x22c] ;  /* 0x00008b0000047ab9 */ /* 0x000fe20000000800 */
[----:B----4-:R-:W-:Y:S03]  /*67db0*/  @P2 STG.E.U8 desc[UR58][R236.64], R209 ;  /* 0x000000d1ec002986 */ /* 0x010fe6000c10113a */
[----:B------:R-:W-:Y:S01]  /*67dc0*/  ISETP.GE.AND P2, PT, R6, UR4, PT ;  /* 0x0000000406007c0c */ /* 0x000fe2000bf46270 */
[----:B------:R-:W-:Y:S01]  /*67dd0*/  ULDC UR4, c[0x0][0x228] ;  /* 0x00008a0000047ab9 */ /* 0x000fe20000000800 */
[----:B------:R-:W-:Y:S01]  /*67de0*/  VIADD R6, R0, 0x1d0 ;  /* 0x000001d000067836 */ /* 0x000fe20000000000 */
[C---:B--2---:R-:W-:Y:S02]  /*67df0*/  PRMT R7, R210.reuse, 0x7770, RZ ;  /* 0x00007770d2077816 */ /* 0x044fe400000000ff */
[----:B0-----:R-:W-:-:S03]  /*67e00*/  PRMT R178, R210, 0x7771, RZ ;  /* 0x00007771d2b27816 */ /* 0x001fc600000000ff */
        /* <DEDUP_REMOVED lines=8> */
[----:B------:R-:W-:Y:S01]  /*67e90*/  ISETP.LT.AND P0, PT, R3, UR6, !P0 ;  /* 0x0000000603007c0c */ /* 0x000fe2000c701270 */
[----:B------:R-:W-:Y:S01]  /*67ea0*/  ULDC UR6, c[0x0][0x228] ;  /* 0x00008a0000067ab9 */ /* 0x000fe20000000800 */
[C---:B0-----:R-:W-:Y:S01]  /*67eb0*/  PRMT R7, R210.reuse, 0x7772, RZ ;  /* 0x00007772d2077816 */ /* 0x041fe200000000ff */
[----:B------:R-:W2:Y:S01]  /*67ec0*/  LDL.LU.64 R224, [R1+0x13f0] ;  /* 0x0013f00001e07983 */ /* 0x000ea20000300a00 */
[----:B------:R-:W-:-:S02]  /*67ed0*/  PRMT R210, R210, 0x7773, RZ ;  /* 0x00007773d2d27816 */ /* 0x000fc400000000ff */
[C---:B------:R-:W-:Y:S01]  /*67ee0*/  PRMT R179, R211.reuse, 0x7771, RZ ;  /* 0x00007771d3b37816 */ /* 0x040fe200000000ff */
[----:B-1----:R-:W3:Y:S01]  /*67ef0*/  LDL.LU.64 R226, [R1+0x13e8] ;  /* 0x0013e80001e27983 */ /* 0x002ee20000300a00 */
[----:B------:R-:W-:-:S03]  /*67f00*/  PRMT R178, R211, 0x7770, RZ ;  /* 0x00007770d3b27816 */ /* 0x000fc600000000ff */
[----:B------:R0:W-:Y:S04]  /*67f10*/  @P5 STG.E.U8 desc[UR58][R220.64], R7 ;  /* 0x00000007dc005986 */ /* 0x0001e8000c10113a */
[----:B------:R1:W-:Y:S04]  /*67f20*/  @P3 STG.E.U8 desc[UR58][R222.64], R210 ;  /* 0x000000d2de003986 */ /* 0x0003e8000c10113a */
[----:B------:R4:W-:Y:S04]  /*67f30*/  @P6 STG.E.U8 desc[UR58][R216.64], R178 ;  /* 0x000000b2d8006986 */ /* 0x0009e8000c10113a */
[----:B0-----:R-:W2:Y:S04]  /*67f40*/  LDL.LU.64 R220, [R1+0x13e0] ;  /* 0x0013e00001dc7983 */ /* 0x001ea80000300a00 */
[----:B-1----:R-:W3:Y:S04]  /*67f50*/  LDL.LU.64 R222, [R1+0x13d8] ;  /* 0x0013d80001de7983 */ /* 0x002ee80000300a00 */
[----:B----4-:R-:W4:Y:S04]  /*67f60*/  LDL.LU.64 R216, [R1+0x13d0] ;  /* 0x0013d00001d87983 */ /* 0x010f280000300a00 */
[----:B------:R0:W-:Y:S04]  /*67f70*/  @P0 STG.E.U8 desc[UR58][R212.64], R179 ;  /* 0x000000b3d4000986 */ /* 0x0001e8000c10113a */
[----:B0-----:R-:W2:Y:S01]  /*67f80*/  LDL.LU.64 R212, [R1+0x13c8] ;  /* 0x0013c80001d47983 */ /* 0x001ea20000300a00 */
[----:B------:R-:W-:Y:S01]  /*67f90*/  ISETP.GE.AND P5, PT, R6, UR4, PT ;  /* 0x0000000406007c0c */ /* 0x000fe2000bfa6270 */
[----:B------:R-:W-:-:S02]  /*67fa0*/  ULDC UR4, c[0x0][0x228] ;  /* 0x00008a0000047ab9 */ /* 0x000fc40000000800 */
[----:B------:R-:W-:Y:S02]  /*67fb0*/  ISETP.LT.AND P3, PT, R2, UR4, !P2 ;  /* 0x0000000402007c0c */ /* 0x000fe4000d761270 */
[----:B------:R-:W-:Y:S01]  /*67fc0*/  PRMT R7, R211, 0x7772, RZ ;  /* 0x00007772d3077816 */ /* 0x000fe200000000ff */
[----:B------:R-:W-:Y:S01]  /*67fd0*/  VIADD R6, R0, 0x1d1 ;  /* 0x000001d100067836 */ /* 0x000fe20000000000 */
[----:B------:R-:W-:Y:S01]  /*67fe0*/  ISETP.LT.AND P2, PT, R3, UR6, !P2 ;  /* 0x0000000603007c0c */ /* 0x000fe2000d741270 */
[----:B------:R-:W-:Y:S01]  /*67ff0*/  ULDC UR4, c[0x0][0x22c] ;  /* 0x00008b0000047ab9 */ /* 0x000fe20000000800 */
[----:B------:R-:W-:Y:S01]  /*68000*/  PRMT R211, R211, 0x7773, RZ ;  /* 0x00007773d3d37816 */ /* 0x000fe200000000ff */
[----:B------:R-:W-:-:S06]  /*68010*/  ULDC UR6, c[0x0][0x228] ;  /* 0x00008a0000067ab9 */ /* 0x000fcc0000000800 */
[----:B------:R0:W-:Y:S04]  /*68020*/  @P3 STG.E.U8 desc[UR58][R218.64], R7 ;  /* 0x00000007da003986 */ /* 0x0001e8000c10113a */
[----:B------:R1:W-:Y:S04]  /*68030*/  @P2 STG.E.U8 desc[UR58][R214.64], R211 ;  /* 0x000000d3d6002986 */ /* 0x0003e8000c10113a */
[----:B0-----:R-:W3:Y:S04]  /*68040*/  LDL.LU.64 R218, [R1+0x13c0] ;  /* 0x0013c00001da7983 */ /* 0x001ee80000300a00 */
[----:B-1----:R-:W4:Y:S04]  /*68050*/  LDL.LU.64 R214, [R1+0x13b8] ;  /* 0x0013b80001d67983 */ /* 0x002f280000300a00 */
[----:B------:R-:W3:Y:S04]  /*68060*/  LDL.LU R250, [R1+0x60] ;  /* 0x0000600001fa7983 */ /* 0x000ee80000300800 */
[----:B------:R-:W3:Y:S04]  /*68070*/  LDL.LU R236, [R1+0x64] ;  /* 0x0000640001ec7983 */ /* 0x000ee80000300800 */
[----:B------:R-:W3:Y:S01]  /*68080*/  LDL.LU R237, [R1+0x68] ;  /* 0x0000680001ed7983 */ /* 0x000ee20000300800 */
[----:B------:R-:W-:Y:S01]  /*68090*/  ISETP.LT.AND P6, PT, R2, UR8, !P5 ;  /* 0x0000000802007c0c */ /* 0x000fe2000efc1270 */
[----:B------:R-:W-:-:S02]  /*680a0*/  ULDC UR8, c[0x0][0x228] ;  /* 0x00008a0000087ab9 */ /* 0x000fc40000000800 */
[----:B------:R-:W3:Y:S01]  /*680b0*/  LDL.LU R251, [R1+0x6c] ;  /* 0x00006c0001fb7983 */ /* 0x000ee20000300800 */
[----:B------:R-:W-:Y:S01]  /*680c0*/  ISETP.GE.AND P0, PT, R6, UR4, PT ;  /* 0x0000000406007c0c */ /* 0x000fe2000bf06270 */
[----:B------:R-:W-:Y:S01]  /*680d0*/  VIADD R6, R0, 0x1d2 ;  /* 0x000001d200067836 */ /* 0x000fe20000000000 */
[----:B------:R-:W-:-:S04]  /*680e0*/  ULDC UR4, c[0x0][0x22c] ;  /* 0x00008b0000047ab9 */ /* 0x000fc80000000800 */
[----:B------:R-:W-:Y:S01]  /*680f0*/  ISETP.GE.AND P3, PT, R6, UR4, PT ;  /* 0x0000000406007c0c */ /* 0x000fe2000bf66270 */
[----:B------:R-:W-:Y:S02]  /*68100*/  ULDC UR4, c[0x0][0x228] ;  /* 0x00008a0000047ab9 */ /* 0x000fe40000000800 */
[----:B------:R-:W-:Y:S01]  /*68110*/  ISETP.LT.AND P5, PT, R3, UR4, !P5 ;  /* 0x0000000403007c0c */ /* 0x000fe2000efa1270 */
[----:B------:R-:W-:Y:S01]  /*68120*/  VIADD R6, R0, 0x1d3 ;  /* 0x000001d300067836 */ /* 0x000fe20000000000 */
[----:B------:R-:W-:-:S04]  /*68130*/  ULDC UR4, c[0x0][0x22c] ;  /* 0x00008b0000047ab9 */ /* 0x000fc80000000800 */
[----:B------:R-:W-:Y:S01]  /*68140*/  ISETP.GE.AND P2, PT, R6, UR4, PT ;  /* 0x0000000406007c0c */ /* 0x000fe2000bf46270 */
[----:B------:R-:W-:Y:S01]  /*68150*/  ULDC UR4, c[0x0][0x228] ;  /* 0x00008a0000047ab9 */ /* 0x000fe20000000800 */
[----:B------:R-:W-:Y:S01]  /*68160*/  VIADD R6, R0, 0x1d4 ;  /* 0x000001d400067836 */ /* 0x000fe20000000000 */
[----:B--2---:R-:W-:-:S05]  /*68170*/  PRMT R179, R212, 0x7770, RZ ;  /* 0x00007770d4b37816 */ /* 0x004fca00000000ff */
[----:B------:R0:W-:Y:S01]  /*68180*/  @P6 STG.E.U8 desc[UR58][R248.64], R179 ;  /* 0x000000b3f8006986 */ /* 0x0001e2000c10113a */
[----:B------:R-:W-:Y:S01]  /*68190*/  ISETP.LT.AND P6, PT, R2, UR6, !P0 ;  /* 0x0000000602007c0c */ /* 0x000fe2000c7c1270 */
[----:B------:R-:W-:Y:S01]  /*681a0*/  ULDC UR6, c[0x0][0x228] ;  /* 0x00008a0000067ab9 */ /* 0x000fe20000000800 */
[C---:B------:R-:W-:Y:S02]  /*681b0*/  PRMT R7, R212.reuse, 0x7771, RZ ;  /* 0x00007771d4077816 */ /* 0x040fe400000000ff */
[----:B------:R-:W-:Y:S01]  /*681c0*/  ISETP.LT.AND P0, PT, R3, UR6, !P0 ;  /* 0x0000000603007c0c */ /* 0x000fe2000c701270 */
[----:B------:R-:W-:Y:S01]  /*681d0*/  ULDC UR6, c[0x0][0x228] ;  /* 0x00008a0000067ab9 */ /* 0x000fe20000000800 */
[----:B------:R-:W-:Y:S01]  /*681e0*/  PRMT R181, R212, 0x7773, RZ ;  /* 0x00007773d4b57816 */ /* 0x000fe200000000ff */
[----:B------:R1:W-:Y:S01]  /*681f0*/  @P5 STG.E.U8 desc[UR58][R246.64], R7 ;  /* 0x00000007f6005986 */ /* 0x0003e2000c10113a */
[----:B------:R-:W-:Y:S02]  /*68200*/  ISETP.LT.AND P5, PT, R2, UR4, !P3 ;  /* 0x0000000402007c0c */ /* 0x000fe4000dfa1270 */
[----:B0-----:R-:W-:-:S02]  /*68210*/  PRMT R179, R212, 0x7772, RZ ;  /* 0x00007772d4b37816 */ /* 0x001fc400000000ff */
[----:B------:R-:W-:Y:S01]  /*68220*/  ISETP.LT.AND P3, PT, R3, UR6, !P3 ;  /* 0x0000000603007c0c */ /* 0x000fe2000df61270 */
[----:B------:R-:W-:Y:S01]  /*68230*/  ULDC UR4, c[0x0][0x22c] ;  /* 0x00008b0000047ab9 */ /* 0x000fe20000000800 */
[C---:B------:R-:W-:Y:S01]  /*68240*/  PRMT R183, R213.reuse, 0x7771, RZ ;  /* 0x00007771d5b77816 */ /* 0x040fe200000000ff */
[----:B------:R-:W-:Y:S01]  /*68250*/  ULDC UR6, c[0x0][0x228] ;  /* 0x00008a0000067ab9 */ /* 0x000fe20000000800 */
[----:B------:R0:W-:Y:S01]  /*68260*/  @P6 STG.E.U8 desc[UR58][R244.64], R179 ;  /* 0x000000b3f4006986 */ /* 0x0001e2000c10113a */
[----:B------:R-:W-:Y:S01]  /*68270*/  ISETP.GE.AND P6, PT, R6, UR4, PT ;  /* 0x0000000406007c0c */ /* 0x000fe2000bfc6270 */
[----:B------:R-:W-:Y:S02]  /*68280*/  ULDC UR4, c[0x0][0x228] ;  /* 0x00008a0000047ab9 */ /* 0x000fe40000000800 */
[----:B------:R4:W-:Y:S01]  /*68290*/  @P0 STG.E.U8 desc[UR58][R242.64], R181 ;  /* 0x000000b5f2000986 */ /* 0x0009e2000c10113a */
[----:B------:R-:W-:Y:S02]  /*682a0*/  ISETP.LT.AND P0, PT, R2, UR4, !P2 ;  /* 0x0000000402007c0c */ /* 0x000fe4000d701270 */
[----:B-1----:R-:W-:Y:S01]  /*682b0*/  PRMT R7, R213, 0x7770, RZ ;  /* 0x00007770d5077816 */ /* 0x002fe200000000ff */
[----:B------:R-:W-:Y:S01]  /*682c0*/  VIADD R6, R0, 0x1d5 ;  /* 0x000001d500067836 */ /* 0x000fe20000000000 */
[----:B------:R-:W-:Y:S01]  /*682d0*/  ULDC UR4, c[0x0][0x22c] ;  /* 0x00008b0000047ab9 */ /* 0x000fe20000000800 */
[----:B------:R-:W-:Y:S01]  /*682e0*/  ISETP.LT.AND P2, PT, R3, UR6, !P2 ;  /* 0x0000000603007c0c */ /* 0x000fe2000d741270 */
[----:B------:R-:W-:Y:S01]  /*682f0*/  ULDC UR6, c[0x0][0x228] ;  /* 0x00008a0000067ab9 */ /* 0x000fe20000000800 */
[----:B------:R1:W-:Y:S04]  /*68300*/  @P5 STG.E.U8 desc[UR58][R240.64], R7 ;  /* 0x00000007f0005986 */ /* 0x0003e8000c10113a */
[----:B------:R-:W-:Y:S01]  /*68310*/  @P3 STG.E.U8 desc[UR58][R238.64], R183 ;  /* 0x000000b7ee003986 */ /* 0x000fe2000c10113a */
[----:B------:R-:W-:-:S02]  /*68320*/  ISETP.LT.AND P5, PT, R2, UR8, !P6 ;  /* 0x0000000802007c0c */ /* 0x000fc4000f7a1270 */
[C---:B0-----:R-:W-:Y:S02]  /*68330*/  PRMT R179, R213.reuse, 0x7772, RZ ;  /* 0x00007772d5b37816 */ /* 0x041fe400000000ff */
[----:B------:R-:W-:Y:S01]  /*68340*/  ISETP.GE.AND P3, PT, R6, UR4, PT ;  /* 0x0000000406007c0c */ /* 0x000fe2000bf66270 */
[----:B------:R-:W-:Y:S01]  /*68350*/  VIADD R6, R0, 0x1d6 ;  /* 0x000001d600067836 */ /* 0x000fe20000000000 */
[----:B------:R-:W-:Y:S01]  /*68360*/  ULDC UR4, c[0x0][0x22c] ;  /* 0x00008b0000047ab9 */ /* 0x000fe20000000800 */
[----:B------:R-:W-:Y:S01]  /*68370*/  PRMT R213, R213, 0x7773, RZ ;  /* 0x00007773d5d57816 */ /* 0x000fe200000000ff */
[----:B------:R0:W-:Y:S01]  /*68380*/  @P0 STG.E.U8 desc[UR58][R234.64], R179 ;  /* 0x000000b3ea000986 */ /* 0x0001e2000c10113a */
[----:B----4-:R-:W-:Y:S02]  /*68390*/  PRMT R181, R214, 0x7773, RZ ;  /* 0x00007773d6b57816 */ /* 0x010fe400000000ff */
[----:B------:R-:W-:Y:S01]  /*683a0*/  ISETP.GE.AND P0, PT, R6, UR4, PT ;  /* 0x0000000406007c0c */ /* 0x000fe2000bf06270 */
[----:B------:R-:W-:Y:S01]  /*683b0*/  ULDC UR4, c[0x0][0x228] ;  /* 0x00008a0000047ab9 */ /* 0x000fe20000000800 */
[----:B-1----:R-:W-:-:S02]  /*683c0*/  PRMT R7, R214, 0x7770, RZ ;  /* 0x00007770d6077816 */ /* 0x002fc400000000ff */
[C---:B------:R-:W-:Y:S01]  /*683d0*/  ISETP.LT.AND P6, PT, R3.reuse, UR4, !P6 ;  /* 0x0000000403007c0c */ /* 0x040fe2000f7c1270 */
[----:B------:R-:W-:Y:S04]  /*683e0*/  @P2 STG.E.U8 desc[UR58][R232.64], R213 ;  /* 0x000000d5e8002986 */ /* 0x000fe8000c10113a */
[----:B------:R1:W-:Y:S01]  /*683f0*/  @P5 STG.E.U8 desc[UR58][R230.64], R7 ;  /* 0x00000007e6005986 */ /* 0x0003e2000c10113a */
[----:B------:R-:W-:Y:S01]  /*68400*/  ISETP.LT.AND P5, PT, R2, UR6, !P3 ;  /* 0x0000000602007c0c */ /* 0x000fe2000dfa1270 */
[----:B------:R-:W-:Y:S01]  /*68410*/  ULDC UR6, c[0x0][0x228] ;  /* 0x00008a0000067ab9 */ /* 0x000fe20000000800 */
[----:B------:R-:W-:Y:S01]  /*68420*/  VIADD R6, R0, 0x1d7 ;  /* 0x000001d700067836 */ /* 0x000fe20000000000 */
[----:B------:R-:W-:Y:S02]  /*68430*/  ISETP.LT.AND P3, PT, R3, UR6, !P3 ;  /* 0x0000000603007c0c */ /* 0x000fe4000df61270 */
[----:B0-----:R-:W-:Y:S01]  /*68440*/  PRMT R179, R214, 0x7771, RZ ;  /* 0x00007771d6b37816 */ /* 0x001fe200000000ff */
[----:B------:R-:W-:Y:S01]  /*68450*/  ULDC UR4, c[0x0][0x22c] ;  /* 0x00008b0000047ab9 */ /* 0x000fe20000000800 */
[----:B------:R-:W-:Y:S01]  /*68460*/  ULDC UR6, c[0x0][0x228] ;  /* 0x00008a0000067ab9 */ /* 0x000fe20000000800 */
[----:B------:R-:W-:Y:S01]  /*68470*/  ISETP.GE.AND P2, PT, R6, UR4, PT ;  /* 0x0000000406007c0c */ /* 0x000fe2000bf46270 */
[----:B------:R-:W-:Y:S01]  /*68480*/  ULDC UR4, c[0x0][0x228] ;  /* 0x00008a0000047ab9 */ /* 0x000fe20000000800 */
[----:B------:R-:W-:Y:S01]  /*68490*/  VIADD R6, R0, 0x1d8 ;  /* 0x000001d800067836 */ /* 0x000fe20000000000 */
[----:B------:R0:W-:Y:S01]  /*684a0*/  @P6 STG.E.U8 desc[UR58][R228.64], R179 ;  /* 0x000000b3e4006986 */ /* 0x0001e2000c10113a */
[----:B-1----:R-:W-:-:S02]  /*684b0*/  PRMT R7, R214, 0x7772, RZ ;  /* 0x00007772d6077816 */ /* 0x002fc400000000ff */
[----:B------:R-:W-:Y:S02]  /*684c0*/  ISETP.LT.AND P6, PT, R2, UR4, !P0 ;  /* 0x0000000402007c0c */ /* 0x000fe4000c7c1270 */
[----:B------:R-:W-:Y:S01]  /*684d0*/  ISETP.LT.AND P0, PT, R3, UR6, !P0 ;  /* 0x0000000603007c0c */ /* 0x000fe2000c701270 */
[----:B------:R-:W-:Y:S01]  /*684e0*/  ULDC UR4, c[0x0][0x22c] ;  /* 0x00008b0000047ab9 */ /* 0x000fe20000000800 */
[C---:B------:R-:W-:Y:S01]  /*684f0*/  PRMT R183, R215.reuse, 0x7771, RZ ;  /* 0x00007771d7b77816 */ /* 0x040fe200000000ff */
[----:B------:R1:W-:Y:S01]  /*68500*/  @P5 STG.E.U8 desc[UR58][R176.64], R7 ;  /* 0x00000007b0005986 */ /* 0x0003e2000c10113a */
[----:B------:R-:W-:Y:S01]  /*68510*/  ISETP.GE.AND P5, PT, R6, UR4, PT ;  /* 0x0000000406007c0c */ /* 0x000fe2000bfa6270 */
[----:B------:R-:W-:Y:S02]  /*68520*/  ULDC UR4, c[0x0][0x228] ;  /* 0x00008a0000047ab9 */ /* 0x000fe40000000800 */
[----:B------:R-:W-:Y:S01]  /*68530*/  @P3 STG.E.U8 desc[UR58][R174.64], R181 ;  /* 0x000000b5ae003986 */ /* 0x000fe2000c10113a */
[----:B------:R-:W-:Y:S01]  /*68540*/  ISETP.LT.AND P3, PT, R2, UR4, !P2 ;  /* 0x0000000402007c0c */ /* 0x000fe2000d761270 */
[----:B------:R-:W-:Y:S01]  /*68550*/  ULDC UR8, c[0x0][0x228] ;  /* 0x00008a0000087ab9 */ /* 0x000fe20000000800 */
[----:B0-----:R-:W-:Y:S01]  /*68560*/  PRMT R179, R215, 0x7770, RZ ;  /* 0x00007770d7b37816 */ /* 0x001fe200000000ff */
[----:B------:R-:W-:Y:S01]  /*68570*/  VIADD R6, R0, 0x1d9 ;  /* 0x000001d900067836 */ /* 0x000fe20000000000 */
[----:B------:R-:W-:Y:S01]  /*68580*/  ULDC UR6, c[0x0][0x228] ;  /* 0x00008a0000067ab9 */ /* 0x000fe20000000800 */
[----:B------:R-:W-:Y:S01]  /*68590*/  ULDC UR4, c[0x0][0x22c] ;  /* 0x00008b0000047ab9 */ /* 0x000fe20000000800 */
[----:B------:R-:W-:Y:S01]  /*685a0*/  ISETP.LT.AND P2, PT, R3, UR6, !P2 ;  /* 0x0000000603007c0c */ /* 0x000fe2000d741270 */
[----:B------:R-:W-:Y:S04]  /*685b0*/  @P6 STG.E.U8 desc[UR58][R172.64], R179 ;  /* 0x000000b3ac006986 */ /* 0x000fe8000c10113a */
[----:B------:R0:W-:Y:S01]  /*685c0*/  @P0 STG.E.U8 desc[UR58][R170.64], R183 ;  /* 0x000000b7aa000986 */ /* 0x0001e2000c10113a */
[----:B------:R-:W-:-:S02]  /*685d0*/  ISETP.LT.AND P6, PT, R2, UR8, !P5 ;  /* 0x0000000802007c0c */ /* 0x000fc4000efc1270 */
[C---:B-1----:R-:W-:Y:S02]  /*685e0*/  PRMT R7, R215.reuse, 0x7772, RZ ;  /* 0x00007772d7077816 */ /* 0x042fe400000000ff */
[----:B------:R-:W-:Y:S01]  /*685f0*/  ISETP.GE.AND P0, PT, R6, UR4, PT ;  /* 0x0000000406007c0c */ /* 0x000fe2000bf06270 */
[----:B------:R-:W-:Y:S01]  /*68600*/  VIADD R6, R0, 0x1da ;  /* 0x000001da00067836 */ /* 0x000fe20000000000 */
[----:B------:R-:W-:Y:S01]  /*68610*/  ULDC UR4, c[0x0][0x22c] ;  /* 0x00008b0000047ab9 */ /* 0x000fe20000000800 */
[----:B------:R-:W-:Y:S01]  /*68620*/  PRMT R215, R215, 0x7773, RZ ;  /* 0x00007773d7d77816 */ /* 0x000fe200000000ff */
[----:B------:R1:W-:Y:S01]  /*68630*/  @P3 STG.E.U8 desc[UR58][R168.64], R7 ;  /* 0x00000007a8003986 */ /* 0x0003e2000c10113a */
[----:B------:R-:W-:Y:S01]  /*68640*/  ULDC UR6, c[0x0][0x228] ;  /* 0x00008a0000067ab9 */ /* 0x000fe20000000800 */
[----:B------:R-:W-:Y:S01]  /*68650*/  ISETP.GE.AND P3, PT, R6, UR4, PT ;  /* 0x0000000406007c0c */ /* 0x000fe2000bf66270 */
[----:B------:R-:W-:Y:S01]  /*68660*/  ULDC UR4, c[0x0][0x228] ;  /* 0x00008a0000047ab9 */ /* 0x000fe20000000800 */
[----:B------:R-:W-:Y:S01]  /*68670*/  ULDC UR8, c[0x0][0x228] ;  /* 0x00008a0000087ab9 */ /* 0x000fe20000000800 */
[----:B0-----:R-:W-:-:S02]  /*68680*/  PRMT R171, R216, 0x7770, RZ ;  /* 0x00007770d8ab7816 */ /* 0x001fc400000000ff */
[C---:B------:R-:W-:Y:S01]  /*68690*/  ISETP.LT.AND P5, PT, R3.reuse, UR4, !P5 ;  /* 0x0000000403007c0c */ /* 0x040fe2000efa1270 */
[----:B------:R-:W-:Y:S04]  /*686a0*/  @P2 STG.E.U8 desc[UR58][R166.64], R215 ;  /* 0x000000d7a6002986 */ /* 0x000fe8000c10113a */
[----:B------:R0:W-:Y:S01]  /*686b0*/  @P6 STG.E.U8 desc[UR58][R164.64], R171 ;  /* 0x000000aba4006986 */ /* 0x0001e2000c10113a */
[----:B------:R-:W-:Y:S01]  /*686c0*/  ISETP.LT.AND P6, PT, R2, UR6, !P0 ;  /* 0x0000000602007c0c */ /* 0x000fe2000c7c1270 */
[----:B------:R-:W-:Y:S01]  /*686d0*/  ULDC UR6, c[0x0][0x228] ;  /* 0x00008a0000067ab9 */ /* 0x000fe20000000800 */
[----:B------:R-:W-:Y:S01]  /*686e0*/  VIADD R6, R0, 0x1db ;  /* 0x000001db00067836 */ /* 0x000fe20000000000 */
[----:B------:R-:W-:Y:S02]  /*686f0*/  ISETP.LT.AND P0, PT, R3, UR6, !P0 ;  /* 0x0000000603007c0c */ /* 0x000fe4000c701270 */
[----:B-1----:R-:W-:Y:S01]  /*68700*/  PRMT R7, R216, 0x7771, RZ ;  /* 0x00007771d8077816 */ /* 0x002fe200000000ff */
[----:B------:R-:W-:Y:S01]  /*68710*/  ULDC UR4, c[0x0][0x22c] ;  /* 0x00008b0000047ab9 */ /* 0x000fe20000000800 */
[----:B------:R-:W-:Y:S01]  /*68720*/  ULDC UR6, c[0x0][0x228] ;  /* 0x00008a0000067ab9 */ /* 0x000fe20000000800 */
[----:B------:R-:W-:Y:S01]  /*68730*/  ISETP.GE.AND P2, PT, R6, UR4, PT ;  /* 0x0000000406007c0c */ /* 0x000fe2000bf46270 */
[----:B------:R-:W-:Y:S01]  /*68740*/  ULDC UR4, c[0x0][0x228] ;  /* 0x00008a0000047ab9 */ /* 0x000fe20000000800 */
[----:B------:R-:W-:Y:S01]  /*68750*/  VIADD R6, R0, 0x1dc ;  /* 0x000001dc00067836 */ /* 0x000fe20000000000 */
[----:B------:R1:W-:Y:S01]  /*68760*/  @P5 STG.E.U8 desc[UR58][R140.64], R7 ;  /* 0x000000078c005986 */ /* 0x0003e2000c10113a */
[----:B0-----:R-:W-:-:S02]  /*68770*/  PRMT R165, R216, 0x7772, RZ ;  /* 0x00007772d8a57816 */ /* 0x001fc400000000ff */
[----:B------:R-:W-:Y:S02]  /*68780*/  ISETP.LT.AND P5, PT, R2, UR4, !P3 ;  /* 0x0000000402007c0c */ /* 0x000fe4000dfa1270 */
[----:B------:R-:W-:Y:S02]  /*68790*/  ISETP.LT.AND P3, PT, R3, UR6, !P3 ;  /* 0x0000000603007c0c */ /* 0x000fe4000df61270 */
[----:B------:R-:W-:Y:S01]  /*687a0*/  PRMT R167, R216, 0x7773, RZ ;  /* 0x00007773d8a77816 */ /* 0x000fe200000000ff */
[----:B------:R-:W-:Y:S01]  /*687b0*/  ULDC UR4, c[0x0][0x22c] ;  /* 0x00008b0000047ab9 */ /* 0x000fe20000000800 */
[----:B------:R-:W-:Y:S01]  /*687c0*/  @P6 STG.E.U8 desc[UR58][R138.64], R165 ;  /* 0x000000a58a006986 */ /* 0x000fe2000c10113a */
[----:B------:R-:W-:Y:S01]  /*687d0*/  ISETP.GE.AND P6, PT, R6, UR4, PT ;  /* 0x0000000406007c0c */ /* 0x000fe2000bfc6270 */
[----:B------:R-:W-:Y:S02]  /*687e0*/  ULDC UR4, c[0x0][0x228] ;  /* 0x00008a0000047ab9 */ /* 0x000fe40000000800 */
[----:B------:R0:W-:Y:S01]  /*687f0*/  @P0 STG.E.U8 desc[UR58][R136.64], R167 ;  /* 0x000000a788000986 */ /* 0x0001e2000c10113a */
[----:B------:R-:W-:-:S02]  /*68800*/  ISETP.LT.AND P0, PT, R2, UR4, !P2 ;  /* 0x0000000402007c0c */ /* 0x000fc4000d701270 */
[C---:B-1----:R-:W-:Y:S02]  /*68810*/  PRMT R7, R217.reuse, 0x7770, RZ ;  /* 0x00007770d9077816 */ /* 0x042fe400000000ff */
[----:B------:R-:W-:Y:S01]  /*68820*/  PRMT R141, R217, 0x7771, RZ ;  /* 0x00007771d98d7816 */ /* 0x000fe200000000ff */
[----:B------:R-:W-:Y:S01]  /*68830*/  VIADD R6, R0, 0x1dd ;  /* 0x000001dd00067836 */ /* 0x000fe20000000000 */
[----:B------:R-:W-:Y:S01]  /*68840*/  ULDC UR6, c[0x0][0x228] ;  /* 0x00008a0000067ab9 */ /* 0x000fe20000000800 */
[----:B------:R-:W-:Y:S01]  /*68850*/  ULDC UR4, c[0x0][0x22c] ;  /* 0x00008b0000047ab9 */ /* 0x000fe20000000800 */
[----:B------:R3:W-:Y:S01]  /*68860*/  @P5 STG.E.U8 desc[UR58][R132.64], R7 ;  /* 0x0000000784005986 */ /* 0x0007e2000c10113a */
[----:B------:R-:W-:-:S03]  /*68870*/  ISETP.LT.AND P2, PT, R3, UR6, !P2 ;  /* 0x0000000603007c0c */ /* 0x000fc6000d741270 */
[----:B------:R-:W-:Y:S01]  /*68880*/  @P3 STG.E.U8 desc[UR58][R134.64], R141 ;  /* 0x0000008d86003986 */ /* 0x000fe2000c10113a */
[----:B------:R-:W-:Y:S02]  /*68890*/  ISETP.LT.AND P5, PT, R2, UR8, !P6 ;  /* 0x0000000802007c0c */ /* 0x000fe4000f7a1270 */
[C---:B0-----:R-:W-:Y:S02]  /*688a0*/  PRMT R137, R217.reuse, 0x7772, RZ ;  /* 0x00007772d9897816 */ /* 0x041fe400000000ff */
        /* <DEDUP_REMOVED lines=8> */
[----:B---3--:R-:W-:-:S02]  /*68930*/  PRMT R7, R218, 0x7770, RZ ;  /* 0x00007770da077816 */ /* 0x008fc400000000ff */
        /* <DEDUP_REMOVED lines=16> */
[----:B------:R-:W-:Y:S02]  /*68a40*/  ISETP.LT.AND P0, PT, R3, UR6, !P0 ;  /* 0x0000000603007c0c */ /* 0x000fe4000c701270 */
[----:B------:R-:W-:Y:S01]  /*68a50*/  PRMT R127, R218, 0x7773, RZ ;  /* 0x00007773da7f7816 */ /* 0x000fe200000000ff */
[----:B------:R-:W-:Y:S01]  /*68a60*/  ULDC UR4, c[0x0][0x22c] ;  /* 0x00008b0000047ab9 */ /* 0x000fe20000000800 */
[----:B------:R1:W-:Y:S01]  /*68a70*/  @P5 STG.E.U8 desc[UR58][R122.64], R7 ;  /* 0x000000077a005986 */ /* 0x0003e2000c10113a */
[----:B------:R-:W-:Y:S01]  /*68a80*/  ISETP.GE.AND P5, PT, R6, UR4, PT ;  /* 0x0000000406007c0c */ /* 0x000fe2000bfa6270 */
[----:B------:R-:W-:Y:S02]  /*68a90*/  ULDC UR4, c[0x0][0x228] ;  /* 0x00008a0000047ab9 */ /* 0x000fe40000000800 */
[----:B------:R-:W-:Y:S01]  /*68aa0*/  @P3 STG.E.U8 desc[UR58][R120.64], R127 ;  /* 0x0000007f78003986 */ /* 0x000fe2000c10113a */
[----:B------:R-:W-:-:S02]  /*68ab0*/  ISETP.LT.AND P3, PT, R2, UR4, !P2 ;  /* 0x0000000402007c0c */ /* 0x000fc4000d761270 */
[C---:B------:R-:W-:Y:S02]  /*68ac0*/  PRMT R129, R219.reuse, 0x7771, RZ ;  /* 0x00007771db817816 */ /* 0x040fe400000000ff */
[----:B0-----:R-:W-:Y:S01]  /*68ad0*/  PRMT R125, R219, 0x7770, RZ ;  /* 0x00007770db7d7816 */ /* 0x001fe200000000ff */
[----:B------:R-:W-:Y:S01]  /*68ae0*/  VIADD R6, R0, 0x1e1 ;  /* 0x000001e100067836 */ /* 0x000fe20000000000 */
[----:B------:R-:W-:Y:S01]  /*68af0*/  ULDC UR6, c[0x0][0x228] ;  /* 0x00008a0000067ab9 */ /* 0x000fe20000000800 */
[----:B------:R-:W-:Y:S01]  /*68b00*/  ULDC UR8, c[0x0][0x228] ;  /* 0x00008a0000087ab9 */ /* 0x000fe20000000800 */
[----:B------:R-:W-:Y:S01]  /*68b10*/  ULDC UR4, c[0x0][0x22c] ;  /* 0x00008b0000047ab9 */ /* 0x000fe20000000800 */
[----:B------:R0:W-:Y:S01]  /*68b20*/  @P6 STG.E.U8 desc[UR58][R116.64], R125 ;  /* 0x0000007d74006986 */ /* 0x0001e2000c10113a */
[----:B------:R-:W-:-:S03]  /*68b30*/  ISETP.LT.AND P2, PT, R3, UR6, !P2 ;  /* 0x0000000603007c0c */ /* 0x000fc6000d741270 */
[----:B------:R-:W-:Y:S01]  /*68b40*/  @P0 STG.E.U8 desc[UR58][R118.64], R129 ;  /* 0x0000008176000986 */ /* 0x000fe2000c10113a */
[----:B------:R-:W-:Y:S02]  /*68b50*/  ISETP.LT.AND P6, PT, R2, UR8, !P5 ;  /* 0x0000000802007c0c */ /* 0x000fe4000efc1270 */
        /* <DEDUP_REMOVED lines=9> */
[----:B0-----:R-:W-:-:S02]  /*68bf0*/  PRMT R117, R220, 0x7770, RZ ;  /* 0x00007770dc757816 */ /* 0x001fc400000000ff */
[C---:B------:R-:W-:Y:S01]  /*68c00*/  ISETP.LT.AND P5, PT, R3.reuse, UR4, !P5 ;  /* 0x0000000403007c0c */ /* 0x040fe2000efa1270 */
[----:B------:R0:W-:Y:S04]  /*68c10*/  @P2 STG.E.U8 desc[UR58][R110.64], R219 ;  /* 0x000000db6e002986 */ /* 0x0001e8000c10113a */
        /* <DEDUP_REMOVED lines=11> */
[----:B0-----:R-:W-:Y:S01]  /*68cd0*/  PRMT R111, R220, 0x7772, RZ ;  /* 0x00007772dc6f7816 */ /* 0x001fe200000000ff */
[----:B------:R0:W-:Y:S01]  /*68ce0*/  @P5 STG.E.U8 desc[UR58][R108.64], R7 ;  /* 0x000000076c005986 */ /* 0x0001e2000c10113a */
[----:B------:R-:W-:-:S02]  /*68cf0*/  ISETP.LT.AND P5, PT, R2, UR4, !P3 ;  /* 0x0000000402007c0c */ /* 0x000fc4000dfa1270 */
[----:B------:R-:W-:Y:S02]  /*68d00*/  ISETP.LT.AND P3, PT, R3, UR6, !P3 ;  /* 0x0000000603007c0c */ /* 0x000fe4000df61270 */
[----:B--2---:R-:W-:Y:S01]  /*68d10*/  PRMT R113, R220, 0x7773, RZ ;  /* 0x00007773dc717816 */ /* 0x004fe200000000ff */
[----:B------:R-:W-:Y:S01]  /*68d20*/  ULDC UR4, c[0x0][0x22c] ;  /* 0x00008b0000047ab9 */ /* 0x000fe20000000800 */
[----:B------:R-:W-:Y:S01]  /*68d30*/  @P6 STG.E.U8 desc[UR58][R106.64], R111 ;  /* 0x0000006f6a006986 */ /* 0x000fe2000c10113a */
[----:B------:R-:W-:Y:S01]  /*68d40*/  ISETP.GE.AND P6, PT, R6, UR4, PT ;  /* 0x0000000406007c0c */ /* 0x000fe2000bfc6270 */
[----:B------:R-:W-:Y:S02]  /*68d50*/  ULDC UR4, c[0x0][0x228] ;  /* 0x00008a0000047ab9 */ /* 0x000fe40000000800 */
[----:B------:R1:W-:Y:S01]  /*68d60*/  @P0 STG.E.U8 desc[UR58][R104.64], R113 ;  /* 0x0000007168000986 */ /* 0x0003e2000c10113a */
[----:B------:R-:W-:Y:S01]  /*68d70*/  ISETP.LT.AND P0, PT, R2, UR4, !P2 ;  /* 0x0000000402007c0c */ /* 0x000fe2000d701270 */
[----:B------:R-:W-:Y:S01]  /*68d80*/  VIADD R6, R0, 0x1e5 ;  /* 0x000001e500067836 */ /* 0x000fe20000000000 */
[----:B------:R-:W-:Y:S01]  /*68d90*/  ULDC UR6, c[0x0][0x228] ;  /* 0x00008a0000067ab9 */ /* 0x000fe20000000800 */
[----:B0-----:R-:W-:-:S02]  /*68da0*/  PRMT R7, R221, 0x7770, RZ ;  /* 0x00007770dd077816 */ /* 0x001fc400000000ff */
[----:B------:R-:W-:Y:S01]  /*68db0*/  PRMT R109, R221, 0x7771, RZ ;  /* 0x00007771dd6d7816 */ /* 0x000fe200000000ff */
[----:B------:R-:W-:Y:S01]  /*68dc0*/  ULDC UR8, c[0x0][0x228] ;  /* 0x00008a0000087ab9 */ /* 0x000fe20000000800 */
[----:B------:R-:W-:Y:S01]  /*68dd0*/  ULDC UR4, c[0x0][0x22c] ;  /* 0x00008b0000047ab9 */ /* 0x000fe20000000800 */
[----:B------:R-:W-:Y:S01]  /*68de0*/  ISETP.LT.AND P2, PT, R3, UR6, !P2 ;  /* 0x0000000603007c0c */ /* 0x000fe2000d741270 */
[----:B------:R0:W-:Y:S04]  /*68df0*/  @P5 STG.E.U8 desc[UR58][R100.64], R7 ;  /* 0x0000000764005986 */ /* 0x0001e8000c10113a */
[----:B------:R-:W-:Y:S01]  /*68e00*/  @P3 STG.E.U8 desc[UR58][R102.64], R109 ;  /* 0x0000006d66003986 */ /* 0x000fe2000c10113a */
[----:B------:R-:W-:Y:S02]  /*68e10*/  ISETP.LT.AND P5, PT, R2, UR8, !P6 ;  /* 0x0000000802007c0c */ /* 0x000fe4000f7a1270 */
[----:B-1----:R-:W-:-:S02]  /*68e20*/  PRMT R105, R221, 0x7772, RZ ;  /* 0x00007772dd697816 */ /* 0x002fc400000000ff */
        /* <DEDUP_REMOVED lines=8> */
[----:B0-----:R-:W-:Y:S02]  /*68eb0*/  PRMT R7, R222, 0x7770, RZ ;  /* 0x00007770de077816 */ /* 0x001fe400000000ff */
[C---:B------:R-:W-:Y:S01]  /*68ec0*/  ISETP.LT.AND P6, PT, R3.reuse, UR4, !P6 ;  /* 0x0000000403007c0c */ /* 0x040fe2000f7c1270 */
[----:B------:R-:W-:Y:S04]  /*68ed0*/  @P2 STG.E.U8 desc[UR58][R94.64], R221 ;  /* 0x000000dd5e002986 */ /* 0x000fe8000c10113a */
[----:B------:R0:W-:Y:S01]  /*68ee0*/  @P5 STG.E.U8 desc[UR58][R96.64], R7 ;  /* 0x0000000760005986 */ /* 0x0001e2000c10113a */
[----:B------:R-:W-:Y:S01]  /*68ef0*/  ISETP.LT.AND P5, PT, R2, UR6, !P3 ;  /* 0x0000000602007c0c */ /* 0x000fe2000dfa1270 */
[----:B------:R-:W-:Y:S01]  /*68f00*/  ULDC UR6, c[0x0][0x228] ;  /* 0x00008a0000067ab9 */ /* 0x000fe20000000800 */
[----:B------:R-:W-:Y:S01]  /*68f10*/  VIADD R6, R0, 0x1e7 ;  /* 0x000001e700067836 */ /* 0x000fe20000000000 */
[----:B------:R-:W-:-:S02]  /*68f20*/  ISETP.LT.AND P3, PT, R3, UR6, !P3 ;  /* 0x0000000603007c0c */ /* 0x000fc4000df61270 */
[----:B-1----:R-:W-:Y:S01]  /*68f30*/  PRMT R99, R222, 0x7771, RZ ;  /* 0x00007771de637816 */ /* 0x002fe200000000ff */
[----:B------:R-:W-:Y:S01]  /*68f40*/  ULDC UR4, c[0x0][0x22c] ;  /* 0x00008b0000047ab9 */ /* 0x000fe20000000800 */
[----:B------:R-:W-:Y:S01]  /*68f50*/  ULDC UR6, c[0x0][0x228] ;  /* 0x00008a0000067ab9 */ /* 0x000fe20000000800 */
[----:B------:R-:W-:Y:S01]  /*68f60*/  ISETP.GE.AND P2, PT, R6, UR4, PT ;  /* 0x0000000406007c0c */ /* 0x000fe2000bf46270 */
[----:B------:R-:W-:Y:S01]  /*68f70*/  ULDC UR4, c[0x0][0x228] ;  /* 0x00008a0000047ab9 */ /* 0x000fe20000000800 */
[----:B------:R-:W-:Y:S01]  /*68f80*/  VIADD R6, R0, 0x1e8 ;  /* 0x000001e800067836 */ /* 0x000fe20000000000 */
[----:B------:R1:W-:Y:S01]  /*68f90*/  @P6 STG.E.U8 desc[UR58][R92.64], R99 ;  /* 0x000000635c006986 */ /* 0x0003e2000c10113a */
[----:B0-----:R-:W-:Y:S02]  /*68fa0*/  PRMT R7, R222, 0x7772, RZ ;  /* 0x00007772de077816 */ /* 0x001fe400000000ff */
[----:B------:R-:W-:Y:S02]  /*68fb0*/  ISETP.LT.AND P6, PT, R2, UR4, !P0 ;  /* 0x0000000402007c0c */ /* 0x000fe4000c7c1270 */
[----:B------:R-:W-:-:S02]  /*68fc0*/  ISETP.LT.AND P0, PT, R3, UR6, !P0 ;  /* 0x0000000603007c0c */ /* 0x000fc4000c701270 */
[----:B------:R-:W-:Y:S01]  /*68fd0*/  PRMT R95, R222, 0x7773, RZ ;  /* 0x00007773de5f7816 */ /* 0x000fe200000000ff */
[----:B------:R-:W-:Y:S01]  /*68fe0*/  ULDC UR4, c[0x0][0x22c] ;  /* 0x00008b0000047ab9 */ /* 0x000fe20000000800 */
[----:B------:R0:W-:Y:S01]  /*68ff0*/  @P5 STG.E.U8 desc[UR58][R90.64], R7 ;  /* 0x000000075a005986 */ /* 0x0001e2000c10113a */
[----:B------:R-:W-:Y:S01]  /*69000*/  ISETP.GE.AND P5, PT, R6, UR4, PT ;  /* 0x0000000406007c0c */ /* 0x000fe2000bfa6270 */
[----:B------:R-:W-:Y:S02]  /*69010*/  ULDC UR4, c[0x0][0x228] ;  /* 0x00008a0000047ab9 */ /* 0x000fe40000000800 */
[----:B------:R-:W-:Y:S01]  /*69020*/  @P3 STG.E.U8 desc[UR58][R88.64], R95 ;  /* 0x0000005f58003986 */ /* 0x000fe2000c10113a */
[----:B------:R-:W-:Y:S02]  /*69030*/  ISETP.LT.AND P3, PT, R2, UR4, !P2 ;  /* 0x0000000402007c0c */ /* 0x000fe4000d761270 */
[C---:B------:R-:W-:Y:S02]  /*69040*/  PRMT R97, R223.reuse, 0x7771, RZ ;  /* 0x00007771df617816 */ /* 0x040fe400000000ff */
[----:B-1----:R-:W-:Y:S01]  /*69050*/  PRMT R93, R223, 0x7770, RZ ;  /* 0x00007770df5d7816 */ /* 0x002fe200000000ff */
        /* <DEDUP_REMOVED lines=17> */
[----:B-1----:R-:W-:-:S02]  /*69170*/  PRMT R85, R250, 0x7770, RZ ;  /* 0x00007770fa557816 */ /* 0x002fc400000000ff */
[C---:B------:R-:W-:Y:S01]  /*69180*/  ISETP.LT.AND P5, PT, R3.reuse, UR4, !P5 ;  /* 0x0000000403007c0c */ /* 0x040fe2000efa1270 */
[----:B------:R1:W-:Y:S04]  /*69190*/  @P2 STG.E.U8 desc[UR58][R78.64], R223 ;  /* 0x000000df4e002986 */ /* 0x0003e8000c10113a */
        /* <DEDUP_REMOVED lines=11> */
[----:B-1----:R-:W-:Y:S01]  /*69250*/  PRMT R79, R250, 0x7772, RZ ;  /* 0x00007772fa4f7816 */ /* 0x002fe200000000ff */
[----:B------:R0:W-:Y:S01]  /*69260*/  @P5 STG.E.U8 desc[UR58][R76.64], R7 ;  /* 0x000000074c005986 */ /* 0x0001e2000c10113a */
[----:B------:R-:W-:-:S02]  /*69270*/  ISETP.LT.AND P5, PT, R2, UR4, !P3 ;  /* 0x0000000402007c0c */ /* 0x000fc4000dfa1270 */
[----:B------:R-:W-:Y:S02]  /*69280*/  ISETP.LT.AND P3, PT, R3, UR6, !P3 ;  /* 0x0000000603007c0c */ /* 0x000fe4000df61270 */
[----:B--2---:R-:W-:Y:S01]  /*69290*/  PRMT R81, R250, 0x7773, RZ ;  /* 0x00007773fa517816 */ /* 0x004fe200000000ff */
[----:B------:R-:W-:Y:S01]  /*692a0*/  ULDC UR4, c[0x0][0x22c] ;  /* 0x00008b0000047ab9 */ /* 0x000fe20000000800 */
[----:B------:R1:W-:Y:S01]  /*692b0*/  @P6 STG.E.U8 desc[UR58][R72.64], R79 ;  /* 0x0000004f48006986 */ /* 0x0003e2000c10113a */
[----:B------:R-:W-:Y:S01]  /*692c0*/  ISETP.GE.AND P6, PT, R6, UR4, PT ;  /* 0x0000000406007c0c */ /* 0x000fe2000bfc6270 */
[----:B------:R-:W-:Y:S02]  /*692d0*/  ULDC UR4, c[0x0][0x228] ;  /* 0x00008a0000047ab9 */ /* 0x000fe40000000800 */
[----:B------:R-:W-:Y:S01]  /*692e0*/  @P0 STG.E.U8 desc[UR58][R74.64], R81 ;  /* 0x000000514a000986 */ /* 0x000fe2000c10113a */
[----:B------:R-:W-:Y:S01]  /*692f0*/  ISETP.LT.AND P0, PT, R2, UR4, !P2 ;  /* 0x0000000402007c0c */ /* 0x000fe2000d701270 */
[----:B------:R-:W-:Y:S01]  /*69300*/  VIADD R6, R0, 0x1f5 ;  /* 0x000001f500067836 */ /* 0x000fe20000000000 */
[----:B------:R-:W-:Y:S01]  /*69310*/  ULDC UR4, c[0x0][0x228] ;  /* 0x00008a0000047ab9 */ /* 0x000fe20000000800 */
[----:B0-----:R-:W-:-:S02]  /*69320*/  PRMT R7, R236, 0x7770, RZ ;  /* 0x00007770ec077816 */ /* 0x001fc400000000ff */
[C---:B------:R-:W-:Y:S02]  /*69330*/  PRMT R77, R236.reuse, 0x7771, RZ ;  /* 0x00007771ec4d7816 */ /* 0x040fe400000000ff */
[----:B------:R-:W-:Y:S01]  /*69340*/  ISETP.LT.AND P2, PT, R3, UR4, !P2 ;  /* 0x0000000403007c0c */ /* 0x000fe2000d741270 */
[----:B------:R-:W-:Y:S01]  /*69350*/  ULDC UR6, c[0x0][0x228] ;  /* 0x00008a0000067ab9 */ /* 0x000fe20000000800 */
[----:B------:R-:W-:Y:S01]  /*69360*/  ULDC UR4, c[0x0][0x22c] ;  /* 0x00008b0000047ab9 */ /* 0x000fe20000000800 */
[----:B------:R0:W-:Y:S04]  /*69370*/  @P5 STG.E.U8 desc[UR58][R68.64], R7 ;  /* 0x0000000744005986 */ /* 0x0001e8000c10113a */
[----:B------:R-:W-:Y:S01]  /*69380*/  @P3 STG.E.U8 desc[UR58][R70.64], R77 ;  /* 0x0000004d46003986 */ /* 0x000fe2000c10113a */
[----:B-1----:R-:W-:-:S02]  /*69390*/  PRMT R73, R236, 0x7772, RZ ;  /* 0x00007772ec497816 */ /* 0x002fc400000000ff */
[----:B------:R-:W-:Y:S01]  /*693a0*/  ISETP.GE.AND P3, PT, R6, UR5, PT ;  /* 0x0000000506007c0c */ /* 0x000fe2000bf66270 */
[----:B------:R-:W-:Y:S01]  /*693b0*/  VIADD R6, R0, 0x1ed ;  /* 0x000001ed00067836 */ /* 0x000fe20000000000 */
[----:B------:R-:W-:Y:S01]  /*693c0*/  ISETP.LT.AND P5, PT, R2, UR6, !P6 ;  /* 0x0000000602007c0c */ /* 0x000fe2000f7a1270 */
[----:B------:R-:W-:Y:S01]  /*693d0*/  ULDC UR5, c[0x0][0x228] ;  /* 0x00008a0000057ab9 */ /* 0x000fe20000000800 */
[----:B------:R1:W-:Y:S01]  /*693e0*/  @P0 STG.E.U8 desc[UR58][R66.64], R73 ;  /* 0x0000004942000986 */ /* 0x0003e2000c10113a */
[----:B------:R-:W-:Y:S01]  /*693f0*/  ULDC UR6, c[0x0][0x228] ;  /* 0x00008a0000067ab9 */ /* 0x000fe20000000800 */
[----:B------:R-:W-:Y:S01]  /*69400*/  ISETP.GE.AND P0, PT, R6, UR4, PT ;  /* 0x0000000406007c0c */ /* 0x000fe2000bf06270 */
[----:B------:R-:W-:Y:S01]  /*69410*/  ULDC UR4, c[0x0][0x228] ;  /* 0x00008a0000047ab9 */ /* 0x000fe20000000800 */
[----:B0-----:R-:W-:Y:S02]  /*69420*/  PRMT R7, R236, 0x7773, RZ ;  /* 0x00007773ec077816 */ /* 0x001fe400000000ff */
[----:B------:R-:W-:Y:S01]  /*69430*/  ISETP.LT.AND P6, PT, R3, UR4, !P6 ;  /* 0x0000000403007c0c */ /* 0x000fe2000f7c1270 */
[----:B------:R-:W-:Y:S01]  /*69440*/  ULDC UR4, c[0x0][0x228] ;  /* 0x00008a0000047ab9 */ /* 0x000fe20000000800 */
[----:B------:R-:W-:Y:S01]  /*69450*/  PRMT R69, R237, 0x7770, RZ ;  /* 0x00007770ed457816 */ /* 0x000fe200000000ff */
[----:B------:R0:W-:Y:S01]  /*69460*/  @P2 STG.E.U8 desc[UR58][R62.64], R7 ;  /* 0x000000073e002986 */ /* 0x0001e2000c10113a */
[----:B------:R-:W-:Y:S01]  /*69470*/  ISETP.LT.AND P2, PT, R2, UR4, !P0 ;  /* 0x0000000402007c0c */ /* 0x000fe2000c741270 */
[----:B------:R-:W-:Y:S01]  /*69480*/  VIADD R6, R0, 0x1ee ;  /* 0x000001ee00067836 */ /* 0x000fe20000000000 */
[----:B------:R-:W-:-:S02]  /*69490*/  ISETP.LT.AND P0, PT, R3, UR5, !P0 ;  /* 0x0000000503007c0c */ /* 0x000fc4000c701270 */
[C---:B-1----:R-:W-:Y:S01]  /*694a0*/  PRMT R67, R237.reuse, 0x7771, RZ ;  /* 0x00007771ed437816 */ /* 0x042fe200000000ff */
[----:B------:R-:W-:Y:S01]  /*694b0*/  ULDC UR4, c[0x0][0x22c] ;  /* 0x00008b0000047ab9 */ /* 0x000fe20000000800 */
[----:B------:R-:W-:Y:S01]  /*694c0*/  @P5 STG.E.U8 desc[UR58][R64.64], R69 ;  /* 0x0000004540005986 */ /* 0x000fe2000c10113a */
[----:B------:R-:W-:Y:S01]  /*694d0*/  ISETP.GE.AND P5, PT, R6, UR4, PT ;  /* 0x0000000406007c0c */ /* 0x000fe2000bfa6270 */
[----:B------:R-:W-:Y:S01]  /*694e0*/  VIADD R6, R0, 0x1ef ;  /* 0x000001ef00067836 */ /* 0x000fe20000000000 */
[----:B------:R-:W-:Y:S01]  /*694f0*/  ULDC UR5, c[0x0][0x228] ;  /* 0x00008a0000057ab9 */ /* 0x000fe20000000800 */
[----:B------:R1:W-:Y:S01]  /*69500*/  @P6 STG.E.U8 desc[UR58][R60.64], R67 ;  /* 0x000000433c006986 */ /* 0x0003e2000c10113a */
[C---:B0-----:R-:W-:Y:S02]  /*69510*/  PRMT R7, R237.reuse, 0x7772, RZ ;  /* 0x00007772ed077816 */ /* 0x041fe400000000ff */
[----:B------:R-:W-:Y:S01]  /*69520*/  ISETP.LT.AND P6, PT, R2, UR5, !P5 ;  /* 0x0000000502007c0c */ /* 0x000fe2000efc1270 */
[----:B------:R-:W-:Y:S01]  /*69530*/  ULDC UR4, c[0x0][0x22c] ;  /* 0x00008b0000047ab9 */ /* 0x000fe20000000800 */
[----:B------:R-:W-:Y:S01]  /*69540*/  PRMT R63, R237, 0x7773, RZ ;  /* 0x00007773ed3f7816 */ /* 0x000fe200000000ff */
[----:B------:R-:W-:Y:S01]  /*69550*/  ULDC UR5, c[0x0][0x228] ;  /* 0x00008a0000057ab9 */ /* 0x000fe20000000800 */
[----:B------:R0:W-:Y:S01]  /*69560*/  @P2 STG.E.U8 desc[UR58][R56.64], R7 ;  /* 0x0000000738002986 */ /* 0x0001e2000c10113a */
[----:B------:R-:W-:Y:S01]  /*69570*/  ISETP.GE.AND P2, PT, R6, UR4, PT ;  /* 0x0000000406007c0c */ /* 0x000fe2000bf46270 */
[----:B------:R-:W-:-:S02]  /*69580*/  ULDC UR4, c[0x0][0x228] ;  /* 0x00008a0000047ab9 */ /* 0x000fc40000000800 */
[----:B------:R2:W-:Y:S01]  /*69590*/  @P0 STG.E.U8 desc[UR58][R58.64], R63 ;  /* 0x0000003f3a000986 */ /* 0x0005e2000c10113a */
[----:B------:R-:W-:Y:S02]  /*695a0*/  ISETP.LT.AND P5, PT, R3, UR4, !P5 ;  /* 0x0000000403007c0c */ /* 0x000fe4000efa1270 */
[----:B------:R-:W-:Y:S02]  /*695b0*/  ISETP.LT.AND P0, PT, R2, UR5, !P2 ;  /* 0x0000000502007c0c */ /* 0x000fe4000d701270 */
[----:B-1----:R-:W-:Y:S01]  /*695c0*/  PRMT R61, R251, 0x7770, RZ ;  /* 0x00007770fb3d7816 */ /* 0x002fe200000000ff */
[----:B------:R-:W-:Y:S01]  /*695d0*/  VIADD R6, R0, 0x1f0 ;  /* 0x000001f000067836 */ /* 0x000fe20000000000 */
[----:B------:R-:W-:Y:S01]  /*695e0*/  ULDC UR4, c[0x0][0x22c] ;  /* 0x00008b0000047ab9 */ /* 0x000fe20000000800 */
[----:B------:R-:W-:Y:S02]  /*695f0*/  ULDC UR5, c[0x0][0x228] ;  /* 0x00008a0000057ab9 */ /* 0x000fe40000000800 */
[----:B------:R-:W-:Y:S01]  /*69600*/  @P6 STG.E.U8 desc[UR58][R54.64], R61 ;  /* 0x0000003d36006986 */ /* 0x000fe2000c10113a */
[----:B------:R-:W-:-:S02]  /*69610*/  ISETP.GE.AND P6, PT, R6, UR4, PT ;  /* 0x0000000406007c0c */ /* 0x000fc4000bfc6270 */
[C---:B0-----:R-:W-:Y:S01]  /*69620*/  PRMT R7, R251.reuse, 0x7771, RZ ;  /* 0x00007771fb077816 */ /* 0x041fe200000000ff */
[----:B------:R-:W-:Y:S01]  /*69630*/  ULDC UR4, c[0x0][0x228] ;  /* 0x00008a0000047ab9 */ /* 0x000fe20000000800 */
[----:B------:R-:W-:Y:S02]  /*69640*/  PRMT R57, R251, 0x7772, RZ ;  /* 0x00007772fb397816 */ /* 0x000fe400000000ff */
[----:B------:R-:W-:Y:S01]  /*69650*/  ISETP.LT.AND P2, PT, R3, UR4, !P2 ;  /* 0x0000000403007c0c */ /* 0x000fe2000d741270 */
[----:B------:R-:W-:Y:S01]  /*69660*/  ULDC UR4, c[0x0][0x228] ;  /* 0x00008a0000047ab9 */ /* 0x000fe20000000800 */
[----:B------:R0:W-:Y:S04]  /*69670*/  @P5 STG.E.U8 desc[UR58][R48.64], R7 ;  /* 0x0000000730005986 */ /* 0x0001e8000c10113a */
[----:B------:R-:W-:Y:S01]  /*69680*/  @P0 STG.E.U8 desc[UR58][R52.64], R57 ;  /* 0x0000003934000986 */ /* 0x000fe2000c10113a */
[----:B------:R-:W-:Y:S01]  /*69690*/  ISETP.LT.AND P0, PT, R2, UR4, !P6 ;  /* 0x0000000402007c0c */ /* 0x000fe2000f701270 */
[----:B------:R-:W-:Y:S01]  /*696a0*/  VIADD R6, R0, 0x1f1 ;  /* 0x000001f100067836 */ /* 0x000fe20000000000 */
[----:B--2---:R-:W-:Y:S01]  /*696b0*/  PRMT R59, R251, 0x7773, RZ ;  /* 0x00007773fb3b7816 */ /* 0x004fe200000000ff */
[----:B------:R-:W-:Y:S01]  /*696c0*/  ULDC UR4, c[0x0][0x22c] ;  /* 0x00008b0000047ab9 */ /* 0x000fe20000000800 */
[----:B------:R-:W-:Y:S01]  /*696d0*/  ISETP.LT.AND P6, PT, R3, UR5, !P6 ;  /* 0x0000000503007c0c */ /* 0x000fe2000f7c1270 */
[----:B------:R-:W-:Y:S01]  /*696e0*/  ULDC UR5, c[0x0][0x228] ;  /* 0x00008a0000057ab9 */ /* 0x000fe20000000800 */
[----:B------:R-:W-:Y:S01]  /*696f0*/  ISETP.GE.AND P5, PT, R6, UR4, PT ;  /* 0x0000000406007c0c */ /* 0x000fe2000bfa6270 */
[----:B------:R-:W-:Y:S01]  /*69700*/  VIADD R6, R0, 0x1f2 ;  /* 0x000001f200067836 */ /* 0x000fe20000000000 */
[----:B------:R-:W-:Y:S01]  /*69710*/  ULDC UR4, c[0x0][0x22c] ;  /* 0x00008b0000047ab9 */ /* 0x000fe20000000800 */
[----:B------:R1:W-:Y:S01]  /*69720*/  @P2 STG.E.U8 desc[UR58][R50.64], R59 ;  /* 0x0000003b32002986 */ /* 0x0003e2000c10113a */
[----:B0-----:R-:W-:-:S02]  /*69730*/  PRMT R7, R224, 0x7770, RZ ;  /* 0x00007770e0077816 */ /* 0x001fc400000000ff */
[----:B------:R-:W-:Y:S02]  /*69740*/  ISETP.LT.AND P2, PT, R2, UR5, !P5 ;  /* 0x0000000502007c0c */ /* 0x000fe4000ef41270 */
[----:B------:R-:W-:Y:S01]  /*69750*/  PRMT R49, R224, 0x7771, RZ ;  /* 0x00007771e0317816 */ /* 0x000fe200000000ff */
[----:B------:R-:W-:Y:S01]  /*69760*/  ULDC UR5, c[0x0][0x228] ;  /* 0x00008a0000057ab9 */ /* 0x000fe20000000800 */
[----:B------:R0:W-:Y:S01]  /*69770*/  @P0 STG.E.U8 desc[UR58][R44.64], R7 ;  /* 0x000000072c000986 */ /* 0x0001e2000c10113a */
[----:B------:R-:W-:Y:S01]  /*69780*/  ISETP.GE.AND P0, PT, R6, UR4, PT ;  /* 0x0000000406007c0c */ /* 0x000fe2000bf06270 */
[----:B------:R-:W-:Y:S02]  /*69790*/  ULDC UR4, c[0x0][0x228] ;  /* 0x00008a0000047ab9 */ /* 0x000fe40000000800 */
[----:B------:R-:W-:Y:S01]  /*697a0*/  ISETP.LT.AND P5, PT, R3, UR4, !P5 ;  /* 0x0000000403007c0c */ /* 0x000fe2000efa1270 */
[----:B------:R2:W-:Y:S01]  /*697b0*/  @P6 STG.E.U8 desc[UR58][R46.64], R49 ;  /* 0x000000312e006986 */ /* 0x0005e2000c10113a */
[----:B-1----:R-:W-:Y:S01]  /*697c0*/  PRMT R51, R224, 0x7772, RZ ;  /* 0x00007772e0337816 */ /* 0x002fe200000000ff */
[----:B------:R-:W-:Y:S01]  /*697d0*/  VIADD R6, R0, 0x1f3 ;  /* 0x000001f300067836 */ /* 0x000fe20000000000 */
[----:B------:R-:W-:Y:S01]  /*697e0*/  ISETP.LT.AND P6, PT, R2, UR5, !P0 ;  /* 0x0000000502007c0c */ /* 0x000fe2000c7c1270 */
[----:B------:R-:W-:Y:S01]  /*697f0*/  ULDC UR4, c[0x0][0x22c] ;  /* 0x00008b0000047ab9 */ /* 0x000fe20000000800 */
[----:B------:R-:W-:Y:S01]  /*69800*/  ULDC UR5, c[0x0][0x228] ;  /* 0x00008a0000057ab9 */ /* 0x000fe20000000800 */
[----:B------:R1:W-:Y:S01]  /*69810*/  @P2 STG.E.U8 desc[UR58][R42.64], R51 ;  /* 0x000000332a002986 */ /* 0x0003e2000c10113a */
[----:B------:R-:W-:Y:S01]  /*69820*/  ISETP.GE.AND P2, PT, R6, UR4, PT ;  /* 0x0000000406007c0c */ /* 0x000fe2000bf46270 */
[----:B------:R-:W-:Y:S01]  /*69830*/  ULDC UR4, c[0x0][0x228] ;  /* 0x00008a0000047ab9 */ /* 0x000fe20000000800 */
[----:B0-----:R-:W-:-:S02]  /*69840*/  PRMT R45, R224, 0x7773, RZ ;  /* 0x00007773e02d7816 */ /* 0x001fc400000000ff */
[----:B------:R-:W-:Y:S01]  /*69850*/  ISETP.LT.AND P0, PT, R3, UR4, !P0 ;  /* 0x0000000403007c0c */ /* 0x000fe2000c701270 */
[----:B------:R-:W-:Y:S01]  /*69860*/  ULDC UR4, c[0x0][0x228] ;  /* 0x00008a0000047ab9 */ /* 0x000fe20000000800 */
[----:B--2---:R-:W-:Y:S01]  /*69870*/  PRMT R47, R225, 0x7770, RZ ;  /* 0x00007770e12f7816 */ /* 0x004fe200000000ff */
[----:B------:R-:W-:Y:S01]  /*69880*/  @P5 STG.E.U8 desc[UR58][R38.64], R45 ;  /* 0x0000002d26005986 */ /* 0x000fe2000c10113a */
[C---:B------:R-:W-:Y:S01]  /*69890*/  ISETP.LT.AND P5, PT, R2.reuse, UR5, !P2 ;  /* 0x0000000502007c0c */ /* 0x040fe2000d7a1270 */
[----:B------:R-:W-:Y:S02]  /*698a0*/  ULDC UR5, c[0x0][0x228] ;  /* 0x00008a0000057ab9 */ /* 0x000fe40000000800 */
[----:B------:R-:W-:Y:S01]  /*698b0*/  @P6 STG.E.U8 desc[UR58][R40.64], R47 ;  /* 0x0000002f28006986 */ /* 0x000fe2000c10113a */
[----:B------:R-:W-:Y:S02]  /*698c0*/  ISETP.LT.AND P2, PT, R3, UR4, !P2 ;  /* 0x0000000403007c0c */ /* 0x000fe4000d741270 */
[----:B------:R-:W-:-:S02]  /*698d0*/  ISETP.LT.AND P6, PT, R2, UR5, !P1 ;  /* 0x0000000502007c0c */ /* 0x000fc4000cfc1270 */
[C---:B-1----:R-:W-:Y:S01]  /*698e0*/  PRMT R43, R225.reuse, 0x7771, RZ ;  /* 0x00007771e12b7816 */ /* 0x042fe200000000ff */
[----:B------:R-:W-:Y:S01]  /*698f0*/  VIADD R7, R0, 0x1f6 ;  /* 0x000001f600077836 */ /* 0x000fe20000000000 */
[C---:B------:R-:W-:Y:S02]  /*69900*/  PRMT R49, R225.reuse, 0x7772, RZ ;  /* 0x00007772e1317816 */ /* 0x040fe400000000ff */
[----:B------:R-:W-:Y:S01]  /*69910*/  PRMT R225, R225, 0x7773, RZ ;  /* 0x00007773e1e17816 */ /* 0x000fe200000000ff */
[----:B------:R-:W-:Y:S01]  /*69920*/  ULDC UR4, c[0x0][0x228] ;  /* 0x00008a0000047ab9 */ /* 0x000fe20000000800 */
[----:B------:R-:W-:Y:S01]  /*69930*/  @P0 STG.E.U8 desc[UR58][R36.64], R43 ;  /* 0x0000002b24000986 */ /* 0x000fe2000c10113a */
[----:B------:R-:W-:Y:S02]  /*69940*/  ISETP.GE.AND P0, PT, R7, UR13, PT ;  /* 0x0000000d07007c0c */ /* 0x000fe4000bf06270 */
[----:B------:R-:W-:Y:S01]  /*69950*/  PRMT R7, R226, 0x7770, RZ ;  /* 0x00007770e2077816 */ /* 0x000fe200000000ff */
[----:B------:R-:W0:Y:S04]  /*69960*/  LDS.128 R36, [R252] ;  /* 0x00000000fc247984 */ /* 0x000e280000000c00 */
[----:B------:R1:W-:Y:S01]  /*69970*/  @P5 STG.E.U8 desc[UR58][R34.64], R49 ;  /* 0x0000003122005986 */ /* 0x0003e2000c10113a */
[----:B------:R-:W-:-:S03]  /*69980*/  ISETP.LT.AND P1, PT, R3, UR4, !P1 ;  /* 0x0000000403007c0c */ /* 0x000fc6000cf21270 */
[----:B------:R2:W-:Y:S01]  /*69990*/  @P2 STG.E.U8 desc[UR58][R30.64], R225 ;  /* 0x000000e11e002986 */ /* 0x0005e2000c10113a */
[----:B------:R-:W-:-:S03]  /*699a0*/  ULDC UR4, c[0x0][0x228] ;  /* 0x00008a0000047ab9 */ /* 0x000fc60000000800 */
[----:B------:R3:W-:Y:S01]  /*699b0*/  @P6 STG.E.U8 desc[UR58][R32.64], R7 ;  /* 0x0000000720006986 */ /* 0x0007e2000c10113a */
[----:B------:R-:W-:Y:S01]  /*699c0*/  ULDC UR5, c[0x0][0x228] ;  /* 0x00008a0000057ab9 */ /* 0x000fe20000000800 */
[----:B------:R-:W-:Y:S02]  /*699d0*/  ISETP.LT.AND P6, PT, R2, UR4, !P3 ;  /* 0x0000000402007c0c */ /* 0x000fe4000dfc1270 */
[----:B------:R-:W-:Y:S01]  /*699e0*/  ISETP.LT.AND P3, PT, R3, UR5, !P3 ;  /* 0x0000000503007c0c */ /* 0x000fe2000df61270 */
[----:B------:R-:W-:Y:S01]  /*699f0*/  VIADD R6, R0, 0x1f7 ;  /* 0x000001f700067836 */ /* 0x000fe20000000000 */
[----:B------:R-:W-:Y:S01]  /*69a00*/  ULDC UR4, c[0x0][0x228] ;  /* 0x00008a0000047ab9 */ /* 0x000fe20000000800 */
[----:B------:R-:W-:Y:S01]  /*69a10*/  ULDC UR5, c[0x0][0x228] ;  /* 0x00008a0000057ab9 */ /* 0x000fe20000000800 */
[C---:B-1----:R-:W-:Y:S02]  /*69a20*/  PRMT R35, R226.reuse, 0x7771, RZ ;  /* 0x00007771e2237816 */ /* 0x042fe400000000ff */
[----:B--2---:R-:W-:-:S02]  /*69a30*/  PRMT R31, R226, 0x7772, RZ ;  /* 0x00007772e21f7816 */ /* 0x004fc400000000ff */
[----:B---3--:R-:W-:Y:S02]  /*69a40*/  PRMT R33, R226, 0x7773, RZ ;  /* 0x00007773e2217816 */ /* 0x008fe400000000ff */
[----:B------:R-:W-:Y:S01]  /*69a50*/  ISETP.GE.AND P5, PT, R6, UR7, PT ;  /* 0x0000000706007c0c */ /* 0x000fe2000bfa6270 */
[----:B------:R1:W-:Y:S01]  /*69a60*/  @P1 STG.E.U8 desc[UR58][R12.64], R35 ;  /* 0x000000230c001986 */ /* 0x0003e2000c10113a */
[----:B------:R-:W-:-:S03]  /*69a70*/  ISETP.LT.AND P1, PT, R2, UR4, !P0 ;  /* 0x0000000402007c0c */ /* 0x000fc6000c721270 */
[----:B------:R-:W-:Y:S01]  /*69a80*/  @P6 STG.E.U8 desc[UR58][R28.64], R31 ;  /* 0x0000001f1c006986 */ /* 0x000fe2000c10113a */
[----:B------:R-:W-:-:S03]  /*69a90*/  ULDC UR4, c[0x0][0x228] ;  /* 0x00008a0000047ab9 */ /* 0x000fc60000000800 */
[----:B------:R2:W-:Y:S01]  /*69aa0*/  @P3 STG.E.U8 desc[UR58][R16.64], R33 ;  /* 0x0000002110003986 */ /* 0x0005e2000c10113a */
[----:B------:R-:W-:Y:S02]  /*69ab0*/  ISETP.LT.AND P3, PT, R2, UR4, !P5 ;  /* 0x0000000402007c0c */ /* 0x000fe4000ef61270 */
[C---:B------:R-:W-:Y:S01]  /*69ac0*/  ISETP.LT.AND P0, PT, R3.reuse, UR5, !P0 ;  /* 0x0000000503007c0c */ /* 0x040fe2000c701270 */
[----:B------:R-:W-:Y:S01]  /*69ad0*/  ULDC UR4, c[0x0][0x228] ;  /* 0x00008a0000047ab9 */ /* 0x000fe20000000800 */
[----:B------:R-:W-:Y:S01]  /*69ae0*/  VIADD R6, R0, 0x1f8 ;  /* 0x000001f800067836 */ /* 0x000fe20000000000 */
[----:B------:R-:W-:Y:S01]  /*69af0*/  ISETP.LT.AND P5, PT, R3, UR4, !P5 ;  /* 0x0000000403007c0c */ /* 0x000fe2000efa1270 */
[----:B------:R-:W-:Y:S01]  /*69b00*/  ULDC UR5, c[0x0][0x228] ;  /* 0x00008a0000057ab9 */ /* 0x000fe20000000800 */
[----:B------:R-:W-:Y:S01]  /*69b10*/  ULDC UR4, c[0x0][0x228] ;  /* 0x00008a0000047ab9 */ /* 0x000fe20000000800 */
[C---:B-1----:R-:W-:Y:S02]  /*69b20*/  PRMT R13, R227.reuse, 0x7770, RZ ;  /* 0x00007770e30d7816 */ /* 0x042fe400000000ff */
[----:B------:R-:W-:Y:S01]  /*69b30*/  ISETP.GE.AND P2, PT, R6, UR19, PT ;  /* 0x0000001306007c0c */ /* 0x000fe2000bf46270 */
[----:B------:R-:W-:Y:S01]  /*69b40*/  VIADD R6, R0, 0x1f9 ;  /* 0x000001f900067836 */ /* 0x000fe20000000000 */
[----:B------:R-:W-:-:S02]  /*69b50*/  PRMT R35, R227, 0x7771, RZ ;  /* 0x00007771e3237816 */ /* 0x000fc400000000ff */
[C---:B--2---:R-:W-:Y:S02]  /*69b60*/  PRMT R17, R227.reuse, 0x7772, RZ ;  /* 0x00007772e3117816 */ /* 0x044fe400000000ff */
[----:B------:R-:W-:Y:S01]  /*69b70*/  PRMT R227, R227, 0x7773, RZ ;  /* 0x00007773e3e37816 */ /* 0x000fe200000000ff */
[----:B------:R1:W-:Y:S01]  /*69b80*/  @P1 STG.E.U8 desc[UR58][R24.64], R13 ;  /* 0x0000000d18001986 */ /* 0x0003e2000c10113a */
[----:B------:R-:W-:Y:S02]  /*69b90*/  ISETP.GE.AND P6, PT, R6, UR17, PT ;  /* 0x0000001106007c0c */ /* 0x000fe4000bfc6270 */
[----:B------:R-:W-:Y:S01]  /*69ba0*/  ISETP.LT.AND P1, PT, R2, UR5, !P2 ;  /* 0x0000000502007c0c */ /* 0x000fe2000d721270 */
[----:B------:R-:W-:Y:S01]  /*69bb0*/  @P0 STG.E.U8 desc[UR58][R26.64], R35 ;  /* 0x000000231a000986 */ /* 0x000fe2000c10113a */
[----:B------:R-:W-:-:S03]  /*69bc0*/  VIADD R7, R0, 0x1fa ;  /* 0x000001fa00077836 */ /* 0x000fc60000000000 */
[----:B------:R2:W-:Y:S01]  /*69bd0*/  @P3 STG.E.U8 desc[UR58][R22.64], R17 ;  /* 0x0000001116003986 */ /* 0x0005e2000c10113a */
[----:B------:R-:W-:Y:S01]  /*69be0*/  ULDC UR5, c[0x0][0x228] ;  /* 0x00008a0000057ab9 */ /* 0x000fe20000000800 */
[----:B------:R-:W-:Y:S02]  /*69bf0*/  ISETP.LT.AND P2, PT, R3, UR4, !P2 ;  /* 0x0000000403007c0c */ /* 0x000fe4000d741270 */
[----:B------:R3:W-:Y:S01]  /*69c00*/  @P5 STG.E.U8 desc[UR58][R18.64], R227 ;  /* 0x000000e312005986 */ /* 0x0007e2000c10113a */
[----:B------:R-:W-:Y:S01]  /*69c10*/  ISETP.LT.AND P5, PT, R2, UR5, !P6 ;  /* 0x0000000502007c0c */ /* 0x000fe2000f7a1270 */
[----:B------:R-:W-:Y:S01]  /*69c20*/  ULDC UR4, c[0x0][0x228] ;  /* 0x00008a0000047ab9 */ /* 0x000fe20000000800 */
[----:B------:R-:W-:Y:S01]  /*69c30*/  VIADD R6, R0, 0x1fb ;  /* 0x000001fb00067836 */ /* 0x000fe20000000000 */
[----:B------:R-:W-:Y:S02]  /*69c40*/  ISETP.GE.AND P0, PT, R7, UR15, PT ;  /* 0x0000000f07007c0c */ /* 0x000fe4000bf06270 */
[----:B0-----:R-:W-:-:S02]  /*69c50*/  PRMT R7, R36, 0x7770, RZ ;  /* 0x0000777024077816 */ /* 0x001fc400000000ff */
[----:B------:R-:W-:Y:S02]  /*69c60*/  ISETP.LT.AND P6, PT, R3, UR4, !P6 ;  /* 0x0000000403007c0c */ /* 0x000fe4000f7c1270 */
[----:B-1----:R-:W-:Y:S02]  /*69c70*/  PRMT R13, R36, 0x7771, RZ ;  /* 0x00007771240d7816 */ /* 0x002fe400000000ff */
[----:B------:R-:W-:Y:S01]  /*69c80*/  ISETP.GE.AND P3, PT, R6, UR29, PT ;  /* 0x0000001d06007c0c */ /* 0x000fe2000bf66270 */
[----:B------:R-:W-:Y:S01]  /*69c90*/  ULDC UR5, c[0x0][0x228] ;  /* 0x00008a0000057ab9 */ /* 0x000fe20000000800 */
[----:B--2---:R-:W-:Y:S01]  /*69ca0*/  PRMT R17, R36, 0x7772, RZ ;  /* 0x0000777224117816 */ /* 0x004fe200000000ff */
[----:B------:R0:W-:Y:S01]  /*69cb0*/  @P1 STG.E.U8 desc[UR58][R20.64], R7 ;  /* 0x0000000714001986 */ /* 0x0001e2000c10113a */
[----:B------:R-:W-:Y:S01]  /*69cc0*/  VIADD R6, R0, 0x1fc ;  /* 0x000001fc00067836 */ /* 0x000fe20000000000 */
[----:B------:R-:W-:Y:S01]  /*69cd0*/  ULDC UR4, c[0x0][0x228] ;  /* 0x00008a0000047ab9 */ /* 0x000fe20000000800 */
[----:B------:R-:W-:-:S02]  /*69ce0*/  ISETP.LT.AND P1, PT, R2, UR5, !P0 ;  /* 0x0000000502007c0c */ /* 0x000fc4000c721270 */
[C---:B------:R-:W-:Y:S01]  /*69cf0*/  ISETP.LT.AND P0, PT, R3.reuse, UR4, !P0 ;  /* 0x0000000403007c0c */ /* 0x040fe2000c701270 */
[----:B------:R1:W-:Y:S01]  /*69d00*/  @P2 STG.E.U8 desc[UR58][R14.64], R13 ;  /* 0x0000000d0e002986 */ /* 0x0003e2000c10113a */
[----:B---3--:R-:W-:Y:S01]  /*69d10*/  PRMT R19, R36, 0x7773, RZ ;  /* 0x0000777324137816 */ /* 0x008fe200000000ff */
[----:B------:R-:W-:Y:S02]  /*69d20*/  ULDC UR4, c[0x0][0x228] ;  /* 0x00008a0000047ab9 */ /* 0x000fe40000000800 */
[----:B------:R-:W-:Y:S01]  /*69d30*/  @P5 STG.E.U8 desc[UR58][R160.64], R17 ;  /* 0x00000011a0005986 */ /* 0x000fe2000c10113a */
[----:B------:R-:W-:Y:S02]  /*69d40*/  ISETP.GE.AND P2, PT, R6, UR27, PT ;  /* 0x0000001b06007c0c */ /* 0x000fe4000bf46270 */
[----:B------:R-:W-:Y:S01]  /*69d50*/  ISETP.LT.AND P5, PT, R2, UR4, !P3 ;  /* 0x0000000402007c0c */ /* 0x000fe2000dfa1270 */
[----:B------:R-:W-:Y:S01]  /*69d60*/  ULDC UR4, c[0x0][0x228] ;  /* 0x00008a0000047ab9 */ /* 0x000fe20000000800 */
[----:B------:R-:W-:Y:S01]  /*69d70*/  ULDC UR5, c[0x0][0x228] ;  /* 0x00008a0000057ab9 */ /* 0x000fe20000000800 */
[----:B------:R-:W-:Y:S01]  /*69d80*/  @P6 STG.E.U8 desc[UR58][R156.64], R19 ;  /* 0x000000139c006986 */ /* 0x000fe2000c10113a */
[----:B------:R-:W-:-:S02]  /*69d90*/  ISETP.LT.AND P3, PT, R3, UR4, !P3 ;  /* 0x0000000403007c0c */ /* 0x000fc4000df61270 */
[C---:B0-----:R-:W-:Y:S02]  /*69da0*/  PRMT R7, R37.reuse, 0x7770, RZ ;  /* 0x0000777025077816 */ /* 0x041fe400000000ff */
[----:B------:R-:W-:Y:S01]  /*69db0*/  ISETP.LT.AND P6, PT, R2, UR5, !P2 ;  /* 0x0000000502007c0c */ /* 0x000fe2000d7c1270 */
[----:B------:R-:W-:Y:S01]  /*69dc0*/  VIADD R6, R0, 0x1fd ;  /* 0x000001fd00067836 */ /* 0x000fe20000000000 */
[C---:B-1----:R-:W-:Y:S02]  /*69dd0*/  PRMT R13, R37.reuse, 0x7771, RZ ;  /* 0x00007771250d7816 */ /* 0x042fe400000000ff */
[----:B------:R-:W-:Y:S01]  /*69de0*/  PRMT R15, R38, 0x7770, RZ ;  /* 0x00007770260f7816 */ /* 0x000fe200000000ff */
[----:B------:R0:W-:Y:S01]  /*69df0*/  @P1 STG.E.U8 desc[UR58][R158.64], R7 ;  /* 0x000000079e001986 */ /* 0x0001e2000c10113a */
[----:B------:R-:W-:Y:S01]  /*69e00*/  VIADD R0, R0, 0x1fe ;  /* 0x000001fe00007836 */ /* 0x000fe20000000000 */
[----:B------:R-:W-:Y:S02]  /*69e10*/  ISETP.GE.AND P1, PT, R6, UR25, PT ;  /* 0x0000001906007c0c */ /* 0x000fe4000bf26270 */
[----:B------:R1:W-:Y:S01]  /*69e20*/  @P0 STG.E.U8 desc[UR58][R152.64], R13 ;  /* 0x0000000d98000986 */ /* 0x0003e2000c10113a */
[----:B------:R-:W-:Y:S01]  /*69e30*/  ULDC UR4, c[0x0][0x228] ;  /* 0x00008a0000047ab9 */ /* 0x000fe20000000800 */
[----:B------:R-:W-:Y:S01]  /*69e40*/  ULDC UR5, c[0x0][0x228] ;  /* 0x00008a0000057ab9 */ /* 0x000fe20000000800 */
[----:B------:R-:W-:Y:S01]  /*69e50*/  ISETP.GE.AND P0, PT, R0, UR9, PT ;  /* 0x0000000900007c0c */ /* 0x000fe2000bf06270 */
[----:B------:R-:W-:Y:S01]  /*69e60*/  ULDC UR7, c[0x0][0x228] ;  /* 0x00008a0000077ab9 */ /* 0x000fe20000000800 */
[----:B0-----:R-:W-:-:S02]  /*69e70*/  PRMT R7, R37, 0x7772, RZ ;  /* 0x0000777225077816 */ /* 0x001fc400000000ff */
[----:B------:R-:W-:Y:S02]  /*69e80*/  PRMT R37, R37, 0x7773, RZ ;  /* 0x0000777325257816 */ /* 0x000fe400000000ff */
[C---:B------:R-:W-:Y:S01]  /*69e90*/  ISETP.LT.AND P2, PT, R3.reuse, UR4, !P2 ;  /* 0x0000000403007c0c */ /* 0x040fe2000d741270 */
[----:B------:R-:W-:Y:S01]  /*69ea0*/  ULDC UR4, c[0x0][0x228] ;  /* 0x00008a0000047ab9 */ /* 0x000fe20000000800 */
[----:B------:R0:W-:Y:S04]  /*69eb0*/  @P5 STG.E.U8 desc[UR58][R148.64], R7 ;  /* 0x0000000794005986 */ /* 0x0001e8000c10113a */
[----:B------:R-:W-:Y:S04]  /*69ec0*/  @P3 STG.E.U8 desc[UR58][R154.64], R37 ;  /* 0x000000259a003986 */ /* 0x000fe8000c10113a */
[----:B------:R2:W-:Y:S01]  /*69ed0*/  @P6 STG.E.U8 desc[UR58][R150.64], R15 ;  /* 0x0000000f96006986 */ /* 0x0005e2000c10113a */
[----:B------:R-:W-:Y:S01]  /*69ee0*/  ISETP.LT.AND P6, PT, R2, UR5, !P1 ;  /* 0x0000000502007c0c */ /* 0x000fe2000cfc1270 */
[----:B------:R-:W-:Y:S01]  /*69ef0*/  ULDC UR5, c[0x0][0x228] ;  /* 0x00008a0000057ab9 */ /* 0x000fe20000000800 */
[----:B------:R-:W-:-:S02]  /*69f00*/  ISETP.LT.AND P1, PT, R3, UR4, !P1 ;  /* 0x0000000403007c0c */ /* 0x000fc4000cf21270 */
[C---:B------:R-:W-:Y:S02]  /*69f10*/  ISETP.LT.AND P5, PT, R2.reuse, UR6, !P0 ;  /* 0x0000000602007c0c */ /* 0x040fe4000c7a1270 */
[C---:B------:R-:W-:Y:S02]  /*69f20*/  ISETP.LT.AND P0, PT, R3.reuse, UR5, !P0 ;  /* 0x0000000503007c0c */ /* 0x040fe4000c701270 */
[----:B------:R-:W-:Y:S02]  /*69f30*/  ISETP.LT.AND P3, PT, R2, UR7, !P4 ;  /* 0x0000000702007c0c */ /* 0x000fe4000e761270 */
[----:B------:R-:W-:Y:S02]  /*69f40*/  ISETP.LT.AND P4, PT, R3, UR7, !P4 ;  /* 0x0000000703007c0c */ /* 0x000fe4000e781270 */
[C---:B------:R-:W-:Y:S02]  /*69f50*/  PRMT R3, R38.reuse, 0x7771, RZ ;  /* 0x0000777126037816 */ /* 0x040fe400000000ff */
[----:B-1----:R-:W-:-:S02]  /*69f60*/  PRMT R13, R38, 0x7773, RZ ;  /* 0x00007773260d7816 */ /* 0x002fc400000000ff */
[----:B0-----:R-:W-:Y:S02]  /*69f70*/  PRMT R7, R38, 0x7772, RZ ;  /* 0x0000777226077816 */ /* 0x001fe400000000ff */
[C---:B------:R-:W-:Y:S02]  /*69f80*/  PRMT R17, R39.reuse, 0x7771, RZ ;  /* 0x0000777127117816 */ /* 0x040fe400000000ff */
[C---:B--2---:R-:W-:Y:S02]  /*69f90*/  PRMT R15, R39.reuse, 0x7770, RZ ;  /* 0x00007770270f7816 */ /* 0x044fe400000000ff */
[C---:B------:R-:W-:Y:S01]  /*69fa0*/  PRMT R19, R39.reuse, 0x7772, RZ ;  /* 0x0000777227137816 */ /* 0x040fe200000000ff */
[----:B------:R0:W-:Y:S04]  /*69fb0*/  @P2 STG.E.U8 desc[UR58][R142.64], R3 ;  /* 0x000000038e002986 */ /* 0x0001e8000c10113a */
[----:B------:R0:W-:Y:S04]  /*69fc0*/  @P6 STG.E.U8 desc[UR58][R146.64], R7 ;  /* 0x0000000792006986 */ /* 0x0001e8000c10113a */
[----:B------:R0:W-:Y:S04]  /*69fd0*/  @P1 STG.E.U8 desc[UR58][R144.64], R13 ;  /* 0x0000000d90001986 */ /* 0x0001e8000c10113a */
[----:B------:R0:W-:Y:S04]  /*69fe0*/  @P5 STG.E.U8 desc[UR58][R162.64], R15 ;  /* 0x0000000fa2005986 */ /* 0x0001e8000c10113a */
[----:B------:R0:W-:Y:S04]  /*69ff0*/  @P0 STG.E.U8 desc[UR58][R4.64], R17 ;  /* 0x0000001104000986 */ /* 0x0001e8000c10113a */
[----:B------:R0:W-:Y:S01]  /*6a000*/  @P3 STG.E.U8 desc[UR58][R10.64], R19 ;  /* 0x000000130a003986 */ /* 0x0001e2000c10113a */
[----:B------:R-:W-:Y:S01]  /*6a010*/  PRMT R39, R39, 0x7773, RZ ;  /* 0x0000777327277816 */ /* 0x000fe200000000ff */
[----:B------:R-:W-:Y:S06]  /*6a020*/  @!P4 EXIT ;  /* 0x000000000000c94d */ /* 0x000fec0003800000 */
[----:B------:R-:W-:Y:S01]  /*6a030*/  STG.E.U8 desc[UR58][R8.64], R39 ;  /* 0x0000002708007986 */ /* 0x000fe2000c10113a */
[----:B------:R-:W-:Y:S05]  /*6a040*/  EXIT ;  /* 0x000000000000794d */ /* 0x000fea0003800000 */
.L_x_2:
[----:B------:R-:W-:-:S00]  /*6a050*/  BRA `(.L_x_2) ;  /* 0xfffffffc00fc7947 */ /* 0x000fc0000383ffff */
[----:B------:R-:W-:-:S00]  /*6a060*/  NOP ;  /* 0x0000000000007918 */ /* 0x000fc00000000000 */
        /* <DEDUP_REMOVED lines=9> */
.L_x_3:


//--------------------- .nv.shared.matmul_kernel  --------------------------
	.section	.nv.shared.matmul_kernel,"aw",@nobits
	.sectionflags	@""
	.align	16
	.zero		1024


//--------------------- .nv.shared.reserved.0     --------------------------
	.section	.nv.shared.reserved.0,"aw",@nobits
	.weak		__nv_reservedSMEM_offset_0_alias
	.size		__nv_reservedSMEM_offset_0_alias, 0, 0
	.other		__nv_reservedSMEM_offset_0_alias,@"STO_CUDA_RESERVED_SHARED STV_DEFAULT"
__nv_reservedSMEM_offset_0_alias:
	.zero		0


//--------------------- .nv.constant0.matmul_kernel --------------------------
	.section	.nv.constant0.matmul_kernel,"a",@progbits
	.sectionflags	@""
	.align	4
.nv.constant0.matmul_kernel:
	.zero		608


//--------------------- SYMBOLS --------------------------

	.type		.nv.reservedSmem.offset0,@object
	.size		.nv.reservedSmem.offset0,0x4
